	.target	sm_100a

	.elftype	@"ET_EXEC"


//--------------------- .note.nv.tkinfo           --------------------------
	.section	.note.nv.tkinfo,"",@"SHT_NOTE"
	.sectionflags	@"SHF_NOTE_NV_TKINFO"
	.tkinfo
        /*0018*/ 	.word	0x00000002
        /*0030*/ 	.string	""
        /*0030*/ 	.string	"ptxas"
        /*0030*/ 	.string	"Cuda compilation tools, release 13.0, V13.0.88"
        /*0030*/ 	.string	"Build cuda_13.0.r13.0/compiler.36424714_0"
        /*0030*/ 	.string	"-arch sm_100a -m 64 "



//--------------------- .note.nv.cuinfo           --------------------------
	.section	.note.nv.cuinfo,"",@"SHT_NOTE"
	.sectionflags	@"SHF_NOTE_NV_CUINFO"
        /*0018*/ 	.short	0x0002
        /*001a*/ 	.short	0x0064
        /*001c*/ 	.short	0x0082
	.zero		2


//--------------------- .nv.info                  --------------------------
	.section	.nv.info,"",@"SHT_CUDA_INFO"
	.align	4


	//----- nvinfo : EIATTR_REGCOUNT
	.align		4
        /*0000*/ 	.byte	0x04, 0x2f
        /*0002*/ 	.short	(.L_19 - .L_18)
	.align		4
.L_18:
        /*0004*/ 	.word	index@(_ZN7cutlass13device_kernelINS_4gemm6kernel13GemmUniversalIN4cute5tupleIJiiiiEEENS1_10collective13CollectiveMmaINS1_46MainloopSm100TmaUmmaWarpSpecializedBlockScaledILi7ELi2ELi2ENS5_IJNS4_1CILi8EEENSA_ILi1EEESC_EEEEENS5_IJNSA_ILi256EEENSA_ILi128EEESG_EEENS5_IJNS_12float_e5m2_tENS_13float_ue8m0_tEEEENS5_IJNS5_IJlSC_lEEENS4_6LayoutINS5_IJNS5_IJNS5_IJNSA_ILi32EEENSA_ILi4EEEEEEiEEESQ_NS5_IJSC_iEEEEEENS5_IJNS5_IJNS5_IJNSA_ILi16EEESO_EEEiEEENS5_IJNS5_IJNSA_ILi0EEESC_EEENSA_ILi512EEEEEENS5_IJSW_iEEEEEEEEEEESK_S13_NS4_8TiledMMAINS4_8MMA_AtomIJNS4_27SM100_MMA_MXF8F6F4_2x1SM_SSISI_SI_fSJ_Li256ELi128ELNS4_4UMMA5MajorE0ELS18_0ELNS17_7ScaleInE0ELS19_0EEEEEENSM_INS5_IJSC_SC_SC_EEENS5_IJSW_SW_SW_EEEEENS5_IJNS4_10UnderscoreES1F_S1F_EEEEENS5_IJNS4_18SM100_TMA_2SM_LOADES1I_EEENS5_IJNS4_14ComposedLayoutINS4_7SwizzleILi3ELi4ELi3EEENS4_18smem_ptr_flag_bitsILi8EEENSM_INS5_IJSB_SG_EEENS5_IJSG_SC_EEEEEEENSM_INS5_IJNS5_IJNS5_IJSP_SC_EEENS5_IJSN_SC_EEEEEESC_NS5_IJSO_SC_EEEEEENS5_IJNS5_IJNS5_IJSU_SY_EEESX_EEESW_NS5_IJSC_SY_EEEEEEEEEEEvNS4_8identityENS5_IJNS4_28SM100_TMA_2SM_LOAD_MULTICASTES25_EEES23_vS24_EENS_8epilogue10collective18CollectiveEpilogueINS28_23Sm100TmaWarpSpecializedILi4ELi2ELi32ELb1ELb0EEEJNS5_IJSG_SG_SG_EEENS5_IJNSM_ISG_SC_EENSM_ISN_SC_EEEEENS_10bfloat16_tESL_S2H_SL_NS28_6fusion15FusionCallbacksIS2C_NS2I_17LinearCombinationIS2H_fS2H_fLNS_15FloatRoundStyleE2EEES2D_S2G_JEEENS4_5SM1004TMEM4LOAD26SM100_TMEM_LOAD_32dp32b32xENS4_13SM90_TMA_LOADENS1K_INS1L_ILi2ELi4ELi3EEENS1N_ILi16EEENSM_INS5_IJSB_SN_EEES1U_EEEENS4_39AutoVectorizingCopyWithAssumedAlignmentILi128EEENS4_14SM90_TMA_STOREES2X_S2Z_S2Z_EEEvvEEEEvNT_6ParamsE)
        /*0008*/ 	.word	0x00000076


	//----- nvinfo : EIATTR_FRAME_SIZE
	.align		4
.L_19:
        /*000c*/ 	.byte	0x04, 0x11
        /*000e*/ 	.short	(.L_21 - .L_20)
	.align		4
.L_20:
        /*0010*/ 	.word	index@($__internal_2_$__cuda_sm10x_tcgen05_guardrail_trap_unallocated_columns_being_dealloced)
        /*0014*/ 	.word	0x00000000


	//----- nvinfo : EIATTR_FRAME_SIZE
	.align		4
.L_21:
        /*0018*/ 	.byte	0x04, 0x11
        /*001a*/ 	.short	(.L_23 - .L_22)
	.align		4
.L_22:
        /*001c*/ 	.word	index@($__internal_1_$__cuda_sm10x_tcgen05_guardrail_trap_phase_invalid_during_alloc)
        /*0020*/ 	.word	0x00000000


	//----- nvinfo : EIATTR_FRAME_SIZE
	.align		4
.L_23:
        /*0024*/ 	.byte	0x04, 0x11
        /*0026*/ 	.short	(.L_25 - .L_24)
	.align		4
.L_24:
        /*0028*/ 	.word	index@($__internal_0_$__cuda_sm10x_tcgen05_guardrail_trap_col_being_dealloced_not_returned_by_alloc)
        /*002c*/ 	.word	0x00000000


	//----- nvinfo : EIATTR_FRAME_SIZE
	.align		4
.L_25:
        /*0030*/ 	.byte	0x04, 0x11
        /*0032*/ 	.short	(.L_27 - .L_26)
	.align		4
.L_26:
        /*0034*/ 	.word	index@(_ZN7cutlass13device_kernelINS_4gemm6kernel13GemmUniversalIN4cute5tupleIJiiiiEEENS1_10collective13CollectiveMmaINS1_46MainloopSm100TmaUmmaWarpSpecializedBlockScaledILi7ELi2ELi2ENS5_IJNS4_1CILi8EEENSA_ILi1EEESC_EEEEENS5_IJNSA_ILi256EEENSA_ILi128EEESG_EEENS5_IJNS_12float_e5m2_tENS_13float_ue8m0_tEEEENS5_IJNS5_IJlSC_lEEENS4_6LayoutINS5_IJNS5_IJNS5_IJNSA_ILi32EEENSA_ILi4EEEEEEiEEESQ_NS5_IJSC_iEEEEEENS5_IJNS5_IJNS5_IJNSA_ILi16EEESO_EEEiEEENS5_IJNS5_IJNSA_ILi0EEESC_EEENSA_ILi512EEEEEENS5_IJSW_iEEEEEEEEEEESK_S13_NS4_8TiledMMAINS4_8MMA_AtomIJNS4_27SM100_MMA_MXF8F6F4_2x1SM_SSISI_SI_fSJ_Li256ELi128ELNS4_4UMMA5MajorE0ELS18_0ELNS17_7ScaleInE0ELS19_0EEEEEENSM_INS5_IJSC_SC_SC_EEENS5_IJSW_SW_SW_EEEEENS5_IJNS4_10UnderscoreES1F_S1F_EEEEENS5_IJNS4_18SM100_TMA_2SM_LOADES1I_EEENS5_IJNS4_14ComposedLayoutINS4_7SwizzleILi3ELi4ELi3EEENS4_18smem_ptr_flag_bitsILi8EEENSM_INS5_IJSB_SG_EEENS5_IJSG_SC_EEEEEEENSM_INS5_IJNS5_IJNS5_IJSP_SC_EEENS5_IJSN_SC_EEEEEESC_NS5_IJSO_SC_EEEEEENS5_IJNS5_IJNS5_IJSU_SY_EEESX_EEESW_NS5_IJSC_SY_EEEEEEEEEEEvNS4_8identityENS5_IJNS4_28SM100_TMA_2SM_LOAD_MULTICASTES25_EEES23_vS24_EENS_8epilogue10collective18CollectiveEpilogueINS28_23Sm100TmaWarpSpecializedILi4ELi2ELi32ELb1ELb0EEEJNS5_IJSG_SG_SG_EEENS5_IJNSM_ISG_SC_EENSM_ISN_SC_EEEEENS_10bfloat16_tESL_S2H_SL_NS28_6fusion15FusionCallbacksIS2C_NS2I_17LinearCombinationIS2H_fS2H_fLNS_15FloatRoundStyleE2EEES2D_S2G_JEEENS4_5SM1004TMEM4LOAD26SM100_TMEM_LOAD_32dp32b32xENS4_13SM90_TMA_LOADENS1K_INS1L_ILi2ELi4ELi3EEENS1N_ILi16EEENSM_INS5_IJSB_SN_EEES1U_EEEENS4_39AutoVectorizingCopyWithAssumedAlignmentILi128EEENS4_14SM90_TMA_STOREES2X_S2Z_S2Z_EEEvvEEEEvNT_6ParamsE)
        /*0038*/ 	.word	0x00000000


	//----- nvinfo : EIATTR_MIN_STACK_SIZE
	.align		4
.L_27:
        /*003c*/ 	.byte	0x04, 0x12
        /*003e*/ 	.short	(.L_29 - .L_28)
	.align		4
.L_28:
        /*0040*/ 	.word	index@(_ZN7cutlass13device_kernelINS_4gemm6kernel13GemmUniversalIN4cute5tupleIJiiiiEEENS1_10collective13CollectiveMmaINS1_46MainloopSm100TmaUmmaWarpSpecializedBlockScaledILi7ELi2ELi2ENS5_IJNS4_1CILi8EEENSA_ILi1EEESC_EEEEENS5_IJNSA_ILi256EEENSA_ILi128EEESG_EEENS5_IJNS_12float_e5m2_tENS_13float_ue8m0_tEEEENS5_IJNS5_IJlSC_lEEENS4_6LayoutINS5_IJNS5_IJNS5_IJNSA_ILi32EEENSA_ILi4EEEEEEiEEESQ_NS5_IJSC_iEEEEEENS5_IJNS5_IJNS5_IJNSA_ILi16EEESO_EEEiEEENS5_IJNS5_IJNSA_ILi0EEESC_EEENSA_ILi512EEEEEENS5_IJSW_iEEEEEEEEEEESK_S13_NS4_8TiledMMAINS4_8MMA_AtomIJNS4_27SM100_MMA_MXF8F6F4_2x1SM_SSISI_SI_fSJ_Li256ELi128ELNS4_4UMMA5MajorE0ELS18_0ELNS17_7ScaleInE0ELS19_0EEEEEENSM_INS5_IJSC_SC_SC_EEENS5_IJSW_SW_SW_EEEEENS5_IJNS4_10UnderscoreES1F_S1F_EEEEENS5_IJNS4_18SM100_TMA_2SM_LOADES1I_EEENS5_IJNS4_14ComposedLayoutINS4_7SwizzleILi3ELi4ELi3EEENS4_18smem_ptr_flag_bitsILi8EEENSM_INS5_IJSB_SG_EEENS5_IJSG_SC_EEEEEEENSM_INS5_IJNS5_IJNS5_IJSP_SC_EEENS5_IJSN_SC_EEEEEESC_NS5_IJSO_SC_EEEEEENS5_IJNS5_IJNS5_IJSU_SY_EEESX_EEESW_NS5_IJSC_SY_EEEEEEEEEEEvNS4_8identityENS5_IJNS4_28SM100_TMA_2SM_LOAD_MULTICASTES25_EEES23_vS24_EENS_8epilogue10collective18CollectiveEpilogueINS28_23Sm100TmaWarpSpecializedILi4ELi2ELi32ELb1ELb0EEEJNS5_IJSG_SG_SG_EEENS5_IJNSM_ISG_SC_EENSM_ISN_SC_EEEEENS_10bfloat16_tESL_S2H_SL_NS28_6fusion15FusionCallbacksIS2C_NS2I_17LinearCombinationIS2H_fS2H_fLNS_15FloatRoundStyleE2EEES2D_S2G_JEEENS4_5SM1004TMEM4LOAD26SM100_TMEM_LOAD_32dp32b32xENS4_13SM90_TMA_LOADENS1K_INS1L_ILi2ELi4ELi3EEENS1N_ILi16EEENSM_INS5_IJSB_SN_EEES1U_EEEENS4_39AutoVectorizingCopyWithAssumedAlignmentILi128EEENS4_14SM90_TMA_STOREES2X_S2Z_S2Z_EEEvvEEEEvNT_6ParamsE)
        /*0044*/ 	.word	0x00000000
.L_29:


//--------------------- .nv.compat                --------------------------
	.section	.nv.compat,"",@"SHT_CUDA_COMPAT_INFO"
	.align	4
        /*0000*/ 	.byte	0x02, 0x09, 0x01, 0x00, 0x02, 0x02, 0x02, 0x00, 0x02, 0x05, 0x05, 0x00, 0x03, 0x07, 0x01, 0x01
        /*0010*/ 	.byte	0x02, 0x03, 0x01, 0x00, 0x02, 0x06, 0x01, 0x00, 0x04, 0x0b, 0x08, 0x00, 0x09, 0x00, 0x00, 0x00
        /*0020*/ 	.byte	0x00, 0x00, 0x00, 0x00


//--------------------- .nv.info._ZN7cutlass13device_kernelINS_4gemm6kernel13GemmUniversalIN4cute5tupleIJiiiiEEENS1_10collective13CollectiveMmaINS1_46MainloopSm100TmaUmmaWarpSpecializedBlockScaledILi7ELi2ELi2ENS5_IJNS4_1CILi8EEENSA_ILi1EEESC_EEEEENS5_IJNSA_ILi256EEENSA_ILi128EEESG_EEENS5_IJNS_12float_e5m2_tENS_13float_ue8m0_tEEEENS5_IJNS5_IJlSC_lEEENS4_6LayoutINS5_IJNS5_IJNS5_IJNSA_ILi32EEENSA_ILi4EEEEEEiEEESQ_NS5_IJSC_iEEEEEENS5_IJNS5_IJNS5_IJNSA_ILi16EEESO_EEEiEEENS5_IJNS5_IJNSA_ILi0EEESC_EEENSA_ILi512EEEEEENS5_IJSW_iEEEEEEEEEEESK_S13_NS4_8TiledMMAINS4_8MMA_AtomIJNS4_27SM100_MMA_MXF8F6F4_2x1SM_SSISI_SI_fSJ_Li256ELi128ELNS4_4UMMA5MajorE0ELS18_0ELNS17_7ScaleInE0ELS19_0EEEEEENSM_INS5_IJSC_SC_SC_EEENS5_IJSW_SW_SW_EEEEENS5_IJNS4_10UnderscoreES1F_S1F_EEEEENS5_IJNS4_18SM100_TMA_2SM_LOADES1I_EEENS5_IJNS4_14ComposedLayoutINS4_7SwizzleILi3ELi4ELi3EEENS4_18smem_ptr_flag_bitsILi8EEENSM_INS5_IJSB_SG_EEENS5_IJSG_SC_EEEEEEENSM_INS5_IJNS5_IJNS5_IJSP_SC_EEENS5_IJSN_SC_EEEEEESC_NS5_IJSO_SC_EEEEEENS5_IJNS5_IJNS5_IJSU_SY_EEESX_EEESW_NS5_IJSC_SY_EEEEEEEEEEEvNS4_8identityENS5_IJNS4_28SM100_TMA_2SM_LOAD_MULTICASTES25_EEES23_vS24_EENS_8epilogue10collective18CollectiveEpilogueINS28_23Sm100TmaWarpSpecializedILi4ELi2ELi32ELb1ELb0EEEJNS5_IJSG_SG_SG_EEENS5_IJNSM_ISG_SC_EENSM_ISN_SC_EEEEENS_10bfloat16_tESL_S2H_SL_NS28_6fusion15FusionCallbacksIS2C_NS2I_17LinearCombinationIS2H_fS2H_fLNS_15FloatRoundStyleE2EEES2D_S2G_JEEENS4_5SM1004TMEM4LOAD26SM100_TMEM_LOAD_32dp32b32xENS4_13SM90_TMA_LOADENS1K_INS1L_ILi2ELi4ELi3EEENS1N_ILi16EEENSM_INS5_IJSB_SN_EEES1U_EEEENS4_39AutoVectorizingCopyWithAssumedAlignmentILi128EEENS4_14SM90_TMA_STOREES2X_S2Z_S2Z_EEEvvEEEEvNT_6ParamsE --------------------------
	.section	.nv.info._ZN7cutlass13device_kernelINS_4gemm6kernel13GemmUniversalIN4cute5tupleIJiiiiEEENS1_10collective13CollectiveMmaINS1_46MainloopSm100TmaUmmaWarpSpecializedBlockScaledILi7ELi2ELi2ENS5_IJNS4_1CILi8EEENSA_ILi1EEESC_EEEEENS5_IJNSA_ILi256EEENSA_ILi128EEESG_EEENS5_IJNS_12float_e5m2_tENS_13float_ue8m0_tEEEENS5_IJNS5_IJlSC_lEEENS4_6LayoutINS5_IJNS5_IJNS5_IJNSA_ILi32EEENSA_ILi4EEEEEEiEEESQ_NS5_IJSC_iEEEEEENS5_IJNS5_IJNS5_IJNSA_ILi16EEESO_EEEiEEENS5_IJNS5_IJNSA_ILi0EEESC_EEENSA_ILi512EEEEEENS5_IJSW_iEEEEEEEEEEESK_S13_NS4_8TiledMMAINS4_8MMA_AtomIJNS4_27SM100_MMA_MXF8F6F4_2x1SM_SSISI_SI_fSJ_Li256ELi128ELNS4_4UMMA5MajorE0ELS18_0ELNS17_7ScaleInE0ELS19_0EEEEEENSM_INS5_IJSC_SC_SC_EEENS5_IJSW_SW_SW_EEEEENS5_IJNS4_10UnderscoreES1F_S1F_EEEEENS5_IJNS4_18SM100_TMA_2SM_LOADES1I_EEENS5_IJNS4_14ComposedLayoutINS4_7SwizzleILi3ELi4ELi3EEENS4_18smem_ptr_flag_bitsILi8EEENSM_INS5_IJSB_SG_EEENS5_IJSG_SC_EEEEEEENSM_INS5_IJNS5_IJNS5_IJSP_SC_EEENS5_IJSN_SC_EEEEEESC_NS5_IJSO_SC_EEEEEENS5_IJNS5_IJNS5_IJSU_SY_EEESX_EEESW_NS5_IJSC_SY_EEEEEEEEEEEvNS4_8identityENS5_IJNS4_28SM100_TMA_2SM_LOAD_MULTICASTES25_EEES23_vS24_EENS_8epilogue10collective18CollectiveEpilogueINS28_23Sm100TmaWarpSpecializedILi4ELi2ELi32ELb1ELb0EEEJNS5_IJSG_SG_SG_EEENS5_IJNSM_ISG_SC_EENSM_ISN_SC_EEEEENS_10bfloat16_tESL_S2H_SL_NS28_6fusion15FusionCallbacksIS2C_NS2I_17LinearCombinationIS2H_fS2H_fLNS_15FloatRoundStyleE2EEES2D_S2G_JEEENS4_5SM1004TMEM4LOAD26SM100_TMEM_LOAD_32dp32b32xENS4_13SM90_TMA_LOADENS1K_INS1L_ILi2ELi4ELi3EEENS1N_ILi16EEENSM_INS5_IJSB_SN_EEES1U_EEEENS4_39AutoVectorizingCopyWithAssumedAlignmentILi128EEENS4_14SM90_TMA_STOREES2X_S2Z_S2Z_EEEvvEEEEvNT_6ParamsE,"",@"SHT_CUDA_INFO"
	.sectionflags	@""
	.align	4


	//----- nvinfo : EIATTR_CUDA_API_VERSION
	.align		4
        /*0000*/ 	.byte	0x04, 0x37
        /*0002*/ 	.short	(.L_31 - .L_30)
.L_30:
        /*0004*/ 	.word	0x00000082


	//----- nvinfo : EIATTR_KPARAM_INFO
	.align		4
.L_31:
        /*0008*/ 	.byte	0x04, 0x17
        /*000a*/ 	.short	(.L_33 - .L_32)
.L_32:
        /*000c*/ 	.word	0x00000000
        /*0010*/ 	.short	0x0000
        /*0012*/ 	.short	0x0000
        /*0014*/ 	.byte	0x00, 0xf0, 0x01, 0x30


	//----- nvinfo : EIATTR_AT_ENTRY_FRAGMENTS
	.align		4
.L_33:
        /*0018*/ 	.byte	0x04, 0x4f
        /*001a*/ 	.short	(.L_35 - .L_34)


	//   ....[0]....
.L_34:
        /*001c*/ 	.word	0x00000007


	//----- nvinfo : EIATTR_RESERVED_SMEM_USED
	.align		4
.L_35:
        /*0020*/ 	.byte	0x01, 0x41
	.zero		2


	//----- nvinfo : EIATTR_SPARSE_MMA_MASK
	.align		4
        /*0024*/ 	.byte	0x03, 0x50
        /*0026*/ 	.short	0x0000


	//----- nvinfo : EIATTR_TCGEN05_2CTA_USED
	.align		4
        /*0028*/ 	.byte	0x01, 0x52
	.zero		2


	//----- nvinfo : EIATTR_MAXREG_COUNT
	.align		4
        /*002c*/ 	.byte	0x03, 0x1b
        /*002e*/ 	.short	0x00ff


	//----- nvinfo : EIATTR_NUM_BARRIERS
	.align		4
        /*0030*/ 	.byte	0x02, 0x4c
        /*0032*/ 	.byte	0x07
	.zero		1


	//----- nvinfo : EIATTR_EXTERNS
	.align		4
        /*0034*/ 	.byte	0x04, 0x0f
        /*0036*/ 	.short	(.L_37 - .L_36)


	//   ....[0]....
	.align		4
.L_36:
        /*0038*/ 	.word	index@(__assertfail)


	//----- nvinfo : EIATTR_MERCURY_ISA_VERSION
	.align		4
.L_37:
        /*003c*/ 	.byte	0x03, 0x5f
        /*003e*/ 	.short	0x0101


	//----- nvinfo : EIATTR_INT_WARP_WIDE_INSTR_OFFSETS
	.align		4
        /*0040*/ 	.byte	0x04, 0x31
        /*0042*/ 	.short	(.L_39 - .L_38)


	//   ....[0]....
.L_38:
        /*0044*/ 	.word	0x00000e60


	//   ....[1]....
        /*0048*/ 	.word	0x00000f10


	//   ....[2]....
        /*004c*/ 	.word	0x00004b20


	//   ....[3]....
        /*0050*/ 	.word	0x00004b40


	//   ....[4]....
        /*0054*/ 	.word	0x00004b70


	//   ....[5]....
        /*0058*/ 	.word	0x00005770


	//   ....[6]....
        /*005c*/ 	.word	0x000057d0


	//   ....[7]....
        /*0060*/ 	.word	0x000058b0


	//   ....[8]....
        /*0064*/ 	.word	0x00005930


	//   ....[9]....
        /*0068*/ 	.word	0x00005a20


	//   ....[10]....
        /*006c*/ 	.word	0x00005ab0


	//   ....[11]....
        /*0070*/ 	.word	0x00005ba0


	//   ....[12]....
        /*0074*/ 	.word	0x00005c50


	//----- nvinfo : EIATTR_COOP_GROUP_MASK_REGIDS
	.align		4
.L_39:
        /*0078*/ 	.byte	0x04, 0x29
        /*007a*/ 	.short	(.L_41 - .L_40)


	//   ....[0]....
.L_40:
        /*007c*/ 	.word	0xffffffff


	//   ....[1]....
        /*0080*/ 	.word	0xffffffff


	//   ....[2]....
        /*0084*/ 	.word	0xffffffff


	//   ....[3]....
        /*0088*/ 	.word	0xffffffff


	//   ....[4]....
        /*008c*/ 	.word	0xffffffff


	//   ....[5]....
        /*0090*/ 	.word	0xffffffff


	//   ....[6]....
        /*0094*/ 	.word	0xffffffff


	//   ....[7]....
        /*0098*/ 	.word	0xffffffff


	//   ....[8]....
        /*009c*/ 	.word	0xffffffff


	//   ....[9]....
        /*00a0*/ 	.word	0xffffffff


	//   ....[10]....
        /*00a4*/ 	.word	0xffffffff


	//   ....[11]....
        /*00a8*/ 	.word	0xffffffff


	//   ....[12]....
        /*00ac*/ 	.word	0xffffffff


	//   ....[13]....
        /*00b0*/ 	.word	0xffffffff


	//----- nvinfo : EIATTR_COOP_GROUP_INSTR_OFFSETS
	.align		4
.L_41:
        /*00b4*/ 	.byte	0x04, 0x28
        /*00b6*/ 	.short	(.L_43 - .L_42)


	//   ....[0]....
.L_42:
        /*00b8*/ 	.word	0x000000b0


	//   ....[1]....
        /*00bc*/ 	.word	0x00000580


	//   ....[2]....
        /*00c0*/ 	.word	0x000007b0


	//   ....[3]....
        /*00c4*/ 	.word	0x00000950


	//   ....[4]....
        /*00c8*/ 	.word	0x00000a50


	//   ....[5]....
        /*00cc*/ 	.word	0x00000bc0


	//   ....[6]....
        /*00d0*/ 	.word	0x00000d20


	//   ....[7]....
        /*00d4*/ 	.word	0x00000f80


	//   ....[8]....
        /*00d8*/ 	.word	0x00002690


	//   ....[9]....
        /*00dc*/ 	.word	0x00003730


	//   ....[10]....
        /*00e0*/ 	.word	0x00003c00


	//   ....[11]....
        /*00e4*/ 	.word	0x00003c30


	//   ....[12]....
        /*00e8*/ 	.word	0x00004a20


	//   ....[13]....
        /*00ec*/ 	.word	0x00004c30


	//----- nvinfo : EIATTR_VRC_CTA_INIT_COUNT
	.align		4
.L_43:
        /*00f0*/ 	.byte	0x02, 0x4a
        /*00f2*/ 	.byte	0x80
	.zero		1


	//----- nvinfo : EIATTR_SYSCALL_OFFSETS
	.align		4
        /*00f4*/ 	.byte	0x04, 0x46
        /*00f6*/ 	.short	(.L_45 - .L_44)


	//   ....[0]....
.L_44:
        /*00f8*/ 	.word	0x000068b0


	//   ....[1]....
        /*00fc*/ 	.word	0x000069a0


	//   ....[2]....
        /*0100*/ 	.word	0x00007140


	//   ....[3]....
        /*0104*/ 	.word	0x00007dc0


	//   ....[4]....
        /*0108*/ 	.word	0x00008a20


	//   ....[5]....
        /*010c*/ 	.word	0x00009670


	//----- nvinfo : EIATTR_MBARRIER_INSTR_OFFSETS
	.align		4
.L_45:
        /*0110*/ 	.byte	0x04, 0x39
        /*0112*/ 	.short	(.L_47 - .L_46)


	//   ....[0]....
.L_46:
        /*0114*/ 	.word	0x000006c0
        /*0118*/ 	.word	0x000000ff
        /*011c*/ 	.word	0x00000000
        /*0120*/ 	.short	0x0100
        /*0122*/ 	.byte	0x04
	.zero		1


	//   ....[1]....
        /*0124*/ 	.word	0x000006d0
        /*0128*/ 	.word	0x000000ff
        /*012c*/ 	.word	0x00000038
        /*0130*/ 	.short	0x0100
        /*0132*/ 	.byte	0x04
	.zero		1


	//   ....[2]....
        /*0134*/ 	.word	0x000006e0
        /*0138*/ 	.word	0x000000ff
        /*013c*/ 	.word	0x00000008
        /*0140*/ 	.short	0x0100
        /*0142*/ 	.byte	0x04
	.zero		1


	//   ....[3]....
        /*0144*/ 	.word	0x000006f0
        /*0148*/ 	.word	0x000000ff
        /*014c*/ 	.word	0x00000040
        /*0150*/ 	.short	0x0100
        /*0152*/ 	.byte	0x04
	.zero		1


	//   ....[4]....
        /*0154*/ 	.word	0x00000700
        /*0158*/ 	.word	0x000000ff
        /*015c*/ 	.word	0x00000010
        /*0160*/ 	.short	0x0100
        /*0162*/ 	.byte	0x04
	.zero		1


	//   ....[5]....
        /*0164*/ 	.word	0x00000710
        /*0168*/ 	.word	0x000000ff
        /*016c*/ 	.word	0x00000048
        /*0170*/ 	.short	0x0100
        /*0172*/ 	.byte	0x04
	.zero		1


	//   ....[6]....
        /*0174*/ 	.word	0x00000720
        /*0178*/ 	.word	0x000000ff
        /*017c*/ 	.word	0x00000018
        /*0180*/ 	.short	0x0100
        /*0182*/ 	.byte	0x04
	.zero		1


	//   ....[7]....
        /*0184*/ 	.word	0x00000730
        /*0188*/ 	.word	0x000000ff
        /*018c*/ 	.word	0x00000050
        /*0190*/ 	.short	0x0100
        /*0192*/ 	.byte	0x04
	.zero		1


	//   ....[8]....
        /*0194*/ 	.word	0x00000740
        /*0198*/ 	.word	0x000000ff
        /*019c*/ 	.word	0x00000020
        /*01a0*/ 	.short	0x0100
        /*01a2*/ 	.byte	0x04
	.zero		1


	//   ....[9]....
        /*01a4*/ 	.word	0x00000750
        /*01a8*/ 	.word	0x000000ff
        /*01ac*/ 	.word	0x00000058
        /*01b0*/ 	.short	0x0100
        /*01b2*/ 	.byte	0x04
	.zero		1


	//   ....[10]....
        /*01b4*/ 	.word	0x00000760
        /*01b8*/ 	.word	0x000000ff
        /*01bc*/ 	.word	0x00000028
        /*01c0*/ 	.short	0x0100
        /*01c2*/ 	.byte	0x04
	.zero		1


	//   ....[11]....
        /*01c4*/ 	.word	0x00000770
        /*01c8*/ 	.word	0x000000ff
        /*01cc*/ 	.word	0x00000060
        /*01d0*/ 	.short	0x0100
        /*01d2*/ 	.byte	0x04
	.zero		1


	//   ....[12]....
        /*01d4*/ 	.word	0x00000780
        /*01d8*/ 	.word	0x000000ff
        /*01dc*/ 	.word	0x00000030
        /*01e0*/ 	.short	0x0100
        /*01e2*/ 	.byte	0x04
	.zero		1


	//   ....[13]....
        /*01e4*/ 	.word	0x00000790
        /*01e8*/ 	.word	0x000000ff
        /*01ec*/ 	.word	0x00000068
        /*01f0*/ 	.short	0x0100
        /*01f2*/ 	.byte	0x04
	.zero		1


	//   ....[14]....
        /*01f4*/ 	.word	0x000008c0
        /*01f8*/ 	.word	0x000000ff
        /*01fc*/ 	.word	0x00000070
        /*0200*/ 	.short	0x0100
        /*0202*/ 	.byte	0x04
	.zero		1


	//   ....[15]....
        /*0204*/ 	.word	0x000008d0
        /*0208*/ 	.word	0x000000ff
        /*020c*/ 	.word	0x00000090
        /*0210*/ 	.short	0x0100
        /*0212*/ 	.byte	0x04
	.zero		1


	//   ....[16]....
        /*0214*/ 	.word	0x000008e0
        /*0218*/ 	.word	0x000000ff
        /*021c*/ 	.word	0x00000078
        /*0220*/ 	.short	0x0100
        /*0222*/ 	.byte	0x04
	.zero		1


	//   ....[17]....
        /*0224*/ 	.word	0x000008f0
        /*0228*/ 	.word	0x000000ff
        /*022c*/ 	.word	0x00000098
        /*0230*/ 	.short	0x0100
        /*0232*/ 	.byte	0x04
	.zero		1


	//   ....[18]....
        /*0234*/ 	.word	0x00000900
        /*0238*/ 	.word	0x000000ff
        /*023c*/ 	.word	0x00000080
        /*0240*/ 	.short	0x0100
        /*0242*/ 	.byte	0x04
	.zero		1


	//   ....[19]....
        /*0244*/ 	.word	0x00000910
        /*0248*/ 	.word	0x000000ff
        /*024c*/ 	.word	0x000000a0
        /*0250*/ 	.short	0x0100
        /*0252*/ 	.byte	0x04
	.zero		1


	//   ....[20]....
        /*0254*/ 	.word	0x00000920
        /*0258*/ 	.word	0x000000ff
        /*025c*/ 	.word	0x00000088
        /*0260*/ 	.short	0x0100
        /*0262*/ 	.byte	0x04
	.zero		1


	//   ....[21]....
        /*0264*/ 	.word	0x00000930
        /*0268*/ 	.word	0x000000ff
        /*026c*/ 	.word	0x000000a8
        /*0270*/ 	.short	0x0100
        /*0272*/ 	.byte	0x04
	.zero		1


	//   ....[22]....
        /*0274*/ 	.word	0x00000a20
        /*0278*/ 	.word	0x000000ff
        /*027c*/ 	.word	0x000000b0
        /*0280*/ 	.short	0x0100
        /*0282*/ 	.byte	0x06
	.zero		1


	//   ....[23]....
        /*0284*/ 	.word	0x00000a30
        /*0288*/ 	.word	0x000000ff
        /*028c*/ 	.word	0x000000b8
        /*0290*/ 	.short	0x0100
        /*0292*/ 	.byte	0x06
	.zero		1


	//   ....[24]....
        /*0294*/ 	.word	0x00000b70
        /*0298*/ 	.word	0x000000ff
        /*029c*/ 	.word	0x000000c0
        /*02a0*/ 	.short	0x0100
        /*02a2*/ 	.byte	0x06
	.zero		1


	//   ....[25]....
        /*02a4*/ 	.word	0x00000b80
        /*02a8*/ 	.word	0x000000ff
        /*02ac*/ 	.word	0x000000d0
        /*02b0*/ 	.short	0x0100
        /*02b2*/ 	.byte	0x06
	.zero		1


	//   ....[26]....
        /*02b4*/ 	.word	0x00000b90
        /*02b8*/ 	.word	0x000000ff
        /*02bc*/ 	.word	0x000000c8
        /*02c0*/ 	.short	0x0100
        /*02c2*/ 	.byte	0x06
	.zero		1


	//   ....[27]....
        /*02c4*/ 	.word	0x00000ba0
        /*02c8*/ 	.word	0x000000ff
        /*02cc*/ 	.word	0x000000d8
        /*02d0*/ 	.short	0x0100
        /*02d2*/ 	.byte	0x06
	.zero		1


	//   ....[28]....
        /*02d4*/ 	.word	0x00000cd0
        /*02d8*/ 	.word	0x000000ff
        /*02dc*/ 	.word	0x000000e0
        /*02e0*/ 	.short	0x0100
        /*02e2*/ 	.byte	0x04
	.zero		1


	//   ....[29]....
        /*02e4*/ 	.word	0x00000ce0
        /*02e8*/ 	.word	0x000000ff
        /*02ec*/ 	.word	0x000000f0
        /*02f0*/ 	.short	0x0100
        /*02f2*/ 	.byte	0x04
	.zero		1


	//   ....[30]....
        /*02f4*/ 	.word	0x00000cf0
        /*02f8*/ 	.word	0x000000ff
        /*02fc*/ 	.word	0x000000e8
        /*0300*/ 	.short	0x0100
        /*0302*/ 	.byte	0x04
	.zero		1


	//   ....[31]....
        /*0304*/ 	.word	0x00000d00
        /*0308*/ 	.word	0x000000ff
        /*030c*/ 	.word	0x000000f8
        /*0310*/ 	.short	0x0100
        /*0312*/ 	.byte	0x04
	.zero		1


	//   ....[32]....
        /*0314*/ 	.word	0x00000e00
        /*0318*/ 	.word	0x000000ff
        /*031c*/ 	.word	0x00000100
        /*0320*/ 	.short	0x0100
        /*0322*/ 	.byte	0x04
	.zero		1


	//   ....[33]....
        /*0324*/ 	.word	0x00000e10
        /*0328*/ 	.word	0x000000ff
        /*032c*/ 	.word	0x00000110
        /*0330*/ 	.short	0x0100
        /*0332*/ 	.byte	0x04
	.zero		1


	//   ....[34]....
        /*0334*/ 	.word	0x00000e20
        /*0338*/ 	.word	0x000000ff
        /*033c*/ 	.word	0x00000108
        /*0340*/ 	.short	0x0100
        /*0342*/ 	.byte	0x04
	.zero		1


	//   ....[35]....
        /*0344*/ 	.word	0x00000e30
        /*0348*/ 	.word	0x000000ff
        /*034c*/ 	.word	0x00000118
        /*0350*/ 	.short	0x0100
        /*0352*/ 	.byte	0x04
	.zero		1


	//   ....[36]....
        /*0354*/ 	.word	0x00000f30
        /*0358*/ 	.word	0x000000ff
        /*035c*/ 	.word	0x00000120
        /*0360*/ 	.short	0x0100
        /*0362*/ 	.byte	0x06
	.zero		1


	//   ....[37]....
        /*0364*/ 	.word	0x00001bf0
        /*0368*/ 	.word	0x00000000
        /*036c*/ 	.word	0x00000110
        /*0370*/ 	.short	0x010a
        /*0372*/ 	.byte	0xff
	.zero		1


	//   ....[38]....
        /*0374*/ 	.word	0x00001c10
        /*0378*/ 	.word	0x00000000
        /*037c*/ 	.word	0x00000100
        /*0380*/ 	.short	0x0101
        /*0382*/ 	.byte	0xff
	.zero		1


	//   ....[39]....
        /*0384*/ 	.word	0x00001cb0
        /*0388*/ 	.word	0x000000ff
        /*038c*/ 	.word	0x00000038
        /*0390*/ 	.short	0x010a
        /*0392*/ 	.byte	0x04
	.zero		1


	//   ....[40]....
        /*0394*/ 	.word	0x00001dc0
        /*0398*/ 	.word	0x000000ff
        /*039c*/ 	.word	0x00000038
        /*03a0*/ 	.short	0x010a
        /*03a2*/ 	.byte	0x05
	.zero		1


	//   ....[41]....
        /*03a4*/ 	.word	0x00001f30
        /*03a8*/ 	.word	0x000000ff
        /*03ac*/ 	.word	0x00000038
        /*03b0*/ 	.short	0x010a
        /*03b2*/ 	.byte	0x06
	.zero		1


	//   ....[42]....
        /*03b4*/ 	.word	0x000021f0
        /*03b8*/ 	.word	0x000000ff
        /*03bc*/ 	.word	0x000000b8
        /*03c0*/ 	.short	0x0101
        /*03c2*/ 	.byte	0x07
	.zero		1


	//   ....[43]....
        /*03c4*/ 	.word	0x00002210
        /*03c8*/ 	.word	0x000000ff
        /*03cc*/ 	.word	0x00000038
        /*03d0*/ 	.short	0x010a
        /*03d2*/ 	.byte	0x04
	.zero		1


	//   ....[44]....
        /*03d4*/ 	.word	0x00002290
        /*03d8*/ 	.word	0x000000ff
        /*03dc*/ 	.word	0x00000038
        /*03e0*/ 	.short	0x010a
        /*03e2*/ 	.byte	0x06
	.zero		1


	//   ....[45]....
        /*03e4*/ 	.word	0x000023d0
        /*03e8*/ 	.word	0x000000ff
        /*03ec*/ 	.word	0x00000038
        /*03f0*/ 	.short	0x010a
        /*03f2*/ 	.byte	0x04
	.zero		1


	//   ....[46]....
        /*03f4*/ 	.word	0x000026c0
        /*03f8*/ 	.word	0x00000003
        /*03fc*/ 	.word	0x000000c0
        /*0400*/ 	.short	0x010a
        /*0402*/ 	.byte	0xff
	.zero		1


	//   ....[47]....
        /*0404*/ 	.word	0x00002810
        /*0408*/ 	.word	0x00000000
        /*040c*/ 	.word	0x00000000
        /*0410*/ 	.short	0x0101
        /*0412*/ 	.byte	0xff
	.zero		1


	//   ....[48]....
        /*0414*/ 	.word	0x00002dd0
        /*0418*/ 	.word	0x000000ff
        /*041c*/ 	.word	0x00000000
        /*0420*/ 	.short	0x010a
        /*0422*/ 	.byte	0x04
	.zero		1


	//   ....[49]....
        /*0424*/ 	.word	0x00002e60
        /*0428*/ 	.word	0x000000ff
        /*042c*/ 	.word	0x00000000
        /*0430*/ 	.short	0x010a
        /*0432*/ 	.byte	0x05
	.zero		1


	//   ....[50]....
        /*0434*/ 	.word	0x00002ef0
        /*0438*/ 	.word	0x000000ff
        /*043c*/ 	.word	0x00000000
        /*0440*/ 	.short	0x010a
        /*0442*/ 	.byte	0x05
	.zero		1


	//   ....[51]....
        /*0444*/ 	.word	0x00002f80
        /*0448*/ 	.word	0x000000ff
        /*044c*/ 	.word	0x00000000
        /*0450*/ 	.short	0x010a
        /*0452*/ 	.byte	0x05
	.zero		1


	//   ....[52]....
        /*0454*/ 	.word	0x00003010
        /*0458*/ 	.word	0x000000ff
        /*045c*/ 	.word	0x00000000
        /*0460*/ 	.short	0x010a
        /*0462*/ 	.byte	0x05
	.zero		1


	//   ....[53]....
        /*0464*/ 	.word	0x000030a0
        /*0468*/ 	.word	0x000000ff
        /*046c*/ 	.word	0x00000000
        /*0470*/ 	.short	0x010a
        /*0472*/ 	.byte	0x05
	.zero		1


	//   ....[54]....
        /*0474*/ 	.word	0x00003140
        /*0478*/ 	.word	0x00000000
        /*047c*/ 	.word	0x00000000
        /*0480*/ 	.short	0x010a
        /*0482*/ 	.byte	0xff
	.zero		1


	//   ....[55]....
        /*0484*/ 	.word	0x00003280
        /*0488*/ 	.word	0x00000000
        /*048c*/ 	.word	0x00000100
        /*0490*/ 	.short	0x010a
        /*0492*/ 	.byte	0xff
	.zero		1


	//   ....[56]....
        /*0494*/ 	.word	0x000032f0
        /*0498*/ 	.word	0x00000004
        /*049c*/ 	.word	0x00000000
        /*04a0*/ 	.short	0x0101
        /*04a2*/ 	.byte	0xff
	.zero		1


	//   ....[57]....
        /*04a4*/ 	.word	0x00003310
        /*04a8*/ 	.word	0x000000ff
        /*04ac*/ 	.word	0x000000d0
        /*04b0*/ 	.short	0x010a
        /*04b2*/ 	.byte	0x04
	.zero		1


	//   ....[58]....
        /*04b4*/ 	.word	0x00003430
        /*04b8*/ 	.word	0x00000000
        /*04bc*/ 	.word	0x000000c0
        /*04c0*/ 	.short	0x010a
        /*04c2*/ 	.byte	0xff
	.zero		1


	//   ....[59]....
        /*04c4*/ 	.word	0x00003530
        /*04c8*/ 	.word	0x00000000
        /*04cc*/ 	.word	0x00000000
        /*04d0*/ 	.short	0x0101
        /*04d2*/ 	.byte	0xff
	.zero		1


	//   ....[60]....
        /*04d4*/ 	.word	0x000035c0
        /*04d8*/ 	.word	0x000000ff
        /*04dc*/ 	.word	0x000000d0
        /*04e0*/ 	.short	0x0106
        /*04e2*/ 	.byte	0x04
	.zero		1


	//   ....[61]....
        /*04e4*/ 	.word	0x000035e0
        /*04e8*/ 	.word	0x000000ff
        /*04ec*/ 	.word	0x000000d0
        /*04f0*/ 	.short	0x010a
        /*04f2*/ 	.byte	0x04
	.zero		1


	//   ....[62]....
        /*04f4*/ 	.word	0x00003670
        /*04f8*/ 	.word	0x000000ff
        /*04fc*/ 	.word	0x000000d0
        /*0500*/ 	.short	0x0106
        /*0502*/ 	.byte	0x07
	.zero		1


	//   ....[63]....
        /*0504*/ 	.word	0x000036b0
        /*0508*/ 	.word	0x00000000
        /*050c*/ 	.word	0x000000d0
        /*0510*/ 	.short	0x010a
        /*0512*/ 	.byte	0xff
	.zero		1


	//   ....[64]....
        /*0514*/ 	.word	0x00003900
        /*0518*/ 	.word	0x000000ff
        /*051c*/ 	.word	0x00000008
        /*0520*/ 	.short	0x010a
        /*0522*/ 	.byte	0x05
	.zero		1


	//   ....[65]....
        /*0524*/ 	.word	0x00003920
        /*0528*/ 	.word	0x000000ff
        /*052c*/ 	.word	0x00000008
        /*0530*/ 	.short	0x010a
        /*0532*/ 	.byte	0x05
	.zero		1


	//   ....[66]....
        /*0534*/ 	.word	0x00003ab0
        /*0538*/ 	.word	0x000000ff
        /*053c*/ 	.word	0x00000008
        /*0540*/ 	.short	0x010a
        /*0542*/ 	.byte	0x05
	.zero		1


	//   ....[67]....
        /*0544*/ 	.word	0x00003ad0
        /*0548*/ 	.word	0x000000ff
        /*054c*/ 	.word	0x00000008
        /*0550*/ 	.short	0x010a
        /*0552*/ 	.byte	0x05
	.zero		1


	//   ....[68]....
        /*0554*/ 	.word	0x00003b90
        /*0558*/ 	.word	0x000000ff
        /*055c*/ 	.word	0x00000000
        /*0560*/ 	.short	0x0101
        /*0562*/ 	.byte	0x04
	.zero		1


	//   ....[69]....
        /*0564*/ 	.word	0x00004150
        /*0568*/ 	.word	0x00000000
        /*056c*/ 	.word	0x000000c0
        /*0570*/ 	.short	0x010a
        /*0572*/ 	.byte	0xff
	.zero		1


	//   ....[70]....
        /*0574*/ 	.word	0x00004210
        /*0578*/ 	.word	0x00000000
        /*057c*/ 	.word	0x00000000
        /*0580*/ 	.short	0x0101
        /*0582*/ 	.byte	0xff
	.zero		1


	//   ....[71]....
        /*0584*/ 	.word	0x000042d0
        /*0588*/ 	.word	0x000000ff
        /*058c*/ 	.word	0x00000000
        /*0590*/ 	.short	0x010a
        /*0592*/ 	.byte	0x04
	.zero		1


	//   ....[72]....
        /*0594*/ 	.word	0x000042e0
        /*0598*/ 	.word	0x000000ff
        /*059c*/ 	.word	0x000000f0
        /*05a0*/ 	.short	0x010a
        /*05a2*/ 	.byte	0x38
	.zero		1


	//   ....[73]....
        /*05a4*/ 	.word	0x00004390
        /*05a8*/ 	.word	0x000000ff
        /*05ac*/ 	.word	0x00000000
        /*05b0*/ 	.short	0x010a
        /*05b2*/ 	.byte	0x07
	.zero		1


	//   ....[74]....
        /*05b4*/ 	.word	0x000044c0
        /*05b8*/ 	.word	0x000000ff
        /*05bc*/ 	.word	0x00000000
        /*05c0*/ 	.short	0x010a
        /*05c2*/ 	.byte	0x04
	.zero		1


	//   ....[75]....
        /*05c4*/ 	.word	0x00004830
        /*05c8*/ 	.word	0x000000ff
        /*05cc*/ 	.word	0x00000000
        /*05d0*/ 	.short	0x010a
        /*05d2*/ 	.byte	0x04
	.zero		1


	//   ....[76]....
        /*05d4*/ 	.word	0x000048d0
        /*05d8*/ 	.word	0x00000000
        /*05dc*/ 	.word	0x00000000
        /*05e0*/ 	.short	0x010a
        /*05e2*/ 	.byte	0xff
	.zero		1


	//   ....[77]....
        /*05e4*/ 	.word	0x00004910
        /*05e8*/ 	.word	0x00000000
        /*05ec*/ 	.word	0x00000000
        /*05f0*/ 	.short	0x010a
        /*05f2*/ 	.byte	0xff
	.zero		1


	//   ....[78]....
        /*05f4*/ 	.word	0x00004980
        /*05f8*/ 	.word	0x000000ff
        /*05fc*/ 	.word	0x00000000
        /*0600*/ 	.short	0x0101
        /*0602*/ 	.byte	0x04
	.zero		1


	//   ....[79]....
        /*0604*/ 	.word	0x000049c0
        /*0608*/ 	.word	0x000000ff
        /*060c*/ 	.word	0x00000120
        /*0610*/ 	.short	0x010a
        /*0612*/ 	.byte	0x1f
	.zero		1


	//   ....[80]....
        /*0614*/ 	.word	0x00004a10
        /*0618*/ 	.word	0x000000ff
        /*061c*/ 	.word	0x00000000
        /*0620*/ 	.short	0x0101
        /*0622*/ 	.byte	0x04
	.zero		1


	//   ....[81]....
        /*0624*/ 	.word	0x00004f30
        /*0628*/ 	.word	0x00000008
        /*062c*/ 	.word	0x000000c0
        /*0630*/ 	.short	0x010a
        /*0632*/ 	.byte	0xff
	.zero		1


	//   ....[82]....
        /*0634*/ 	.word	0x000050a0
        /*0638*/ 	.word	0x00000000
        /*063c*/ 	.word	0x00000000
        /*0640*/ 	.short	0x0101
        /*0642*/ 	.byte	0xff
	.zero		1


	//   ....[83]....
        /*0644*/ 	.word	0x00005580
        /*0648*/ 	.word	0x000000ff
        /*064c*/ 	.word	0x000000b8
        /*0650*/ 	.short	0x010a
        /*0652*/ 	.byte	0x15
	.zero		1


	//   ....[84]....
        /*0654*/ 	.word	0x00005710
        /*0658*/ 	.word	0x000000ff
        /*065c*/ 	.word	0x00000090
        /*0660*/ 	.short	0x010a
        /*0662*/ 	.byte	0x15
	.zero		1


	//   ....[85]....
        /*0664*/ 	.word	0x00005860
        /*0668*/ 	.word	0x000000ff
        /*066c*/ 	.word	0x00000070
        /*0670*/ 	.short	0x010b
        /*0672*/ 	.byte	0x15
	.zero		1


	//   ....[86]....
        /*0674*/ 	.word	0x00005870
        /*0678*/ 	.word	0x000000ff
        /*067c*/ 	.word	0x00000000
        /*0680*/ 	.short	0x0101
        /*0682*/ 	.byte	0x32
	.zero		1


	//   ....[87]....
        /*0684*/ 	.word	0x00005880
        /*0688*/ 	.word	0x000000ff
        /*068c*/ 	.word	0x00000098
        /*0690*/ 	.short	0x010a
        /*0692*/ 	.byte	0x15
	.zero		1


	//   ....[88]....
        /*0694*/ 	.word	0x000059d0
        /*0698*/ 	.word	0x000000ff
        /*069c*/ 	.word	0x00000078
        /*06a0*/ 	.short	0x010b
        /*06a2*/ 	.byte	0x15
	.zero		1


	//   ....[89]....
        /*06a4*/ 	.word	0x000059e0
        /*06a8*/ 	.word	0x000000ff
        /*06ac*/ 	.word	0x00000000
        /*06b0*/ 	.short	0x0101
        /*06b2*/ 	.byte	0x31
	.zero		1


	//   ....[90]....
        /*06b4*/ 	.word	0x000059f0
        /*06b8*/ 	.word	0x000000ff
        /*06bc*/ 	.word	0x000000a0
        /*06c0*/ 	.short	0x010a
        /*06c2*/ 	.byte	0x15
	.zero		1


	//   ....[91]....
        /*06c4*/ 	.word	0x00005b50
        /*06c8*/ 	.word	0x000000ff
        /*06cc*/ 	.word	0x00000080
        /*06d0*/ 	.short	0x010b
        /*06d2*/ 	.byte	0x15
	.zero		1


	//   ....[92]....
        /*06d4*/ 	.word	0x00005b60
        /*06d8*/ 	.word	0x000000ff
        /*06dc*/ 	.word	0x00000000
        /*06e0*/ 	.short	0x0101
        /*06e2*/ 	.byte	0x30
	.zero		1


	//   ....[93]....
        /*06e4*/ 	.word	0x00005b70
        /*06e8*/ 	.word	0x000000ff
        /*06ec*/ 	.word	0x000000a8
        /*06f0*/ 	.short	0x010a
        /*06f2*/ 	.byte	0x15
	.zero		1


	//   ....[94]....
        /*06f4*/ 	.word	0x00005d60
        /*06f8*/ 	.word	0x000000ff
        /*06fc*/ 	.word	0x00000088
        /*0700*/ 	.short	0x010b
        /*0702*/ 	.byte	0x15
	.zero		1


	//   ....[95]....
        /*0704*/ 	.word	0x00005d70
        /*0708*/ 	.word	0x000000ff
        /*070c*/ 	.word	0x00000000
        /*0710*/ 	.short	0x0101
        /*0712*/ 	.byte	0x2f
	.zero		1


	//   ....[96]....
        /*0714*/ 	.word	0x00005db0
        /*0718*/ 	.word	0x000000ff
        /*071c*/ 	.word	0x00000090
        /*0720*/ 	.short	0x010a
        /*0722*/ 	.byte	0x15
	.zero		1


	//   ....[97]....
        /*0724*/ 	.word	0x00005dd0
        /*0728*/ 	.word	0x000000ff
        /*072c*/ 	.word	0x00000098
        /*0730*/ 	.short	0x010a
        /*0732*/ 	.byte	0x15
	.zero		1


	//   ....[98]....
        /*0734*/ 	.word	0x00005df0
        /*0738*/ 	.word	0x000000ff
        /*073c*/ 	.word	0x000000a0
        /*0740*/ 	.short	0x010a
        /*0742*/ 	.byte	0x15
	.zero		1


	//   ....[99]....
        /*0744*/ 	.word	0x00005e30
        /*0748*/ 	.word	0x00000000
        /*074c*/ 	.word	0x000000a8
        /*0750*/ 	.short	0x010a
        /*0752*/ 	.byte	0xff
	.zero		1


	//   ....[100]....
        /*0754*/ 	.word	0x00006140
        /*0758*/ 	.word	0x00000003
        /*075c*/ 	.word	0x000000c0
        /*0760*/ 	.short	0x010a
        /*0762*/ 	.byte	0xff
	.zero		1


	//   ....[101]....
        /*0764*/ 	.word	0x000062c0
        /*0768*/ 	.word	0x00000000
        /*076c*/ 	.word	0x00000000
        /*0770*/ 	.short	0x0101
        /*0772*/ 	.byte	0xff
	.zero		1


	//   ....[102]....
        /*0774*/ 	.word	0x00006e00
        /*0778*/ 	.word	0x000000ff
        /*077c*/ 	.word	0x00000070
        /*0780*/ 	.short	0x010a
        /*0782*/ 	.byte	0x2b
	.zero		1


	//   ....[103]....
        /*0784*/ 	.word	0x00006e40
        /*0788*/ 	.word	0x00000062
        /*078c*/ 	.word	0x000000e0
        /*0790*/ 	.short	0x010a
        /*0792*/ 	.byte	0xff
	.zero		1


	//   ....[104]....
        /*0794*/ 	.word	0x00006f30
        /*0798*/ 	.word	0x000000ff
        /*079c*/ 	.word	0x00000070
        /*07a0*/ 	.short	0x010a
        /*07a2*/ 	.byte	0x2b
	.zero		1


	//   ....[105]....
        /*07a4*/ 	.word	0x00007020
        /*07a8*/ 	.word	0x00000062
        /*07ac*/ 	.word	0x000000e0
        /*07b0*/ 	.short	0x010a
        /*07b2*/ 	.byte	0xff
	.zero		1


	//   ....[106]....
        /*07b4*/ 	.word	0x00007af0
        /*07b8*/ 	.word	0x00000000
        /*07bc*/ 	.word	0x00000000
        /*07c0*/ 	.short	0x0101
        /*07c2*/ 	.byte	0xff
	.zero		1


	//   ....[107]....
        /*07c4*/ 	.word	0x00007b00
        /*07c8*/ 	.word	0x00000003
        /*07cc*/ 	.word	0x00000070
        /*07d0*/ 	.short	0x010a
        /*07d2*/ 	.byte	0xff
	.zero		1


	//   ....[108]....
        /*07d4*/ 	.word	0x00007be0
        /*07d8*/ 	.word	0x00000003
        /*07dc*/ 	.word	0x00000070
        /*07e0*/ 	.short	0x010a
        /*07e2*/ 	.byte	0xff
	.zero		1


	//   ....[109]....
        /*07e4*/ 	.word	0x00008750
        /*07e8*/ 	.word	0x00000068
        /*07ec*/ 	.word	0x00000000
        /*07f0*/ 	.short	0x0101
        /*07f2*/ 	.byte	0xff
	.zero		1


	//   ....[110]....
        /*07f4*/ 	.word	0x00008770
        /*07f8*/ 	.word	0x0000003e
        /*07fc*/ 	.word	0x00000070
        /*0800*/ 	.short	0x010a
        /*0802*/ 	.byte	0xff
	.zero		1


	//   ....[111]....
        /*0804*/ 	.word	0x00008840
        /*0808*/ 	.word	0x0000003e
        /*080c*/ 	.word	0x00000070
        /*0810*/ 	.short	0x010a
        /*0812*/ 	.byte	0xff
	.zero		1


	//   ....[112]....
        /*0814*/ 	.word	0x000093a0
        /*0818*/ 	.word	0x0000003e
        /*081c*/ 	.word	0x00000000
        /*0820*/ 	.short	0x0101
        /*0822*/ 	.byte	0xff
	.zero		1


	//   ....[113]....
        /*0824*/ 	.word	0x000093c0
        /*0828*/ 	.word	0x0000003d
        /*082c*/ 	.word	0x00000070
        /*0830*/ 	.short	0x010a
        /*0832*/ 	.byte	0xff
	.zero		1


	//   ....[114]....
        /*0834*/ 	.word	0x00009490
        /*0838*/ 	.word	0x0000003d
        /*083c*/ 	.word	0x00000070
        /*0840*/ 	.short	0x010a
        /*0842*/ 	.byte	0xff
	.zero		1


	//   ....[115]....
        /*0844*/ 	.word	0x00009880
        /*0848*/ 	.word	0x00000062
        /*084c*/ 	.word	0x00000000
        /*0850*/ 	.short	0x0101
        /*0852*/ 	.byte	0xff
	.zero		1


	//   ....[116]....
        /*0854*/ 	.word	0x0000a040
        /*0858*/ 	.word	0x00000002
        /*085c*/ 	.word	0x00000000
        /*0860*/ 	.short	0x0101
        /*0862*/ 	.byte	0xff
	.zero		1


	//   ....[117]....
        /*0864*/ 	.word	0x0000a2f0
        /*0868*/ 	.word	0x000000ff
        /*086c*/ 	.word	0x00000000
        /*0870*/ 	.short	0x0101
        /*0872*/ 	.byte	0x04
	.zero		1


	//   ....[118]....
        /*0874*/ 	.word	0x0000a310
        /*0878*/ 	.word	0x00000000
        /*087c*/ 	.word	0x00000110
        /*0880*/ 	.short	0x010a
        /*0882*/ 	.byte	0xff
	.zero		1


	//   ....[119]....
        /*0884*/ 	.word	0x0000a370
        /*0888*/ 	.word	0x00000000
        /*088c*/ 	.word	0x00000038
        /*0890*/ 	.short	0x010a
        /*0892*/ 	.byte	0xff
	.zero		1


	//   ....[120]....
        /*0894*/ 	.word	0x0000a3d0
        /*0898*/ 	.word	0x00000000
        /*089c*/ 	.word	0x00000038
        /*08a0*/ 	.short	0x010a
        /*08a2*/ 	.byte	0xff
	.zero		1


	//   ....[121]....
        /*08a4*/ 	.word	0x0000a420
        /*08a8*/ 	.word	0x00000003
        /*08ac*/ 	.word	0x000000c0
        /*08b0*/ 	.short	0x010a
        /*08b2*/ 	.byte	0xff
	.zero		1


	//   ....[122]....
        /*08b4*/ 	.word	0x0000a480
        /*08b8*/ 	.word	0x00000000
        /*08bc*/ 	.word	0x00000000
        /*08c0*/ 	.short	0x010a
        /*08c2*/ 	.byte	0xff
	.zero		1


	//   ....[123]....
        /*08c4*/ 	.word	0x0000a4e0
        /*08c8*/ 	.word	0x00000000
        /*08cc*/ 	.word	0x00000000
        /*08d0*/ 	.short	0x010a
        /*08d2*/ 	.byte	0xff
	.zero		1


	//   ....[124]....
        /*08d4*/ 	.word	0x0000a540
        /*08d8*/ 	.word	0x00000000
        /*08dc*/ 	.word	0x00000000
        /*08e0*/ 	.short	0x010a
        /*08e2*/ 	.byte	0xff
	.zero		1


	//   ....[125]....
        /*08e4*/ 	.word	0x0000a5a0
        /*08e8*/ 	.word	0x00000000
        /*08ec*/ 	.word	0x00000000
        /*08f0*/ 	.short	0x010a
        /*08f2*/ 	.byte	0xff
	.zero		1


	//   ....[126]....
        /*08f4*/ 	.word	0x0000a600
        /*08f8*/ 	.word	0x00000000
        /*08fc*/ 	.word	0x00000000
        /*0900*/ 	.short	0x010a
        /*0902*/ 	.byte	0xff
	.zero		1


	//   ....[127]....
        /*0904*/ 	.word	0x0000a660
        /*0908*/ 	.word	0x00000000
        /*090c*/ 	.word	0x00000000
        /*0910*/ 	.short	0x010a
        /*0912*/ 	.byte	0xff
	.zero		1


	//   ....[128]....
        /*0914*/ 	.word	0x0000a6b0
        /*0918*/ 	.word	0x00000000
        /*091c*/ 	.word	0x00000100
        /*0920*/ 	.short	0x010a
        /*0922*/ 	.byte	0xff
	.zero		1


	//   ....[129]....
        /*0924*/ 	.word	0x0000a710
        /*0928*/ 	.word	0x00000000
        /*092c*/ 	.word	0x000000d0
        /*0930*/ 	.short	0x010a
        /*0932*/ 	.byte	0xff
	.zero		1


	//   ....[130]....
        /*0934*/ 	.word	0x0000a760
        /*0938*/ 	.word	0x00000000
        /*093c*/ 	.word	0x000000c0
        /*0940*/ 	.short	0x010a
        /*0942*/ 	.byte	0xff
	.zero		1


	//   ....[131]....
        /*0944*/ 	.word	0x0000a7c0
        /*0948*/ 	.word	0x00000000
        /*094c*/ 	.word	0x000000d0
        /*0950*/ 	.short	0x010a
        /*0952*/ 	.byte	0xff
	.zero		1


	//   ....[132]....
        /*0954*/ 	.word	0x0000a820
        /*0958*/ 	.word	0x00000005
        /*095c*/ 	.word	0x00000008
        /*0960*/ 	.short	0x010a
        /*0962*/ 	.byte	0xff
	.zero		1


	//   ....[133]....
        /*0964*/ 	.word	0x0000a910
        /*0968*/ 	.word	0x00000003
        /*096c*/ 	.word	0x00000008
        /*0970*/ 	.short	0x010a
        /*0972*/ 	.byte	0xff
	.zero		1


	//   ....[134]....
        /*0974*/ 	.word	0x0000a960
        /*0978*/ 	.word	0x00000000
        /*097c*/ 	.word	0x000000c0
        /*0980*/ 	.short	0x010a
        /*0982*/ 	.byte	0xff
	.zero		1


	//   ....[135]....
        /*0984*/ 	.word	0x0000a9c0
        /*0988*/ 	.word	0x00000000
        /*098c*/ 	.word	0x000000f0
        /*0990*/ 	.short	0x010a
        /*0992*/ 	.byte	0xff
	.zero		1


	//   ....[136]....
        /*0994*/ 	.word	0x0000aa20
        /*0998*/ 	.word	0x00000000
        /*099c*/ 	.word	0x00000000
        /*09a0*/ 	.short	0x010a
        /*09a2*/ 	.byte	0xff
	.zero		1


	//   ....[137]....
        /*09a4*/ 	.word	0x0000aa80
        /*09a8*/ 	.word	0x00000000
        /*09ac*/ 	.word	0x00000000
        /*09b0*/ 	.short	0x010a
        /*09b2*/ 	.byte	0xff
	.zero		1


	//   ....[138]....
        /*09b4*/ 	.word	0x0000aae0
        /*09b8*/ 	.word	0x00000000
        /*09bc*/ 	.word	0x00000120
        /*09c0*/ 	.short	0x010a
        /*09c2*/ 	.byte	0xff
	.zero		1


	//   ....[139]....
        /*09c4*/ 	.word	0x0000ab30
        /*09c8*/ 	.word	0x00000008
        /*09cc*/ 	.word	0x000000c0
        /*09d0*/ 	.short	0x010a
        /*09d2*/ 	.byte	0xff
	.zero		1


	//   ....[140]....
        /*09d4*/ 	.word	0x0000ab90
        /*09d8*/ 	.word	0x00000000
        /*09dc*/ 	.word	0x000000b8
        /*09e0*/ 	.short	0x010a
        /*09e2*/ 	.byte	0xff
	.zero		1


	//   ....[141]....
        /*09e4*/ 	.word	0x0000abf0
        /*09e8*/ 	.word	0x00000005
        /*09ec*/ 	.word	0x00000090
        /*09f0*/ 	.short	0x010a
        /*09f2*/ 	.byte	0xff
	.zero		1


	//   ....[142]....
        /*09f4*/ 	.word	0x0000ac50
        /*09f8*/ 	.word	0x00000005
        /*09fc*/ 	.word	0x00000098
        /*0a00*/ 	.short	0x010a
        /*0a02*/ 	.byte	0xff
	.zero		1


	//   ....[143]....
        /*0a04*/ 	.word	0x0000acb0
        /*0a08*/ 	.word	0x00000005
        /*0a0c*/ 	.word	0x000000a0
        /*0a10*/ 	.short	0x010a
        /*0a12*/ 	.byte	0xff
	.zero		1


	//   ....[144]....
        /*0a14*/ 	.word	0x0000ad10
        /*0a18*/ 	.word	0x00000005
        /*0a1c*/ 	.word	0x000000a8
        /*0a20*/ 	.short	0x010a
        /*0a22*/ 	.byte	0xff
	.zero		1


	//   ....[145]....
        /*0a24*/ 	.word	0x0000ad70
        /*0a28*/ 	.word	0x00000000
        /*0a2c*/ 	.word	0x00000090
        /*0a30*/ 	.short	0x010a
        /*0a32*/ 	.byte	0xff
	.zero		1


	//   ....[146]....
        /*0a34*/ 	.word	0x0000add0
        /*0a38*/ 	.word	0x00000000
        /*0a3c*/ 	.word	0x00000098
        /*0a40*/ 	.short	0x010a
        /*0a42*/ 	.byte	0xff
	.zero		1


	//   ....[147]....
        /*0a44*/ 	.word	0x0000ae30
        /*0a48*/ 	.word	0x00000000
        /*0a4c*/ 	.word	0x000000a0
        /*0a50*/ 	.short	0x010a
        /*0a52*/ 	.byte	0xff
	.zero		1


	//   ....[148]....
        /*0a54*/ 	.word	0x0000ae80
        /*0a58*/ 	.word	0x00000003
        /*0a5c*/ 	.word	0x000000c0
        /*0a60*/ 	.short	0x010a
        /*0a62*/ 	.byte	0xff
	.zero		1


	//   ....[149]....
        /*0a64*/ 	.word	0x0000aee0
        /*0a68*/ 	.word	0x00000000
        /*0a6c*/ 	.word	0x00000070
        /*0a70*/ 	.short	0x010a
        /*0a72*/ 	.byte	0xff
	.zero		1


	//   ....[150]....
        /*0a74*/ 	.word	0x0000af30
        /*0a78*/ 	.word	0x00000062
        /*0a7c*/ 	.word	0x000000e0
        /*0a80*/ 	.short	0x010a
        /*0a82*/ 	.byte	0xff
	.zero		1


	//   ....[151]....
        /*0a84*/ 	.word	0x0000af80
        /*0a88*/ 	.word	0x00000003
        /*0a8c*/ 	.word	0x00000070
        /*0a90*/ 	.short	0x010a
        /*0a92*/ 	.byte	0xff
	.zero		1


	//   ....[152]....
        /*0a94*/ 	.word	0x0000afd0
        /*0a98*/ 	.word	0x0000003e
        /*0a9c*/ 	.word	0x00000070
        /*0aa0*/ 	.short	0x010a
        /*0aa2*/ 	.byte	0xff
	.zero		1


	//   ....[153]....
        /*0aa4*/ 	.word	0x0000b020
        /*0aa8*/ 	.word	0x0000003d
        /*0aac*/ 	.word	0x00000070
        /*0ab0*/ 	.short	0x010a
        /*0ab2*/ 	.byte	0xff
	.zero		1


	//----- nvinfo : EIATTR_NUM_MBARRIERS
	.align		4
.L_47:
        /*0ab4*/ 	.byte	0x03, 0x38
        /*0ab6*/ 	.short	0x0025


	//----- nvinfo : EIATTR_EXIT_INSTR_OFFSETS
	.align		4
        /*0ab8*/ 	.byte	0x04, 0x1c
        /*0aba*/ 	.short	(.L_49 - .L_48)


	//   ....[0]....
.L_48:
        /*0abc*/ 	.word	0x00003170


	//   ....[1]....
        /*0ac0*/ 	.word	0x00003680


	//   ....[2]....
        /*0ac4*/ 	.word	0x000036e0


	//   ....[3]....
        /*0ac8*/ 	.word	0x00004c40


	//   ....[4]....
        /*0acc*/ 	.word	0x00005e60


	//   ....[5]....
        /*0ad0*/ 	.word	0x00005ea0


	//   ....[6]....
        /*0ad4*/ 	.word	0x0000a1d0


	//   ....[7]....
        /*0ad8*/ 	.word	0x0000a250


	//   ....[8]....
        /*0adc*/ 	.word	0x0000a280


	//   ....[9]....
        /*0ae0*/ 	.word	0x0000a300


	//----- nvinfo : EIATTR_MAX_THREADS
	.align		4
.L_49:
        /*0ae4*/ 	.byte	0x04, 0x05
        /*0ae6*/ 	.short	(.L_51 - .L_50)
.L_50:
        /*0ae8*/ 	.word	0x00000100
        /*0aec*/ 	.word	0x00000001
        /*0af0*/ 	.word	0x00000001


	//----- nvinfo : EIATTR_CRS_STACK_SIZE
	.align		4
.L_51:
        /*0af4*/ 	.byte	0x04, 0x1e
        /*0af6*/ 	.short	(.L_53 - .L_52)
.L_52:
        /*0af8*/ 	.word	0x00000000


	//----- nvinfo : EIATTR_CBANK_PARAM_SIZE
	.align		4
.L_53:
        /*0afc*/ 	.byte	0x03, 0x19
        /*0afe*/ 	.short	0x0c00


	//----- nvinfo : EIATTR_PARAM_CBANK
	.align		4
        /*0b00*/ 	.byte	0x04, 0x0a
        /*0b02*/ 	.short	(.L_55 - .L_54)
	.align		4
.L_54:
        /*0b04*/ 	.word	index@(.nv.constant0._ZN7cutlass13device_kernelINS_4gemm6kernel13GemmUniversalIN4cute5tupleIJiiiiEEENS1_10collective13CollectiveMmaINS1_46MainloopSm100TmaUmmaWarpSpecializedBlockScaledILi7ELi2ELi2ENS5_IJNS4_1CILi8EEENSA_ILi1EEESC_EEEEENS5_IJNSA_ILi256EEENSA_ILi128EEESG_EEENS5_IJNS_12float_e5m2_tENS_13float_ue8m0_tEEEENS5_IJNS5_IJlSC_lEEENS4_6LayoutINS5_IJNS5_IJNS5_IJNSA_ILi32EEENSA_ILi4EEEEEEiEEESQ_NS5_IJSC_iEEEEEENS5_IJNS5_IJNS5_IJNSA_ILi16EEESO_EEEiEEENS5_IJNS5_IJNSA_ILi0EEESC_EEENSA_ILi512EEEEEENS5_IJSW_iEEEEEEEEEEESK_S13_NS4_8TiledMMAINS4_8MMA_AtomIJNS4_27SM100_MMA_MXF8F6F4_2x1SM_SSISI_SI_fSJ_Li256ELi128ELNS4_4UMMA5MajorE0ELS18_0ELNS17_7ScaleInE0ELS19_0EEEEEENSM_INS5_IJSC_SC_SC_EEENS5_IJSW_SW_SW_EEEEENS5_IJNS4_10UnderscoreES1F_S1F_EEEEENS5_IJNS4_18SM100_TMA_2SM_LOADES1I_EEENS5_IJNS4_14ComposedLayoutINS4_7SwizzleILi3ELi4ELi3EEENS4_18smem_ptr_flag_bitsILi8EEENSM_INS5_IJSB_SG_EEENS5_IJSG_SC_EEEEEEENSM_INS5_IJNS5_IJNS5_IJSP_SC_EEENS5_IJSN_SC_EEEEEESC_NS5_IJSO_SC_EEEEEENS5_IJNS5_IJNS5_IJSU_SY_EEESX_EEESW_NS5_IJSC_SY_EEEEEEEEEEEvNS4_8identityENS5_IJNS4_28SM100_TMA_2SM_LOAD_MULTICASTES25_EEES23_vS24_EENS_8epilogue10collective18CollectiveEpilogueINS28_23Sm100TmaWarpSpecializedILi4ELi2ELi32ELb1ELb0EEEJNS5_IJSG_SG_SG_EEENS5_IJNSM_ISG_SC_EENSM_ISN_SC_EEEEENS_10bfloat16_tESL_S2H_SL_NS28_6fusion15FusionCallbacksIS2C_NS2I_17LinearCombinationIS2H_fS2H_fLNS_15FloatRoundStyleE2EEES2D_S2G_JEEENS4_5SM1004TMEM4LOAD26SM100_TMEM_LOAD_32dp32b32xENS4_13SM90_TMA_LOADENS1K_INS1L_ILi2ELi4ELi3EEENS1N_ILi16EEENSM_INS5_IJSB_SN_EEES1U_EEEENS4_39AutoVectorizingCopyWithAssumedAlignmentILi128EEENS4_14SM90_TMA_STOREES2X_S2Z_S2Z_EEEvvEEEEvNT_6ParamsE)
        /*0b08*/ 	.short	0x0380
        /*0b0a*/ 	.short	0x0c00


	//----- nvinfo : EIATTR_SW_WAR
	.align		4
.L_55:
        /*0b0c*/ 	.byte	0x04, 0x36
        /*0b0e*/ 	.short	(.L_57 - .L_56)
.L_56:
        /*0b10*/ 	.word	0x00000008
.L_57:


//--------------------- .nv.callgraph             --------------------------
	.section	.nv.callgraph,"",@"SHT_CUDA_CALLGRAPH"
	.align	4
	.sectionentsize	8
	.align		4
        /*0000*/ 	.word	0x00000000
	.align		4
        /*0004*/ 	.word	0xffffffff
	.align		4
        /*0008*/ 	.word	index@(_ZN7cutlass13device_kernelINS_4gemm6kernel13GemmUniversalIN4cute5tupleIJiiiiEEENS1_10collective13CollectiveMmaINS1_46MainloopSm100TmaUmmaWarpSpecializedBlockScaledILi7ELi2ELi2ENS5_IJNS4_1CILi8EEENSA_ILi1EEESC_EEEEENS5_IJNSA_ILi256EEENSA_ILi128EEESG_EEENS5_IJNS_12float_e5m2_tENS_13float_ue8m0_tEEEENS5_IJNS5_IJlSC_lEEENS4_6LayoutINS5_IJNS5_IJNS5_IJNSA_ILi32EEENSA_ILi4EEEEEEiEEESQ_NS5_IJSC_iEEEEEENS5_IJNS5_IJNS5_IJNSA_ILi16EEESO_EEEiEEENS5_IJNS5_IJNSA_ILi0EEESC_EEENSA_ILi512EEEEEENS5_IJSW_iEEEEEEEEEEESK_S13_NS4_8TiledMMAINS4_8MMA_AtomIJNS4_27SM100_MMA_MXF8F6F4_2x1SM_SSISI_SI_fSJ_Li256ELi128ELNS4_4UMMA5MajorE0ELS18_0ELNS17_7ScaleInE0ELS19_0EEEEEENSM_INS5_IJSC_SC_SC_EEENS5_IJSW_SW_SW_EEEEENS5_IJNS4_10UnderscoreES1F_S1F_EEEEENS5_IJNS4_18SM100_TMA_2SM_LOADES1I_EEENS5_IJNS4_14ComposedLayoutINS4_7SwizzleILi3ELi4ELi3EEENS4_18smem_ptr_flag_bitsILi8EEENSM_INS5_IJSB_SG_EEENS5_IJSG_SC_EEEEEEENSM_INS5_IJNS5_IJNS5_IJSP_SC_EEENS5_IJSN_SC_EEEEEESC_NS5_IJSO_SC_EEEEEENS5_IJNS5_IJNS5_IJSU_SY_EEESX_EEESW_NS5_IJSC_SY_EEEEEEEEEEEvNS4_8identityENS5_IJNS4_28SM100_TMA_2SM_LOAD_MULTICASTES25_EEES23_vS24_EENS_8epilogue10collective18CollectiveEpilogueINS28_23Sm100TmaWarpSpecializedILi4ELi2ELi32ELb1ELb0EEEJNS5_IJSG_SG_SG_EEENS5_IJNSM_ISG_SC_EENSM_ISN_SC_EEEEENS_10bfloat16_tESL_S2H_SL_NS28_6fusion15FusionCallbacksIS2C_NS2I_17LinearCombinationIS2H_fS2H_fLNS_15FloatRoundStyleE2EEES2D_S2G_JEEENS4_5SM1004TMEM4LOAD26SM100_TMEM_LOAD_32dp32b32xENS4_13SM90_TMA_LOADENS1K_INS1L_ILi2ELi4ELi3EEENS1N_ILi16EEENSM_INS5_IJSB_SN_EEES1U_EEEENS4_39AutoVectorizingCopyWithAssumedAlignmentILi128EEENS4_14SM90_TMA_STOREES2X_S2Z_S2Z_EEEvvEEEEvNT_6ParamsE)
	.align		4
        /*000c*/ 	.word	index@(__assertfail)
	.align		4
        /*0010*/ 	.word	0x00000000
	.align		4
        /*0014*/ 	.word	0xfffffffe
	.align		4
        /*0018*/ 	.word	0x00000000
	.align		4
        /*001c*/ 	.word	0xfffffffd
	.align		4
        /*0020*/ 	.word	0x00000000
	.align		4
        /*0024*/ 	.word	0xfffffffc


//--------------------- .nv.constant4             --------------------------
	.section	.nv.constant4,"a",@progbits
	.align	8
	.align		8
.nv.constant4:
        /*0000*/ 	.dword	__assertfail
	.align		8
        /*0008*/ 	.dword	__unnamed_1
	.align		8
        /*0010*/ 	.dword	__unnamed_2
	.align		8
        /*0018*/ 	.dword	_ZN40_INTERNAL_1a64ddc1_4_k_cu_9c552306_169454cuda3std3__45__cpo5beginE
	.align		8
        /*0020*/ 	.dword	_ZN40_INTERNAL_1a64ddc1_4_k_cu_9c552306_169454cuda3std3__45__cpo3endE
	.align		8
        /*0028*/ 	.dword	_ZN40_INTERNAL_1a64ddc1_4_k_cu_9c552306_169454cuda3std3__45__cpo6cbeginE
	.align		8
        /*0030*/ 	.dword	_ZN40_INTERNAL_1a64ddc1_4_k_cu_9c552306_169454cuda3std3__45__cpo4cendE
	.align		8
        /*0038*/ 	.dword	_ZN40_INTERNAL_1a64ddc1_4_k_cu_9c552306_169454cuda3std3__442_GLOBAL__N__1a64ddc1_4_k_cu_9c552306_169456ignoreE
	.align		8
        /*0040*/ 	.dword	_ZN40_INTERNAL_1a64ddc1_4_k_cu_9c552306_169454cuda3std3__419piecewise_constructE
	.align		8
        /*0048*/ 	.dword	_ZN40_INTERNAL_1a64ddc1_4_k_cu_9c552306_169454cuda3std3__48in_placeE
	.align		8
        /*0050*/ 	.dword	_ZN40_INTERNAL_1a64ddc1_4_k_cu_9c552306_169454cuda3std6ranges3__45__cpo4swapE
	.align		8
        /*0058*/ 	.dword	_ZN40_INTERNAL_1a64ddc1_4_k_cu_9c552306_169454cuda3std6ranges3__45__cpo9iter_moveE
	.align		8
        /*0060*/ 	.dword	_ZN40_INTERNAL_1a64ddc1_4_k_cu_9c552306_169454cute7productE
	.align		8
        /*0068*/ 	.dword	_ZN40_INTERNAL_1a64ddc1_4_k_cu_9c552306_169454cute1_E
	.align		8
        /*0070*/ 	.dword	$str$25
	.align		8
        /*0078*/ 	.dword	$str$26
	.align		8
        /*0080*/ 	.dword	$str$27
	.align		8
        /*0088*/ 	.dword	$str$28


//--------------------- .text._ZN7cutlass13device_kernelINS_4gemm6kernel13GemmUniversalIN4cute5tupleIJiiiiEEENS1_10collective13CollectiveMmaINS1_46MainloopSm100TmaUmmaWarpSpecializedBlockScaledILi7ELi2ELi2ENS5_IJNS4_1CILi8EEENSA_ILi1EEESC_EEEEENS5_IJNSA_ILi256EEENSA_ILi128EEESG_EEENS5_IJNS_12float_e5m2_tENS_13float_ue8m0_tEEEENS5_IJNS5_IJlSC_lEEENS4_6LayoutINS5_IJNS5_IJNS5_IJNSA_ILi32EEENSA_ILi4EEEEEEiEEESQ_NS5_IJSC_iEEEEEENS5_IJNS5_IJNS5_IJNSA_ILi16EEESO_EEEiEEENS5_IJNS5_IJNSA_ILi0EEESC_EEENSA_ILi512EEEEEENS5_IJSW_iEEEEEEEEEEESK_S13_NS4_8TiledMMAINS4_8MMA_AtomIJNS4_27SM100_MMA_MXF8F6F4_2x1SM_SSISI_SI_fSJ_Li256ELi128ELNS4_4UMMA5MajorE0ELS18_0ELNS17_7ScaleInE0ELS19_0EEEEEENSM_INS5_IJSC_SC_SC_EEENS5_IJSW_SW_SW_EEEEENS5_IJNS4_10UnderscoreES1F_S1F_EEEEENS5_IJNS4_18SM100_TMA_2SM_LOADES1I_EEENS5_IJNS4_14ComposedLayoutINS4_7SwizzleILi3ELi4ELi3EEENS4_18smem_ptr_flag_bitsILi8EEENSM_INS5_IJSB_SG_EEENS5_IJSG_SC_EEEEEEENSM_INS5_IJNS5_IJNS5_IJSP_SC_EEENS5_IJSN_SC_EEEEEESC_NS5_IJSO_SC_EEEEEENS5_IJNS5_IJNS5_IJSU_SY_EEESX_EEESW_NS5_IJSC_SY_EEEEEEEEEEEvNS4_8identityENS5_IJNS4_28SM100_TMA_2SM_LOAD_MULTICASTES25_EEES23_vS24_EENS_8epilogue10collective18CollectiveEpilogueINS28_23Sm100TmaWarpSpecializedILi4ELi2ELi32ELb1ELb0EEEJNS5_IJSG_SG_SG_EEENS5_IJNSM_ISG_SC_EENSM_ISN_SC_EEEEENS_10bfloat16_tESL_S2H_SL_NS28_6fusion15FusionCallbacksIS2C_NS2I_17LinearCombinationIS2H_fS2H_fLNS_15FloatRoundStyleE2EEES2D_S2G_JEEENS4_5SM1004TMEM4LOAD26SM100_TMEM_LOAD_32dp32b32xENS4_13SM90_TMA_LOADENS1K_INS1L_ILi2ELi4ELi3EEENS1N_ILi16EEENSM_INS5_IJSB_SN_EEES1U_EEEENS4_39AutoVectorizingCopyWithAssumedAlignmentILi128EEENS4_14SM90_TMA_STOREES2X_S2Z_S2Z_EEEvvEEEEvNT_6ParamsE --------------------------
	.section	.text._ZN7cutlass13device_kernelINS_4gemm6kernel13GemmUniversalIN4cute5tupleIJiiiiEEENS1_10collective13CollectiveMmaINS1_46MainloopSm100TmaUmmaWarpSpecializedBlockScaledILi7ELi2ELi2ENS5_IJNS4_1CILi8EEENSA_ILi1EEESC_EEEEENS5_IJNSA_ILi256EEENSA_ILi128EEESG_EEENS5_IJNS_12float_e5m2_tENS_13float_ue8m0_tEEEENS5_IJNS5_IJlSC_lEEENS4_6LayoutINS5_IJNS5_IJNS5_IJNSA_ILi32EEENSA_ILi4EEEEEEiEEESQ_NS5_IJSC_iEEEEEENS5_IJNS5_IJNS5_IJNSA_ILi16EEESO_EEEiEEENS5_IJNS5_IJNSA_ILi0EEESC_EEENSA_ILi512EEEEEENS5_IJSW_iEEEEEEEEEEESK_S13_NS4_8TiledMMAINS4_8MMA_AtomIJNS4_27SM100_MMA_MXF8F6F4_2x1SM_SSISI_SI_fSJ_Li256ELi128ELNS4_4UMMA5MajorE0ELS18_0ELNS17_7ScaleInE0ELS19_0EEEEEENSM_INS5_IJSC_SC_SC_EEENS5_IJSW_SW_SW_EEEEENS5_IJNS4_10UnderscoreES1F_S1F_EEEEENS5_IJNS4_18SM100_TMA_2SM_LOADES1I_EEENS5_IJNS4_14ComposedLayoutINS4_7SwizzleILi3ELi4ELi3EEENS4_18smem_ptr_flag_bitsILi8EEENSM_INS5_IJSB_SG_EEENS5_IJSG_SC_EEEEEEENSM_INS5_IJNS5_IJNS5_IJSP_SC_EEENS5_IJSN_SC_EEEEEESC_NS5_IJSO_SC_EEEEEENS5_IJNS5_IJNS5_IJSU_SY_EEESX_EEESW_NS5_IJSC_SY_EEEEEEEEEEEvNS4_8identityENS5_IJNS4_28SM100_TMA_2SM_LOAD_MULTICASTES25_EEES23_vS24_EENS_8epilogue10collective18CollectiveEpilogueINS28_23Sm100TmaWarpSpecializedILi4ELi2ELi32ELb1ELb0EEEJNS5_IJSG_SG_SG_EEENS5_IJNSM_ISG_SC_EENSM_ISN_SC_EEEEENS_10bfloat16_tESL_S2H_SL_NS28_6fusion15FusionCallbacksIS2C_NS2I_17LinearCombinationIS2H_fS2H_fLNS_15FloatRoundStyleE2EEES2D_S2G_JEEENS4_5SM1004TMEM4LOAD26SM100_TMEM_LOAD_32dp32b32xENS4_13SM90_TMA_LOADENS1K_INS1L_ILi2ELi4ELi3EEENS1N_ILi16EEENSM_INS5_IJSB_SN_EEES1U_EEEENS4_39AutoVectorizingCopyWithAssumedAlignmentILi128EEENS4_14SM90_TMA_STOREES2X_S2Z_S2Z_EEEvvEEEEvNT_6ParamsE,"ax",@progbits
	.align	128
.text._ZN7cutlass13device_kernelINS_4gemm6kernel13GemmUniversalIN4cute5tupleIJiiiiEEENS1_10collective13CollectiveMmaINS1_46MainloopSm100TmaUmmaWarpSpecializedBlockScaledILi7ELi2ELi2ENS5_IJNS4_1CILi8EEENSA_ILi1EEESC_EEEEENS5_IJNSA_ILi256EEENSA_ILi128EEESG_EEENS5_IJNS_12float_e5m2_tENS_13float_ue8m0_tEEEENS5_IJNS5_IJlSC_lEEENS4_6LayoutINS5_IJNS5_IJNS5_IJNSA_ILi32EEENSA_ILi4EEEEEEiEEESQ_NS5_IJSC_iEEEEEENS5_IJNS5_IJNS5_IJNSA_ILi16EEESO_EEEiEEENS5_IJNS5_IJNSA_ILi0EEESC_EEENSA_ILi512EEEEEENS5_IJSW_iEEEEEEEEEEESK_S13_NS4_8TiledMMAINS4_8MMA_AtomIJNS4_27SM100_MMA_MXF8F6F4_2x1SM_SSISI_SI_fSJ_Li256ELi128ELNS4_4UMMA5MajorE0ELS18_0ELNS17_7ScaleInE0ELS19_0EEEEEENSM_INS5_IJSC_SC_SC_EEENS5_IJSW_SW_SW_EEEEENS5_IJNS4_10UnderscoreES1F_S1F_EEEEENS5_IJNS4_18SM100_TMA_2SM_LOADES1I_EEENS5_IJNS4_14ComposedLayoutINS4_7SwizzleILi3ELi4ELi3EEENS4_18smem_ptr_flag_bitsILi8EEENSM_INS5_IJSB_SG_EEENS5_IJSG_SC_EEEEEEENSM_INS5_IJNS5_IJNS5_IJSP_SC_EEENS5_IJSN_SC_EEEEEESC_NS5_IJSO_SC_EEEEEENS5_IJNS5_IJNS5_IJSU_SY_EEESX_EEESW_NS5_IJSC_SY_EEEEEEEEEEEvNS4_8identityENS5_IJNS4_28SM100_TMA_2SM_LOAD_MULTICASTES25_EEES23_vS24_EENS_8epilogue10collective18CollectiveEpilogueINS28_23Sm100TmaWarpSpecializedILi4ELi2ELi32ELb1ELb0EEEJNS5_IJSG_SG_SG_EEENS5_IJNSM_ISG_SC_EENSM_ISN_SC_EEEEENS_10bfloat16_tESL_S2H_SL_NS28_6fusion15FusionCallbacksIS2C_NS2I_17LinearCombinationIS2H_fS2H_fLNS_15FloatRoundStyleE2EEES2D_S2G_JEEENS4_5SM1004TMEM4LOAD26SM100_TMEM_LOAD_32dp32b32xENS4_13SM90_TMA_LOADENS1K_INS1L_ILi2ELi4ELi3EEENS1N_ILi16EEENSM_INS5_IJSB_SN_EEES1U_EEEENS4_39AutoVectorizingCopyWithAssumedAlignmentILi128EEENS4_14SM90_TMA_STOREES2X_S2Z_S2Z_EEEvvEEEEvNT_6ParamsE:
        .type           _ZN7cutlass13device_kernelINS_4gemm6kernel13GemmUniversalIN4cute5tupleIJiiiiEEENS1_10collective13CollectiveMmaINS1_46MainloopSm100TmaUmmaWarpSpecializedBlockScaledILi7ELi2ELi2ENS5_IJNS4_1CILi8EEENSA_ILi1EEESC_EEEEENS5_IJNSA_ILi256EEENSA_ILi128EEESG_EEENS5_IJNS_12float_e5m2_tENS_13float_ue8m0_tEEEENS5_IJNS5_IJlSC_lEEENS4_6LayoutINS5_IJNS5_IJNS5_IJNSA_ILi32EEENSA_ILi4EEEEEEiEEESQ_NS5_IJSC_iEEEEEENS5_IJNS5_IJNS5_IJNSA_ILi16EEESO_EEEiEEENS5_IJNS5_IJNSA_ILi0EEESC_EEENSA_ILi512EEEEEENS5_IJSW_iEEEEEEEEEEESK_S13_NS4_8TiledMMAINS4_8MMA_AtomIJNS4_27SM100_MMA_MXF8F6F4_2x1SM_SSISI_SI_fSJ_Li256ELi128ELNS4_4UMMA5MajorE0ELS18_0ELNS17_7ScaleInE0ELS19_0EEEEEENSM_INS5_IJSC_SC_SC_EEENS5_IJSW_SW_SW_EEEEENS5_IJNS4_10UnderscoreES1F_S1F_EEEEENS5_IJNS4_18SM100_TMA_2SM_LOADES1I_EEENS5_IJNS4_14ComposedLayoutINS4_7SwizzleILi3ELi4ELi3EEENS4_18smem_ptr_flag_bitsILi8EEENSM_INS5_IJSB_SG_EEENS5_IJSG_SC_EEEEEEENSM_INS5_IJNS5_IJNS5_IJSP_SC_EEENS5_IJSN_SC_EEEEEESC_NS5_IJSO_SC_EEEEEENS5_IJNS5_IJNS5_IJSU_SY_EEESX_EEESW_NS5_IJSC_SY_EEEEEEEEEEEvNS4_8identityENS5_IJNS4_28SM100_TMA_2SM_LOAD_MULTICASTES25_EEES23_vS24_EENS_8epilogue10collective18CollectiveEpilogueINS28_23Sm100TmaWarpSpecializedILi4ELi2ELi32ELb1ELb0EEEJNS5_IJSG_SG_SG_EEENS5_IJNSM_ISG_SC_EENSM_ISN_SC_EEEEENS_10bfloat16_tESL_S2H_SL_NS28_6fusion15FusionCallbacksIS2C_NS2I_17LinearCombinationIS2H_fS2H_fLNS_15FloatRoundStyleE2EEES2D_S2G_JEEENS4_5SM1004TMEM4LOAD26SM100_TMEM_LOAD_32dp32b32xENS4_13SM90_TMA_LOADENS1K_INS1L_ILi2ELi4ELi3EEENS1N_ILi16EEENSM_INS5_IJSB_SN_EEES1U_EEEENS4_39AutoVectorizingCopyWithAssumedAlignmentILi128EEENS4_14SM90_TMA_STOREES2X_S2Z_S2Z_EEEvvEEEEvNT_6ParamsE,@function
        .size           _ZN7cutlass13device_kernelINS_4gemm6kernel13GemmUniversalIN4cute5tupleIJiiiiEEENS1_10collective13CollectiveMmaINS1_46MainloopSm100TmaUmmaWarpSpecializedBlockScaledILi7ELi2ELi2ENS5_IJNS4_1CILi8EEENSA_ILi1EEESC_EEEEENS5_IJNSA_ILi256EEENSA_ILi128EEESG_EEENS5_IJNS_12float_e5m2_tENS_13float_ue8m0_tEEEENS5_IJNS5_IJlSC_lEEENS4_6LayoutINS5_IJNS5_IJNS5_IJNSA_ILi32EEENSA_ILi4EEEEEEiEEESQ_NS5_IJSC_iEEEEEENS5_IJNS5_IJNS5_IJNSA_ILi16EEESO_EEEiEEENS5_IJNS5_IJNSA_ILi0EEESC_EEENSA_ILi512EEEEEENS5_IJSW_iEEEEEEEEEEESK_S13_NS4_8TiledMMAINS4_8MMA_AtomIJNS4_27SM100_MMA_MXF8F6F4_2x1SM_SSISI_SI_fSJ_Li256ELi128ELNS4_4UMMA5MajorE0ELS18_0ELNS17_7ScaleInE0ELS19_0EEEEEENSM_INS5_IJSC_SC_SC_EEENS5_IJSW_SW_SW_EEEEENS5_IJNS4_10UnderscoreES1F_S1F_EEEEENS5_IJNS4_18SM100_TMA_2SM_LOADES1I_EEENS5_IJNS4_14ComposedLayoutINS4_7SwizzleILi3ELi4ELi3EEENS4_18smem_ptr_flag_bitsILi8EEENSM_INS5_IJSB_SG_EEENS5_IJSG_SC_EEEEEEENSM_INS5_IJNS5_IJNS5_IJSP_SC_EEENS5_IJSN_SC_EEEEEESC_NS5_IJSO_SC_EEEEEENS5_IJNS5_IJNS5_IJSU_SY_EEESX_EEESW_NS5_IJSC_SY_EEEEEEEEEEEvNS4_8identityENS5_IJNS4_28SM100_TMA_2SM_LOAD_MULTICASTES25_EEES23_vS24_EENS_8epilogue10collective18CollectiveEpilogueINS28_23Sm100TmaWarpSpecializedILi4ELi2ELi32ELb1ELb0EEEJNS5_IJSG_SG_SG_EEENS5_IJNSM_ISG_SC_EENSM_ISN_SC_EEEEENS_10bfloat16_tESL_S2H_SL_NS28_6fusion15FusionCallbacksIS2C_NS2I_17LinearCombinationIS2H_fS2H_fLNS_15FloatRoundStyleE2EEES2D_S2G_JEEENS4_5SM1004TMEM4LOAD26SM100_TMEM_LOAD_32dp32b32xENS4_13SM90_TMA_LOADENS1K_INS1L_ILi2ELi4ELi3EEENS1N_ILi16EEENSM_INS5_IJSB_SN_EEES1U_EEEENS4_39AutoVectorizingCopyWithAssumedAlignmentILi128EEENS4_14SM90_TMA_STOREES2X_S2Z_S2Z_EEEvvEEEEvNT_6ParamsE,(.L_x_204 - _ZN7cutlass13device_kernelINS_4gemm6kernel13GemmUniversalIN4cute5tupleIJiiiiEEENS1_10collective13CollectiveMmaINS1_46MainloopSm100TmaUmmaWarpSpecializedBlockScaledILi7ELi2ELi2ENS5_IJNS4_1CILi8EEENSA_ILi1EEESC_EEEEENS5_IJNSA_ILi256EEENSA_ILi128EEESG_EEENS5_IJNS_12float_e5m2_tENS_13float_ue8m0_tEEEENS5_IJNS5_IJlSC_lEEENS4_6LayoutINS5_IJNS5_IJNS5_IJNSA_ILi32EEENSA_ILi4EEEEEEiEEESQ_NS5_IJSC_iEEEEEENS5_IJNS5_IJNS5_IJNSA_ILi16EEESO_EEEiEEENS5_IJNS5_IJNSA_ILi0EEESC_EEENSA_ILi512EEEEEENS5_IJSW_iEEEEEEEEEEESK_S13_NS4_8TiledMMAINS4_8MMA_AtomIJNS4_27SM100_MMA_MXF8F6F4_2x1SM_SSISI_SI_fSJ_Li256ELi128ELNS4_4UMMA5MajorE0ELS18_0ELNS17_7ScaleInE0ELS19_0EEEEEENSM_INS5_IJSC_SC_SC_EEENS5_IJSW_SW_SW_EEEEENS5_IJNS4_10UnderscoreES1F_S1F_EEEEENS5_IJNS4_18SM100_TMA_2SM_LOADES1I_EEENS5_IJNS4_14ComposedLayoutINS4_7SwizzleILi3ELi4ELi3EEENS4_18smem_ptr_flag_bitsILi8EEENSM_INS5_IJSB_SG_EEENS5_IJSG_SC_EEEEEEENSM_INS5_IJNS5_IJNS5_IJSP_SC_EEENS5_IJSN_SC_EEEEEESC_NS5_IJSO_SC_EEEEEENS5_IJNS5_IJNS5_IJSU_SY_EEESX_EEESW_NS5_IJSC_SY_EEEEEEEEEEEvNS4_8identityENS5_IJNS4_28SM100_TMA_2SM_LOAD_MULTICASTES25_EEES23_vS24_EENS_8epilogue10collective18CollectiveEpilogueINS28_23Sm100TmaWarpSpecializedILi4ELi2ELi32ELb1ELb0EEEJNS5_IJSG_SG_SG_EEENS5_IJNSM_ISG_SC_EENSM_ISN_SC_EEEEENS_10bfloat16_tESL_S2H_SL_NS28_6fusion15FusionCallbacksIS2C_NS2I_17LinearCombinationIS2H_fS2H_fLNS_15FloatRoundStyleE2EEES2D_S2G_JEEENS4_5SM1004TMEM4LOAD26SM100_TMEM_LOAD_32dp32b32xENS4_13SM90_TMA_LOADENS1K_INS1L_ILi2ELi4ELi3EEENS1N_ILi16EEENSM_INS5_IJSB_SN_EEES1U_EEEENS4_39AutoVectorizingCopyWithAssumedAlignmentILi128EEENS4_14SM90_TMA_STOREES2X_S2Z_S2Z_EEEvvEEEEvNT_6ParamsE)
        .other          _ZN7cutlass13device_kernelINS_4gemm6kernel13GemmUniversalIN4cute5tupleIJiiiiEEENS1_10collective13CollectiveMmaINS1_46MainloopSm100TmaUmmaWarpSpecializedBlockScaledILi7ELi2ELi2ENS5_IJNS4_1CILi8EEENSA_ILi1EEESC_EEEEENS5_IJNSA_ILi256EEENSA_ILi128EEESG_EEENS5_IJNS_12float_e5m2_tENS_13float_ue8m0_tEEEENS5_IJNS5_IJlSC_lEEENS4_6LayoutINS5_IJNS5_IJNS5_IJNSA_ILi32EEENSA_ILi4EEEEEEiEEESQ_NS5_IJSC_iEEEEEENS5_IJNS5_IJNS5_IJNSA_ILi16EEESO_EEEiEEENS5_IJNS5_IJNSA_ILi0EEESC_EEENSA_ILi512EEEEEENS5_IJSW_iEEEEEEEEEEESK_S13_NS4_8TiledMMAINS4_8MMA_AtomIJNS4_27SM100_MMA_MXF8F6F4_2x1SM_SSISI_SI_fSJ_Li256ELi128ELNS4_4UMMA5MajorE0ELS18_0ELNS17_7ScaleInE0ELS19_0EEEEEENSM_INS5_IJSC_SC_SC_EEENS5_IJSW_SW_SW_EEEEENS5_IJNS4_10UnderscoreES1F_S1F_EEEEENS5_IJNS4_18SM100_TMA_2SM_LOADES1I_EEENS5_IJNS4_14ComposedLayoutINS4_7SwizzleILi3ELi4ELi3EEENS4_18smem_ptr_flag_bitsILi8EEENSM_INS5_IJSB_SG_EEENS5_IJSG_SC_EEEEEEENSM_INS5_IJNS5_IJNS5_IJSP_SC_EEENS5_IJSN_SC_EEEEEESC_NS5_IJSO_SC_EEEEEENS5_IJNS5_IJNS5_IJSU_SY_EEESX_EEESW_NS5_IJSC_SY_EEEEEEEEEEEvNS4_8identityENS5_IJNS4_28SM100_TMA_2SM_LOAD_MULTICASTES25_EEES23_vS24_EENS_8epilogue10collective18CollectiveEpilogueINS28_23Sm100TmaWarpSpecializedILi4ELi2ELi32ELb1ELb0EEEJNS5_IJSG_SG_SG_EEENS5_IJNSM_ISG_SC_EENSM_ISN_SC_EEEEENS_10bfloat16_tESL_S2H_SL_NS28_6fusion15FusionCallbacksIS2C_NS2I_17LinearCombinationIS2H_fS2H_fLNS_15FloatRoundStyleE2EEES2D_S2G_JEEENS4_5SM1004TMEM4LOAD26SM100_TMEM_LOAD_32dp32b32xENS4_13SM90_TMA_LOADENS1K_INS1L_ILi2ELi4ELi3EEENS1N_ILi16EEENSM_INS5_IJSB_SN_EEES1U_EEEENS4_39AutoVectorizingCopyWithAssumedAlignmentILi128EEENS4_14SM90_TMA_STOREES2X_S2Z_S2Z_EEEvvEEEEvNT_6ParamsE,@"STO_CUDA_ENTRY STV_DEFAULT"
_ZN7cutlass13device_kernelINS_4gemm6kernel13GemmUniversalIN4cute5tupleIJiiiiEEENS1_10collective13CollectiveMmaINS1_46MainloopSm100TmaUmmaWarpSpecializedBlockScaledILi7ELi2ELi2ENS5_IJNS4_1CILi8EEENSA_ILi1EEESC_EEEEENS5_IJNSA_ILi256EEENSA_ILi128EEESG_EEENS5_IJNS_12float_e5m2_tENS_13float_ue8m0_tEEEENS5_IJNS5_IJlSC_lEEENS4_6LayoutINS5_IJNS5_IJNS5_IJNSA_ILi32EEENSA_ILi4EEEEEEiEEESQ_NS5_IJSC_iEEEEEENS5_IJNS5_IJNS5_IJNSA_ILi16EEESO_EEEiEEENS5_IJNS5_IJNSA_ILi0EEESC_EEENSA_ILi512EEEEEENS5_IJSW_iEEEEEEEEEEESK_S13_NS4_8TiledMMAINS4_8MMA_AtomIJNS4_27SM100_MMA_MXF8F6F4_2x1SM_SSISI_SI_fSJ_Li256ELi128ELNS4_4UMMA5MajorE0ELS18_0ELNS17_7ScaleInE0ELS19_0EEEEEENSM_INS5_IJSC_SC_SC_EEENS5_IJSW_SW_SW_EEEEENS5_IJNS4_10UnderscoreES1F_S1F_EEEEENS5_IJNS4_18SM100_TMA_2SM_LOADES1I_EEENS5_IJNS4_14ComposedLayoutINS4_7SwizzleILi3ELi4ELi3EEENS4_18smem_ptr_flag_bitsILi8EEENSM_INS5_IJSB_SG_EEENS5_IJSG_SC_EEEEEEENSM_INS5_IJNS5_IJNS5_IJSP_SC_EEENS5_IJSN_SC_EEEEEESC_NS5_IJSO_SC_EEEEEENS5_IJNS5_IJNS5_IJSU_SY_EEESX_EEESW_NS5_IJSC_SY_EEEEEEEEEEEvNS4_8identityENS5_IJNS4_28SM100_TMA_2SM_LOAD_MULTICASTES25_EEES23_vS24_EENS_8epilogue10collective18CollectiveEpilogueINS28_23Sm100TmaWarpSpecializedILi4ELi2ELi32ELb1ELb0EEEJNS5_IJSG_SG_SG_EEENS5_IJNSM_ISG_SC_EENSM_ISN_SC_EEEEENS_10bfloat16_tESL_S2H_SL_NS28_6fusion15FusionCallbacksIS2C_NS2I_17LinearCombinationIS2H_fS2H_fLNS_15FloatRoundStyleE2EEES2D_S2G_JEEENS4_5SM1004TMEM4LOAD26SM100_TMEM_LOAD_32dp32b32xENS4_13SM90_TMA_LOADENS1K_INS1L_ILi2ELi4ELi3EEENS1N_ILi16EEENSM_INS5_IJSB_SN_EEES1U_EEEENS4_39AutoVectorizingCopyWithAssumedAlignmentILi128EEENS4_14SM90_TMA_STOREES2X_S2Z_S2Z_EEEvvEEEEvNT_6ParamsE:
[----:B------:R-:W1:Y:S01]  /*0000*/  LDC R1, c[0x0][0x37c] ;  /* 0x0000df00ff017b82 */ /* 0x000e620000000800 */
[----:B------:R-:W2:Y:S01]  /*0010*/  S2R R95, SR_TID.X ;  /* 0x00000000005f7919 */ /* 0x000ea20000002100 */
[----:B------:R-:W3:Y:S06]  /*0020*/  LDCU.64 UR12, c[0x0][0xc90] ;  /* 0x00019200ff0c77ac */ /* 0x000eec0008000a00 */
[----:B------:R-:W4:Y:S01]  /*0030*/  S2UR UR4, SR_CgaCtaId ;  /* 0x00000000000479c3 */ /* 0x000f220000008800 */
[----:B------:R-:W-:Y:S02]  /*0040*/  PRMT R80, RZ, 0x7610, R80 ;  /* 0x00007610ff507816 */ /* 0x000fe40000000050 */
[----:B------:R-:W-:Y:S01]  /*0050*/  ELECT P1, URZ, PT ;  /* 0x0000000000ff782f */ /* 0x000fe20003820000 */
[----:B---3--:R-:W-:-:S04]  /*0060*/  UISETP.NE.U32.AND UP0, UPT, UR12, URZ, UPT ;  /* 0x000000ff0c00728c */ /* 0x008fc8000bf05070 */
[----:B------:R-:W-:Y:S02]  /*0070*/  UISETP.NE.AND.EX UP0, UPT, UR13, URZ, UPT, UP0 ;  /* 0x000000ff0d00728c */ /* 0x000fe4000bf05300 */
[----:B----4-:R-:W-:Y:S02]  /*0080*/  ULOP3.LUT UR61, UR4, 0x1, URZ, 0xc0, !UPT ;  /* 0x00000001043d7892 */ /* 0x010fe4000f8ec0ff */
[----:B------:R-:W-:Y:S01]  /*0090*/  ULOP3.LUT UR60, UR4, 0x1, URZ, 0x3c, !UPT ;  /* 0x00000001043c7892 */ /* 0x000fe2000f8e3cff */
[----:B--2---:R-:W-:-:S05]  /*00a0*/  SHF.R.U32.HI R81, RZ, 0x5, R95 ;  /* 0x00000005ff517819 */ /* 0x004fca000001165f */
[----:B------:R-:W2:Y:S02]  /*00b0*/  SHFL.IDX PT, R0, R81, RZ, 0x1f ;  /* 0x00001fff51007589 */ /* 0x000ea400000e0000 */
[----:B--2---:R-:W-:Y:S01]  /*00c0*/  R2UR UR21, R0 ;  /* 0x00000000001572ca */ /* 0x004fe200000e0000 */
[----:B-1----:R-:W-:-:S14]  /*00d0*/  BRA.U UP0, `(.L_x_0) ;  /* 0x0000000100307547 */ /* 0x002fdc000b800000 */
[----:B------:R-:W1:Y:S02]  /*00e0*/  LDCU.64 UR4, c[0x0][0xc88] ;  /* 0x00019100ff0477ac */ /* 0x000e640008000a00 */
[----:B-1----:R-:W-:-:S04]  /*00f0*/  UISETP.NE.U32.AND UP0, UPT, UR4, URZ, UPT ;  /* 0x000000ff0400728c */ /* 0x002fc8000bf05070 */
[----:B------:R-:W-:-:S09]  /*0100*/  UISETP.NE.AND.EX UP0, UPT, UR5, URZ, UPT, UP0 ;  /* 0x000000ff0500728c */ /* 0x000fd2000bf05300 */
[----:B------:R-:W-:Y:S05]  /*0110*/  BRA.U !UP0, `(.L_x_1) ;  /* 0x0000000108147547 */ /* 0x000fea000b800000 */
[----:B------:R-:W1:Y:S01]  /*0120*/  LDC.64 R2, c[0x0][0xc88] ;  /* 0x00032200ff027b82 */ /* 0x000e620000000a00 */
[----:B------:R-:W1:Y:S02]  /*0130*/  LDCU.64 UR4, c[0x0][0x358] ;  /* 0x00006b00ff0477ac */ /* 0x000e640008000a00 */
[----:B-1----:R1:W5:Y:S01]  /*0140*/  LDG.E R41, desc[UR4][R2.64] ;  /* 0x0000000402297981 */ /* 0x002362000c1e1900 */
[----:B------:R-:W-:Y:S01]  /*0150*/  HFMA2 R80, -RZ, RZ, 0, 5.9604644775390625e-08 ;  /* 0x00000001ff507431 */ /* 0x000fe200000001ff */
[----:B------:R-:W-:Y:S05]  /*0160*/  BRA `(.L_x_0) ;  /* 0x00000000000c7947 */ /* 0x000fea0003800000 */
.L_x_1:
[----:B------:R-:W1:Y:S01]  /*0170*/  LDCU UR4, c[0x0][0xc80] ;  /* 0x00019000ff0477ac */ /* 0x000e620008000800 */
[----:B------:R-:W-:Y:S01]  /*0180*/  HFMA2 R80, -RZ, RZ, 0, 5.9604644775390625e-08 ;  /* 0x00000001ff507431 */ /* 0x000fe200000001ff */
[----:B-1----:R-:W-:-:S07]  /*0190*/  MOV R41, UR4 ;  /* 0x0000000400297c02 */ /* 0x002fce0008000f00 */
.L_x_0:
[----:B------:R-:W2:Y:S02]  /*01a0*/  LDCU.64 UR4, c[0x0][0xcb0] ;  /* 0x00019600ff0477ac */ /* 0x000ea40008000a00 */
[----:B--2---:R-:W-:-:S04]  /*01b0*/  UISETP.NE.U32.AND UP0, UPT, UR4, URZ, UPT ;  /* 0x000000ff0400728c */ /* 0x004fc8000bf05070 */
[----:B------:R-:W-:-:S09]  /*01c0*/  UISETP.NE.AND.EX UP0, UPT, UR5, URZ, UPT, UP0 ;  /* 0x000000ff0500728c */ /* 0x000fd2000bf05300 */
[----:B------:R-:W-:Y:S05]  /*01d0*/  BRA.U UP0, `(.L_x_2) ;  /* 0x0000000100287547 */ /* 0x000fea000b800000 */
[----:B------:R-:W2:Y:S02]  /*01e0*/  LDCU.64 UR4, c[0x0][0xca8] ;  /* 0x00019500ff0477ac */ /* 0x000ea40008000a00 */
[----:B--2---:R-:W-:-:S04]  /*01f0*/  UISETP.NE.U32.AND UP0, UPT, UR4, URZ, UPT ;  /* 0x000000ff0400728c */ /* 0x004fc8000bf05070 */
[----:B------:R-:W-:-:S09]  /*0200*/  UISETP.NE.AND.EX UP0, UPT, UR5, URZ, UPT, UP0 ;  /* 0x000000ff0500728c */ /* 0x000fd2000bf05300 */
[----:B------:R-:W-:Y:S05]  /*0210*/  BRA.U !UP0, `(.L_x_3) ;  /* 0x0000000108107547 */ /* 0x000fea000b800000 */
[----:B------:R-:W2:Y:S01]  /*0220*/  LDC.64 R38, c[0x0][0xca8] ;  /* 0x00032a00ff267b82 */ /* 0x000ea20000000a00 */
[----:B------:R-:W2:Y:S02]  /*0230*/  LDCU.64 UR4, c[0x0][0x358] ;  /* 0x00006b00ff0477ac */ /* 0x000ea40008000a00 */
[----:B--2---:R2:W5:Y:S01]  /*0240*/  LDG.E R38, desc[UR4][R38.64] ;  /* 0x0000000426267981 */ /* 0x004562000c1e1900 */
[----:B------:R-:W-:Y:S05]  /*0250*/  BRA `(.L_x_2) ;  /* 0x0000000000087947 */ /* 0x000fea0003800000 */
.L_x_3:
[----:B------:R-:W2:Y:S02]  /*0260*/  LDCU UR4, c[0x0][0xca0] ;  /* 0x00019400ff0477ac */ /* 0x000ea40008000800 */
[----:B--2---:R-:W-:Y:S02]  /*0270*/  MOV R38, UR4 ;  /* 0x0000000400267c02 */ /* 0x004fe40008000f00 */
.L_x_2:
[----:B------:R-:W-:Y:S01]  /*0280*/  IMAD.U32 R0, RZ, RZ, UR21 ;  /* 0x00000015ff007e24 */ /* 0x000fe2000f8e00ff */
[----:B------:R-:W-:Y:S04]  /*0290*/  BSSY.RECONVERGENT B0, `(.L_x_4) ;  /* 0x0000012000007945 */ /* 0x000fe80003800200 */
[C---:B------:R-:W-:Y:S02]  /*02a0*/  ISETP.NE.OR P2, PT, R0.reuse, 0x1, !P1 ;  /* 0x000000010000780c */ /* 0x040fe40004f45670 */
[----:B------:R-:W-:-:S11]  /*02b0*/  ISETP.NE.OR P0, PT, R0, 0x3, !P1 ;  /* 0x000000030000780c */ /* 0x000fd60004f05670 */
[----:B------:R-:W-:Y:S05]  /*02c0*/  @P2 BRA `(.L_x_5) ;  /* 0x0000000000382947 */ /* 0x000fea0003800000 */
[----:B------:R-:W3:Y:S02]  /*02d0*/  LDCU.64 UR4, c[0x0][0x348] ;  /* 0x00006900ff0477ac */ /* 0x000ee40008000a00 */
[----:B---3--:R-:W-:Y:S02]  /*02e0*/  UIADD3 UR10, UP3, UPT, UR4, 0x80, URZ ;  /* 0x00000080040a7890 */ /* 0x008fe4000ff7e0ff */
[----:B------:R-:W-:Y:S02]  /*02f0*/  UIADD3 UR8, UP2, UPT, UR4, 0x180, URZ ;  /* 0x0000018004087890 */ /* 0x000fe4000ff5e0ff */
[----:B------:R-:W-:Y:S02]  /*0300*/  UIADD3 UR6, UP1, UPT, UR4, 0x280, URZ ;  /* 0x0000028004067890 */ /* 0x000fe4000ff3e0ff */
[----:B------:R-:W-:Y:S02]  /*0310*/  UIADD3 UR4, UP0, UPT, UR4, 0x380, URZ ;  /* 0x0000038004047890 */ /* 0x000fe4000ff1e0ff */
[----:B------:R-:W-:-:S02]  /*0320*/  UIADD3.X UR11, UPT, UPT, URZ, UR5, URZ, UP3, !UPT ;  /* 0x00000005ff0b7290 */ /* 0x000fc40009ffe4ff */
[----:B------:R-:W-:Y:S02]  /*0330*/  UIADD3.X UR9, UPT, UPT, URZ, UR5, URZ, UP2, !UPT ;  /* 0x00000005ff097290 */ /* 0x000fe400097fe4ff */
[----:B------:R-:W-:Y:S02]  /*0340*/  UIADD3.X UR7, UPT, UPT, URZ, UR5, URZ, UP1, !UPT ;  /* 0x00000005ff077290 */ /* 0x000fe40008ffe4ff */
[----:B------:R-:W-:-:S03]  /*0350*/  UIADD3.X UR5, UPT, UPT, URZ, UR5, URZ, UP0, !UPT ;  /* 0x00000005ff057290 */ /* 0x000fc600087fe4ff */
[----:B------:R3:W-:Y:S02]  /*0360*/  UTMACCTL.PF [UR10] ;  /* 0x000000000a0079b9 */ /* 0x0007e40008040000 */
[----:B------:R3:W-:Y:S02]  /*0370*/  UTMACCTL.PF [UR8] ;  /* 0x00000000080079b9 */ /* 0x0007e40008040000 */
[----:B------:R3:W-:Y:S02]  /*0380*/  UTMACCTL.PF [UR6] ;  /* 0x00000000060079b9 */ /* 0x0007e40008040000 */
[----:B------:R3:W-:Y:S02]  /*0390*/  UTMACCTL.PF [UR4] ;  /* 0x00000000040079b9 */ /* 0x0007e40008040000 */
[----:B---3--:R-:W-:Y:S01]  /*03a0*/  NOP ;  /* 0x0000000000007918 */ /* 0x008fe20000000000 */
.L_x_5:
[----:B------:R-:W-:Y:S05]  /*03b0*/  BSYNC.RECONVERGENT B0 ;  /* 0x0000000000007941 */ /* 0x000fea0003800200 */
.L_x_4:
[----:B------:R-:W-:Y:S04]  /*03c0*/  BSSY.RECONVERGENT B0, `(.L_x_6) ;  /* 0x000000a000007945 */ /* 0x000fe80003800200 */
[----:B------:R-:W-:Y:S05]  /*03d0*/  @P0 BRA `(.L_x_7) ;  /* 0x0000000000200947 */ /* 0x000fea0003800000 */
[----:B------:R-:W3:Y:S02]  /*03e0*/  LDCU.64 UR4, c[0x0][0x348] ;  /* 0x00006900ff0477ac */ /* 0x000ee40008000a00 */
[----:B---3--:R-:W-:Y:S02]  /*03f0*/  UIADD3 UR6, UP1, UPT, UR4, 0x980, URZ ;  /* 0x0000098004067890 */ /* 0x008fe4000ff3e0ff */
[----:B------:R-:W-:Y:S02]  /*0400*/  UIADD3 UR4, UP0, UPT, UR4, 0xa80, URZ ;  /* 0x00000a8004047890 */ /* 0x000fe4000ff1e0ff */
[----:B------:R-:W-:Y:S02]  /*0410*/  UIADD3.X UR7, UPT, UPT, URZ, UR5, URZ, UP1, !UPT ;  /* 0x00000005ff077290 */ /* 0x000fe40008ffe4ff */
[----:B------:R-:W-:-:S07]  /*0420*/  UIADD3.X UR5, UPT, UPT, URZ, UR5, URZ, UP0, !UPT ;  /* 0x00000005ff057290 */ /* 0x000fce00087fe4ff */
[----:B------:R3:W-:Y:S02]  /*0430*/  UTMACCTL.PF [UR6] ;  /* 0x00000000060079b9 */ /* 0x0007e40008040000 */
[----:B------:R3:W-:Y:S02]  /*0440*/  UTMACCTL.PF [UR4] ;  /* 0x00000000040079b9 */ /* 0x0007e40008040000 */
[----:B---3--:R-:W-:Y:S01]  /*0450*/  NOP ;  /* 0x0000000000007918 */ /* 0x008fe20000000000 */
.L_x_7:
[----:B------:R-:W-:Y:S05]  /*0460*/  BSYNC.RECONVERGENT B0 ;  /* 0x0000000000007941 */ /* 0x000fea0003800200 */
.L_x_6:
[----:B------:R-:W3:Y:S01]  /*0470*/  LDCU.64 UR4, c[0x0][0xc88] ;  /* 0x00019100ff0477ac */ /* 0x000ee20008000a00 */
[----:B------:R-:W-:Y:S02]  /*0480*/  UISETP.EQ.U32.AND UP2, UPT, UR12, URZ, UPT ;  /* 0x000000ff0c00728c */ /* 0x000fe4000bf42070 */
[----:B------:R-:W-:Y:S02]  /*0490*/  UPLOP3.LUT UP4, UPT, UPT, UPT, UPT, 0x80, 0x8 ;  /* 0x000000000008789c */ /* 0x000fe40003f8f070 */
[----:B---3--:R-:W-:-:S04]  /*04a0*/  UISETP.NE.U32.AND UP0, UPT, UR4, URZ, UPT ;  /* 0x000000ff0400728c */ /* 0x008fc8000bf05070 */
[----:B------:R-:W-:-:S04]  /*04b0*/  UISETP.NE.AND.EX UP1, UPT, UR5, URZ, UPT, UP0 ;  /* 0x000000ff0500728c */ /* 0x000fc8000bf25300 */
[----:B------:R-:W-:-:S04]  /*04c0*/  UISETP.EQ.OR.EX UP3, UPT, UR13, URZ, !UP1, UP2 ;  /* 0x000000ff0d00728c */ /* 0x000fc8000cf62720 */
[----:B------:R-:W-:-:S06]  /*04d0*/  UP2UR UR4, UPR, URZ, 0x8 ;  /* 0x00000008ff047883 */ /* 0x000fcc0008000000 */
[----:B------:R-:W-:Y:S01]  /*04e0*/  MOV R84, UR4 ;  /* 0x0000000400547c02 */ /* 0x000fe20008000f00 */
[----:B------:R-:W-:Y:S06]  /*04f0*/  BRA.U !UP3, `(.L_x_8) ;  /* 0x000000010b207547 */ /* 0x000fec000b800000 */
[----:B------:R-:W-:Y:S01]  /*0500*/  UISETP.NE.U32.AND UP2, UPT, UR12, URZ, UPT ;  /* 0x000000ff0c00728c */ /* 0x000fe2000bf45070 */
[----:B-----5:R-:W-:Y:S01]  /*0510*/  FSETP.NEU.AND P0, PT, R41, RZ, PT ;  /* 0x000000ff2900720b */ /* 0x020fe20003f0d000 */
[----:B------:R-:W-:Y:S02]  /*0520*/  USEL UR4, URZ, 0xffffffff, UP1 ;  /* 0xffffffffff047887 */ /* 0x000fe40008800000 */
[----:B------:R-:W-:-:S10]  /*0530*/  UISETP.NE.AND.EX UP2, UPT, UR13, URZ, UPT, UP2 ;  /* 0x000000ff0d00728c */ /* 0x000fd4000bf45320 */
[----:B------:R-:W-:Y:S01]  /*0540*/  VOTEU.ANY UP0, P0 ;  /* 0x0000000000ff7886 */ /* 0x000fe20000000100 */
[----:B------:R-:W-:-:S04]  /*0550*/  @!UP2 USEL UR4, URZ, 0xffffffff, UP0 ;  /* 0xffffffffff04a887 */ /* 0x000fc80008000000 */
[----:B------:R-:W-:-:S04]  /*0560*/  ULOP3.LUT UR4, UR4, 0x1, URZ, 0xc0, !UPT ;  /* 0x0000000104047892 */ /* 0x000fc8000f8ec0ff */
[----:B------:R-:W-:-:S11]  /*0570*/  UISETP.NE.U32.AND UP4, UPT, UR4, 0x1, UPT ;  /* 0x000000010400788c */ /* 0x000fd6000bf85070 */
.L_x_8:
[----:B------:R-:W3:Y:S01]  /*0580*/  SHFL.IDX PT, R0, R81, RZ, 0x1f ;  /* 0x00001fff51007589 */ /* 0x000ee200000e0000 */
[----:B------:R-:W-:-:S04]  /*0590*/  UISETP.NE.AND UP0, UPT, UR21, 0x2, UPT ;  /* 0x000000021500788c */ /* 0x000fc8000bf05270 */
[----:B------:R-:W-:Y:S02]  /*05a0*/  UISETP.EQ.AND UP2, UPT, UR61, URZ, !UP0 ;  /* 0x000000ff3d00728c */ /* 0x000fe4000c742270 */
[----:B------:R-:W-:-:S04]  /*05b0*/  USEL UR58, URZ, 0x1, UP0 ;  /* 0x00000001ff3a7887 */ /* 0x000fc80008000000 */
[----:B------:R-:W-:Y:S02]  /*05c0*/  PLOP3.LUT P4, PT, P1, PT, UP2, 0x80, 0x8 ;  /* 0x000000000008781c */ /* 0x000fe40000f8f028 */
[----:B---3--:R-:W-:-:S13]  /*05d0*/  ISETP.NE.AND P0, PT, R0, RZ, PT ;  /* 0x000000ff0000720c */ /* 0x008fda0003f05270 */
[----:B------:R-:W-:Y:S05]  /*05e0*/  @P0 BRA `(.L_x_9) ;  /* 0x0000000000700947 */ /* 0x000fea0003800000 */
[----:B------:R-:W3:Y:S01]  /*05f0*/  S2UR UR5, SR_CgaCtaId ;  /* 0x00000000000579c3 */ /* 0x000ee20000008800 */
[----:B------:R-:W-:Y:S01]  /*0600*/  UMOV UR4, 0x400 ;  /* 0x0000040000047882 */ /* 0x000fe20000000000 */
[----:B------:R-:W-:Y:S01]  /*0610*/  UMOV UR8, 0x1 ;  /* 0x0000000100087882 */ /* 0x000fe20000000000 */
[----:B------:R-:W-:Y:S01]  /*0620*/  UMOV UR6, 0x4 ;  /* 0x0000000400067882 */ /* 0x000fe20000000000 */
[----:B------:R-:W-:-:S04]  /*0630*/  UIADD3 UR8, UPT, UPT, -UR8, 0x100000, URZ ;  /* 0x0010000008087890 */ /* 0x000fc8000fffe1ff */
[----:B------:R-:W-:Y:S02]  /*0640*/  USHF.L.U32 UR9, UR8, 0xb, URZ ;  /* 0x0000000b08097899 */ /* 0x000fe400080006ff */
[----:B------:R-:W-:Y:S02]  /*0650*/  USHF.L.U32 UR8, UR8, 0x1, URZ ;  /* 0x0000000108087899 */ /* 0x000fe400080006ff */
[----:B------:R-:W-:-:S04]  /*0660*/  UIADD3 UR6, UPT, UPT, -UR6, 0x100000, URZ ;  /* 0x0010000006067890 */ /* 0x000fc8000fffe1ff */
[----:B------:R-:W-:Y:S02]  /*0670*/  USHF.L.U32 UR7, UR6, 0xb, URZ ;  /* 0x0000000b06077899 */ /* 0x000fe400080006ff */
[----:B------:R-:W-:Y:S01]  /*0680*/  USHF.L.U32 UR6, UR6, 0x1, URZ ;  /* 0x0000000106067899 */ /* 0x000fe200080006ff */
[----:B------:R-:W-:Y:S01]  /*0690*/  ELECT P0, URZ, PT ;  /* 0x0000000000ff782f */ /* 0x000fe20003800000 */
[----:B---3--:R-:W-:Y:S01]  /*06a0*/  ULEA UR4, UR5, UR4, 0x18 ;  /* 0x0000000405047291 */ /* 0x008fe2000f8ec0ff */
[----:B------:R-:W3:Y:S11]  /*06b0*/  FENCE.VIEW.ASYNC.S ;  /* 0x00000000000073c6 */ /* 0x000ef60000000000 */
[----:B---3--:R3:W4:Y:S01]  /*06c0*/  SYNCS.EXCH.64 URZ, [UR4], UR8 ;  /* 0x0000000804ff75b2 */ /* 0x0087220008000100 */
[----:B------:R3:W1:Y:S01]  /*06d0*/  SYNCS.EXCH.64 URZ, [UR4+0x38], UR6 ;  /* 0x0000380604ff75b2 */ /* 0x0006620008000100 */
        /* <DEDUP_REMOVED lines=11> */
[----:B------:R3:W1:Y:S02]  /*0790*/  SYNCS.EXCH.64 URZ, [UR4+0x68], UR6 ;  /* 0x0000680604ff75b2 */ /* 0x0006640008000100 */
[----:B---3--:R-:W-:Y:S01]  /*07a0*/  NOP ;  /* 0x0000000000007918 */ /* 0x008fe20000000000 */
.L_x_9:
[----:B------:R-:W3:Y:S01]  /*07b0*/  SHFL.IDX PT, R0, R81, RZ, 0x1f ;  /* 0x00001fff51007589 */ /* 0x000ee200000e0000 */
[----:B------:R-:W-:Y:S01]  /*07c0*/  NOP ;  /* 0x0000000000007918 */ /* 0x000fe20000000000 */
[----:B---3--:R-:W-:-:S13]  /*07d0*/  ISETP.NE.AND P0, PT, R0, 0x1, PT ;  /* 0x000000010000780c */ /* 0x008fda0003f05270 */
        /* <DEDUP_REMOVED lines=14> */
[----:B---3--:R3:W1:Y:S01]  /*08c0*/  SYNCS.EXCH.64 URZ, [UR4+0x70], UR8 ;  /* 0x0000700804ff75b2 */ /* 0x0086620008000100 */
[----:B------:R3:W1:Y:S01]  /*08d0*/  SYNCS.EXCH.64 URZ, [UR4+0x90], UR6 ;  /* 0x0000900604ff75b2 */ /* 0x0006620008000100 */
[----:B------:R3:W1:Y:S01]  /*08e0*/  SYNCS.EXCH.64 URZ, [UR4+0x78], UR8 ;  /* 0x0000780804ff75b2 */ /* 0x0006620008000100 */
[----:B------:R3:W1:Y:S01]  /*08f0*/  SYNCS.EXCH.64 URZ, [UR4+0x98], UR6 ;  /* 0x0000980604ff75b2 */ /* 0x0006620008000100 */
[----:B------:R3:W1:Y:S01]  /*0900*/  SYNCS.EXCH.64 URZ, [UR4+0x80], UR8 ;  /* 0x0000800804ff75b2 */ /* 0x0006620008000100 */
[----:B------:R3:W1:Y:S01]  /*0910*/  SYNCS.EXCH.64 URZ, [UR4+0xa0], UR6 ;  /* 0x0000a00604ff75b2 */ /* 0x0006620008000100 */
[----:B------:R3:W1:Y:S01]  /*0920*/  SYNCS.EXCH.64 URZ, [UR4+0x88], UR8 ;  /* 0x0000880804ff75b2 */ /* 0x0006620008000100 */
[----:B------:R3:W1:Y:S01]  /*0930*/  SYNCS.EXCH.64 URZ, [UR4+0xa8], UR6 ;  /* 0x0000a80604ff75b2 */ /* 0x0006620008000100 */
[----:B------:R-:W-:Y:S01]  /*0940*/  NOP ;  /* 0x0000000000007918 */ /* 0x000fe20000000000 */
.L_x_10:
[----:B------:R-:W2:Y:S01]  /*0950*/  SHFL.IDX PT, R0, R81, RZ, 0x1f ;  /* 0x00001fff51007589 */ /* 0x000ea200000e0000 */
[----:B------:R-:W-:Y:S01]  /*0960*/  NOP ;  /* 0x0000000000007918 */ /* 0x000fe20000000000 */
[----:B--2---:R-:W-:-:S13]  /*0970*/  ISETP.NE.AND P0, PT, R0, 0x3, PT ;  /* 0x000000030000780c */ /* 0x004fda0003f05270 */
[----:B------:R-:W-:Y:S05]  /*0980*/  @P0 BRA `(.L_x_11) ;  /* 0x0000000000300947 */ /* 0x000fea0003800000 */
[----:B---3--:R-:W2:Y:S01]  /*0990*/  S2UR UR6, SR_CgaCtaId ;  /* 0x00000000000679c3 */ /* 0x008ea20000008800 */
[----:B------:R-:W-:Y:S01]  /*09a0*/  UMOV UR4, 0x400 ;  /* 0x0000040000047882 */ /* 0x000fe20000000000 */
[----:B------:R-:W-:Y:S01]  /*09b0*/  UMOV UR5, 0x20 ;  /* 0x0000002000057882 */ /* 0x000fe20000000000 */
[----:B------:R-:W-:Y:S01]  /*09c0*/  ELECT P0, URZ, PT ;  /* 0x0000000000ff782f */ /* 0x000fe20003800000 */
[----:B--2---:R-:W-:Y:S02]  /*09d0*/  ULEA UR6, UR6, UR4, 0x18 ;  /* 0x0000000406067291 */ /* 0x004fe4000f8ec0ff */
[----:B------:R-:W-:-:S04]  /*09e0*/  UIADD3 UR4, UPT, UPT, -UR5, 0x100000, URZ ;  /* 0x0010000005047890 */ /* 0x000fc8000fffe1ff */
[----:B------:R-:W-:Y:S02]  /*09f0*/  USHF.L.U32 UR5, UR4, 0xb, URZ ;  /* 0x0000000b04057899 */ /* 0x000fe400080006ff */
[----:B------:R-:W-:Y:S01]  /*0a00*/  USHF.L.U32 UR4, UR4, 0x1, URZ ;  /* 0x0000000104047899 */ /* 0x000fe200080006ff */
[----:B------:R-:W2:Y:S11]  /*0a10*/  FENCE.VIEW.ASYNC.S ;  /* 0x00000000000073c6 */ /* 0x000eb60000000000 */
[----:B--2---:R2:W3:Y:S01]  /*0a20*/  SYNCS.EXCH.64 URZ, [UR6+0xb0], UR4 ;  /* 0x0000b00406ff75b2 */ /* 0x0044e20008000100 */
[----:B------:R2:W1:Y:S01]  /*0a30*/  SYNCS.EXCH.64 URZ, [UR6+0xb8], UR4 ;  /* 0x0000b80406ff75b2 */ /* 0x0004620008000100 */
[----:B------:R-:W-:Y:S01]  /*0a40*/  NOP ;  /* 0x0000000000007918 */ /* 0x000fe20000000000 */
.L_x_11:
[----:B------:R-:W4:Y:S01]  /*0a50*/  SHFL.IDX PT, R0, R81, RZ, 0x1f ;  /* 0x00001fff51007589 */ /* 0x000f2200000e0000 */
[----:B------:R-:W-:Y:S01]  /*0a60*/  NOP ;  /* 0x0000000000007918 */ /* 0x000fe20000000000 */
[----:B----4-:R-:W-:-:S13]  /*0a70*/  ISETP.NE.AND P0, PT, R0, 0x4, PT ;  /* 0x000000040000780c */ /* 0x010fda0003f05270 */
[----:B------:R-:W-:Y:S05]  /*0a80*/  @P0 BRA `(.L_x_12) ;  /* 0x00000000004c0947 */ /* 0x000fea0003800000 */
[----:B--2---:R-:W2:Y:S01]  /*0a90*/  S2UR UR5, SR_CgaCtaId ;  /* 0x00000000000579c3 */ /* 0x004ea20000008800 */
[----:B---3--:R-:W-:Y:S01]  /*0aa0*/  UMOV UR4, 0x720 ;  /* 0x0000072000047882 */ /* 0x008fe20000000000 */
[----:B------:R-:W-:Y:S01]  /*0ab0*/  UMOV UR6, 0x400 ;  /* 0x0000040000067882 */ /* 0x000fe20000000000 */
[----:B------:R-:W-:Y:S01]  /*0ac0*/  USEL UR4, UR4, 0x620, UP4 ;  /* 0x0000062004047887 */ /* 0x000fe2000a000000 */
[----:B------:R-:W-:Y:S01]  /*0ad0*/  UMOV UR8, 0x1 ;  /* 0x0000000100087882 */ /* 0x000fe20000000000 */
[----:B------:R-:W-:Y:S01]  /*0ae0*/  ELECT P0, URZ, PT ;  /* 0x0000000000ff782f */ /* 0x000fe20003800000 */
[----:B------:R-:W-:-:S04]  /*0af0*/  UIADD3 UR8, UPT, UPT, -UR8, 0x100000, URZ ;  /* 0x0010000008087890 */ /* 0x000fc8000fffe1ff */
[----:B------:R-:W-:Y:S02]  /*0b00*/  USHF.L.U32 UR9, UR8, 0xb, URZ ;  /* 0x0000000b08097899 */ /* 0x000fe400080006ff */
[----:B------:R-:W-:Y:S02]  /*0b10*/  USHF.L.U32 UR8, UR8, 0x1, URZ ;  /* 0x0000000108087899 */ /* 0x000fe400080006ff */
[----:B--2---:R-:W-:Y:S02]  /*0b20*/  ULEA UR6, UR5, UR6, 0x18 ;  /* 0x0000000605067291 */ /* 0x004fe4000f8ec0ff */
[----:B------:R-:W-:-:S04]  /*0b30*/  UIADD3 UR4, UPT, UPT, -UR4, 0x100000, URZ ;  /* 0x0010000004047890 */ /* 0x000fc8000fffe1ff */
[----:B------:R-:W-:Y:S02]  /*0b40*/  USHF.L.U32 UR5, UR4, 0xb, URZ ;  /* 0x0000000b04057899 */ /* 0x000fe400080006ff */
[----:B------:R-:W-:Y:S01]  /*0b50*/  USHF.L.U32 UR4, UR4, 0x1, URZ ;  /* 0x0000000104047899 */ /* 0x000fe200080006ff */
[----:B------:R-:W2:Y:S03]  /*0b60*/  FENCE.VIEW.ASYNC.S ;  /* 0x00000000000073c6 */ /* 0x000ea60000000000 */
[----:B--2---:R4:W2:Y:S08]  /*0b70*/  SYNCS.EXCH.64 URZ, [UR6+0xc0], UR8 ;  /* 0x0000c00806ff75b2 */ /* 0x0048b00008000100 */
[----:B------:R4:W3:Y:S01]  /*0b80*/  SYNCS.EXCH.64 URZ, [UR6+0xd0], UR4 ;  /* 0x0000d00406ff75b2 */ /* 0x0008e20008000100 */
[----:B------:R4:W1:Y:S01]  /*0b90*/  SYNCS.EXCH.64 URZ, [UR6+0xc8], UR8 ;  /* 0x0000c80806ff75b2 */ /* 0x0008620008000100 */
[----:B------:R4:W1:Y:S02]  /*0ba0*/  SYNCS.EXCH.64 URZ, [UR6+0xd8], UR4 ;  /* 0x0000d80406ff75b2 */ /* 0x0008640008000100 */
[----:B----4-:R-:W-:Y:S01]  /*0bb0*/  NOP ;  /* 0x0000000000007918 */ /* 0x010fe20000000000 */
.L_x_12:
[----:B------:R-:W4:Y:S01]  /*0bc0*/  SHFL.IDX PT, R0, R81, RZ, 0x1f ;  /* 0x00001fff51007589 */ /* 0x000f2200000e0000 */
[----:B------:R-:W-:Y:S01]  /*0bd0*/  NOP ;  /* 0x0000000000007918 */ /* 0x000fe20000000000 */
[----:B----4-:R-:W-:-:S13]  /*0be0*/  ISETP.NE.AND P0, PT, R0, 0x5, PT ;  /* 0x000000050000780c */ /* 0x010fda0003f05270 */
[----:B------:R-:W-:Y:S05]  /*0bf0*/  @P0 BRA `(.L_x_13) ;  /* 0x0000000000480947 */ /* 0x000fea0003800000 */
[----:B--2---:R-:W2:Y:S01]  /*0c00*/  S2UR UR5, SR_CgaCtaId ;  /* 0x00000000000579c3 */ /* 0x004ea20000008800 */
[----:B---3--:R-:W-:Y:S01]  /*0c10*/  UMOV UR4, 0x400 ;  /* 0x0000040000047882 */ /* 0x008fe20000000000 */
        /* <DEDUP_REMOVED lines=9> */
[----:B--2---:R-:W-:Y:S01]  /*0cb0*/  ULEA UR4, UR5, UR4, 0x18 ;  /* 0x0000000405047291 */ /* 0x004fe2000f8ec0ff */
[----:B------:R-:W2:Y:S11]  /*0cc0*/  FENCE.VIEW.ASYNC.S ;  /* 0x00000000000073c6 */ /* 0x000eb60000000000 */
[----:B--2---:R4:W2:Y:S01]  /*0cd0*/  SYNCS.EXCH.64 URZ, [UR4+0xe0], UR6 ;  /* 0x0000e00604ff75b2 */ /* 0x0048a20008000100 */
[----:B------:R4:W3:Y:S01]  /*0ce0*/  SYNCS.EXCH.64 URZ, [UR4+0xf0], UR8 ;  /* 0x0000f00804ff75b2 */ /* 0x0008e20008000100 */
[----:B------:R4:W1:Y:S01]  /*0cf0*/  SYNCS.EXCH.64 URZ, [UR4+0xe8], UR6 ;  /* 0x0000e80604ff75b2 */ /* 0x0008620008000100 */
[----:B------:R4:W1:Y:S02]  /*0d00*/  SYNCS.EXCH.64 URZ, [UR4+0xf8], UR8 ;  /* 0x0000f80804ff75b2 */ /* 0x0008640008000100 */
[----:B----4-:R-:W-:Y:S01]  /*0d10*/  NOP ;  /* 0x0000000000007918 */ /* 0x010fe20000000000 */
.L_x_13:
[----:B------:R-:W4:Y:S01]  /*0d20*/  SHFL.IDX PT, R0, R81, RZ, 0x1f ;  /* 0x00001fff51007589 */ /* 0x000f2200000e0000 */
[----:B------:R-:W-:Y:S01]  /*0d30*/  ISETP.NE.OR P1, PT, RZ, UR21, !P1 ;  /* 0x00000015ff007c0c */ /* 0x000fe2000cf25670 */
[----:B------:R-:W-:Y:S01]  /*0d40*/  NOP ;  /* 0x0000000000007918 */ /* 0x000fe20000000000 */
[----:B----4-:R-:W-:-:S13]  /*0d50*/  ISETP.NE.AND P0, PT, R0, 0x3, PT ;  /* 0x000000030000780c */ /* 0x010fda0003f05270 */
[----:B------:R-:W-:Y:S05]  /*0d60*/  @P0 BRA `(.L_x_14) ;  /* 0x0000000000380947 */ /* 0x000fea0003800000 */
[----:B--2---:R-:W2:Y:S01]  /*0d70*/  S2UR UR5, SR_CgaCtaId ;  /* 0x00000000000579c3 */ /* 0x004ea20000008800 */
[----:B---3--:R-:W-:Y:S01]  /*0d80*/  UMOV UR4, 0x400 ;  /* 0x0000040000047882 */ /* 0x008fe20000000000 */
[----:B------:R-:W-:Y:S01]  /*0d90*/  UMOV UR6, 0x20 ;  /* 0x0000002000067882 */ /* 0x000fe20000000000 */
[----:B------:R-:W-:Y:S01]  /*0da0*/  ELECT P0, URZ, PT ;  /* 0x0000000000ff782f */ /* 0x000fe20003800000 */
[----:B------:R-:W-:-:S04]  /*0db0*/  UIADD3 UR6, UPT, UPT, -UR6, 0x100000, URZ ;  /* 0x0010000006067890 */ /* 0x000fc8000fffe1ff */
[----:B------:R-:W-:Y:S02]  /*0dc0*/  USHF.L.U32 UR7, UR6, 0xb, URZ ;  /* 0x0000000b06077899 */ /* 0x000fe400080006ff */
[----:B------:R-:W-:Y:S02]  /*0dd0*/  USHF.L.U32 UR6, UR6, 0x1, URZ ;  /* 0x0000000106067899 */ /* 0x000fe400080006ff */
[----:B--2---:R-:W-:Y:S01]  /*0de0*/  ULEA UR4, UR5, UR4, 0x18 ;  /* 0x0000000405047291 */ /* 0x004fe2000f8ec0ff */
[----:B------:R-:W2:Y:S11]  /*0df0*/  FENCE.VIEW.ASYNC.S ;  /* 0x00000000000073c6 */ /* 0x000eb60000000000 */
[----:B--2---:R4:W2:Y:S01]  /*0e00*/  SYNCS.EXCH.64 URZ, [UR4+0x100], UR6 ;  /* 0x0001000604ff75b2 */ /* 0x0048a20008000100 */
[----:B------:R4:W3:Y:S01]  /*0e10*/  SYNCS.EXCH.64 URZ, [UR4+0x110], UR6 ;  /* 0x0001100604ff75b2 */ /* 0x0008e20008000100 */
[----:B------:R4:W1:Y:S01]  /*0e20*/  SYNCS.EXCH.64 URZ, [UR4+0x108], UR6 ;  /* 0x0001080604ff75b2 */ /* 0x0008620008000100 */
[----:B------:R4:W1:Y:S02]  /*0e30*/  SYNCS.EXCH.64 URZ, [UR4+0x118], UR6 ;  /* 0x0001180604ff75b2 */ /* 0x0008640008000100 */
[----:B----4-:R-:W-:Y:S01]  /*0e40*/  NOP ;  /* 0x0000000000007918 */ /* 0x010fe20000000000 */
.L_x_14:
[----:B---3--:R-:W3:Y:S01]  /*0e50*/  S2UR UR7, SR_CgaCtaId ;  /* 0x00000000000779c3 */ /* 0x008ee20000008800 */
[----:B------:R-:W-:Y:S01]  /*0e60*/  VOTEU.ALL UP0, P1 ;  /* 0x0000000000ff7886 */ /* 0x000fe20000800000 */
[----:B--2---:R-:W-:Y:S01]  /*0e70*/  UMOV UR4, 0x20 ;  /* 0x0000002000047882 */ /* 0x004fe20000000000 */
[----:B------:R-:W-:Y:S01]  /*0e80*/  NOP ;  /* 0x0000000000007918 */ /* 0x000fe20000000000 */
[----:B-1----:R-:W-:Y:S01]  /*0e90*/  LOP3.LUT R3, R95, 0x1f, RZ, 0xc0, !PT ;  /* 0x0000001f5f037812 */ /* 0x002fe200078ec0ff */
[----:B------:R-:W-:Y:S01]  /*0ea0*/  UISETP.NE.AND UP5, UPT, UR21, URZ, UPT ;  /* 0x000000ff1500728c */ /* 0x000fe2000bfa5270 */
[----:B------:R-:W-:Y:S01]  /*0eb0*/  @!UP0 UMOV UR6, 0x400 ;  /* 0x0000040000068882 */ /* 0x000fe20000000000 */
[----:B------:R-:W-:-:S04]  /*0ec0*/  @!UP0 UIADD3 UR4, UPT, UPT, -UR4, 0x100000, URZ ;  /* 0x0010000004048890 */ /* 0x000fc8000fffe1ff */
[----:B------:R-:W-:Y:S02]  /*0ed0*/  @!UP0 USHF.L.U32 UR5, UR4, 0xb, URZ ;  /* 0x0000000b04058899 */ /* 0x000fe400080006ff */
[----:B------:R-:W-:Y:S02]  /*0ee0*/  @!UP0 USHF.L.U32 UR4, UR4, 0x1, URZ ;  /* 0x0000000104048899 */ /* 0x000fe400080006ff */
[----:B---3--:R-:W-:Y:S01]  /*0ef0*/  @!UP0 ULEA UR6, UR7, UR6, 0x18 ;  /* 0x0000000607068291 */ /* 0x008fe2000f8ec0ff */
[----:B------:R-:W1:Y:S01]  /*0f00*/  LDCU UR7, c[0x0][0x36c] ;  /* 0x00006d80ff0777ac */ /* 0x000e620008000800 */
[----:B------:R-:W-:Y:S01]  /*0f10*/  VOTEU.ALL UP0, P1 ;  /* 0x0000000000ff7886 */ /* 0x000fe20000800000 */
[----:B------:R-:W2:Y:S09]  /*0f20*/  FENCE.VIEW.ASYNC.S ;  /* 0x00000000000073c6 */ /* 0x000eb20000000000 */
[----:B--2---:R2:W3:Y:S01]  /*0f30*/  @!UP0 SYNCS.EXCH.64 URZ, [UR6+0x120], UR4 ;  /* 0x0001200406ff85b2 */ /* 0x0044e20008000100 */
[----:B-1----:R-:W-:-:S09]  /*0f40*/  UISETP.EQ.U32.AND UP6, UPT, UR7, 0x1, UPT ;  /* 0x000000010700788c */ /* 0x002fd2000bfc2070 */
[----:B--2---:R-:W-:Y:S05]  /*0f50*/  BRA.U !UP6, `(.L_x_15) ;  /* 0x000000010e087547 */ /* 0x004fea000b800000 */
[----:B---3--:R-:W-:Y:S01]  /*0f60*/  UCGABAR_ARV ;  /* 0x00000000000079c7 */ /* 0x008fe20008000000 */
[----:B------:R-:W-:Y:S05]  /*0f70*/  BRA `(.L_x_16) ;  /* 0x0000000000047947 */ /* 0x000fea0003800000 */
.L_x_15:
[----:B---3--:R-:W-:Y:S01]  /*0f80*/  NOP ;  /* 0x0000000000007918 */ /* 0x008fe20000000000 */
.L_x_16:
[----:B------:R-:W1:Y:S01]  /*0f90*/  S2UR UR62, SR_CTAID.X ;  /* 0x00000000003e79c3 */ /* 0x000e620000002500 */
[----:B------:R-:W-:-:S05]  /*0fa0*/  CS2R.32 R83, SR_CgaSize ;  /* 0x0000000000537805 */ /* 0x000fca0000008a00 */
[----:B------:R-:W-:-:S05]  /*0fb0*/  IMAD R83, R83, -0xa0, RZ ;  /* 0xffffff6053537824 */ /* 0x000fca00078e02ff */
[----:B------:R-:W-:-:S14]  /*0fc0*/  R2UR UR5, R83 ;  /* 0x00000000530572ca */ /* 0x000fdc00000e0000 */
[----:B------:R-:W2:Y:S01]  /*0fd0*/  LDCU UR5, c[0x0][UR5+0x2b0] ;  /* 0x00005600050577ac */ /* 0x000ea20008000800 */
[----:B------:R-:W-:-:S05]  /*0fe0*/  CS2R.32 R83, SR_CgaSize ;  /* 0x0000000000537805 */ /* 0x000fca0000008a00 */
[----:B------:R-:W-:-:S05]  /*0ff0*/  IMAD R83, R83, -0xa0, RZ ;  /* 0xffffff6053537824 */ /* 0x000fca00078e02ff */
[----:B------:R-:W-:-:S14]  /*1000*/  R2UR UR4, R83 ;  /* 0x00000000530472ca */ /* 0x000fdc00000e0000 */
[----:B------:R-:W3:Y:S01]  /*1010*/  LDCU UR4, c[0x0][UR4+0x2b4] ;  /* 0x00005680040477ac */ /* 0x000ee20008000800 */
[----:B------:R-:W4:Y:S01]  /*1020*/  S2UR UR11, SR_CTAID.Y ;  /* 0x00000000000b79c3 */ /* 0x000f220000002600 */
[----:B------:R-:W-:-:S05]  /*1030*/  CS2R.32 R83, SR_CgaSize ;  /* 0x0000000000537805 */ /* 0x000fca0000008a00 */
[----:B------:R-:W-:-:S05]  /*1040*/  IMAD R83, R83, -0xa0, RZ ;  /* 0xffffff6053537824 */ /* 0x000fca00078e02ff */
[----:B------:R-:W-:-:S14]  /*1050*/  R2UR UR7, R83 ;  /* 0x00000000530772ca */ /* 0x000fdc00000e0000 */
[----:B------:R-:W3:Y:S01]  /*1060*/  LDCU UR7, c[0x0][UR7+0x2a0] ;  /* 0x00005400070777ac */ /* 0x000ee20008000800 */
[----:B------:R-:W-:-:S05]  /*1070*/  CS2R.32 R83, SR_CgaSize ;  /* 0x0000000000537805 */ /* 0x000fca0000008a00 */
[----:B------:R-:W-:-:S05]  /*1080*/  IMAD R83, R83, -0xa0, RZ ;  /* 0xffffff6053537824 */ /* 0x000fca00078e02ff */
[----:B------:R-:W-:-:S14]  /*1090*/  R2UR UR8, R83 ;  /* 0x00000000530872ca */ /* 0x000fdc00000e0000 */
[----:B------:R-:W3:Y:S01]  /*10a0*/  LDCU UR8, c[0x0][UR8+0x2a4] ;  /* 0x00005480080877ac */ /* 0x000ee20008000800 */
[----:B------:R-:W3:Y:S01]  /*10b0*/  S2UR UR9, SR_CgaCtaId ;  /* 0x00000000000979c3 */ /* 0x000ee20000008800 */
[----:B------:R-:W-:Y:S01]  /*10c0*/  UISETP.GT.U32.AND UP0, UPT, UR61, 0xffff, UPT ;  /* 0x0000ffff3d00788c */ /* 0x000fe2000bf04070 */
[----:B------:R-:W3:Y:S01]  /*10d0*/  LDCU UR22, c[0x0][0xf24] ;  /* 0x0001e480ff1677ac */ /* 0x000ee20008000800 */
[----:B------:R-:W3:Y:S01]  /*10e0*/  LDCU UR45, c[0x0][0xf24] ;  /* 0x0001e480ff2d77ac */ /* 0x000ee20008000800 */
[----:B-1----:R-:W-:Y:S01]  /*10f0*/  I2FP.F32.U32 R2, UR62 ;  /* 0x0000003e00027c45 */ /* 0x002fe20008201000 */
[----:B------:R-:W1:Y:S04]  /*1100*/  LDCU UR24, c[0x0][0xf30] ;  /* 0x0001e600ff1877ac */ /* 0x000e680008000800 */
[----:B--2---:R-:W-:Y:S01]  /*1110*/  FMUL R2, R2, UR5 ;  /* 0x0000000502027c20 */ /* 0x004fe20008400000 */
[----:B------:R-:W-:Y:S01]  /*1120*/  USEL UR39, UR61, 0xffff, !UP0 ;  /* 0x0000ffff3d277887 */ /* 0x000fe2000c000000 */
[----:B----4-:R-:W-:Y:S01]  /*1130*/  I2FP.F32.U32 R0, UR11 ;  /* 0x0000000b00007c45 */ /* 0x010fe20008201000 */
[----:B------:R-:W-:-:S03]  /*1140*/  UMOV UR20, UR62 ;  /* 0x0000003e00147c82 */ /* 0x000fc60008000000 */
[----:B------:R-:W2:Y:S01]  /*1150*/  F2I.U32.TRUNC.NTZ R2, R2 ;  /* 0x0000000200027305 */ /* 0x000ea2000020f000 */
[----:B---3--:R-:W-:Y:S01]  /*1160*/  FMUL R0, R0, UR4 ;  /* 0x0000000400007c20 */ /* 0x008fe20008400000 */
[----:B------:R-:W-:Y:S02]  /*1170*/  USHF.L.U32 UR48, UR9, 0xa, URZ ;  /* 0x0000000a09307899 */ /* 0x000fe400080006ff */
[----:B------:R-:W-:-:S04]  /*1180*/  USHF.L.U32 UR37, UR9, 0x6, URZ ;  /* 0x0000000609257899 */ /* 0x000fc800080006ff */
[----:B------:R-:W3:Y:S01]  /*1190*/  F2I.U32.TRUNC.NTZ R0, R0 ;  /* 0x0000000000007305 */ /* 0x000ee2000020f000 */
[----:B--2---:R-:W-:Y:S02]  /*11a0*/  R2UR UR4, R2 ;  /* 0x00000000020472ca */ /* 0x004fe400000e0000 */
[----:B------:R-:W-:Y:S02]  /*11b0*/  PRMT R2, RZ, 0x7610, R2 ;  /* 0x00007610ff027816 */ /* 0x000fe40000000002 */
[----:B---3--:R-:W-:Y:S02]  /*11c0*/  R2UR UR6, R0 ;  /* 0x00000000000672ca */ /* 0x008fe400000e0000 */
[----:B------:R-:W-:-:S07]  /*11d0*/  PRMT R0, RZ, 0x7610, R0 ;  /* 0x00007610ff007816 */ /* 0x000fce0000000000 */
[----:B------:R-:W-:-:S04]  /*11e0*/  UIADD3 UR5, UPT, UPT, -UR4, URZ, URZ ;  /* 0x000000ff04057290 */ /* 0x000fc8000fffe1ff */
[----:B------:R-:W-:Y:S02]  /*11f0*/  UIMAD UR5, UR7, UR5, UR62 ;  /* 0x00000005070572a4 */ /* 0x000fe4000f8e023e */
[----:B------:R-:W-:-:S04]  /*1200*/  UIADD3 UR4, UPT, UPT, -UR6, URZ, URZ ;  /* 0x000000ff06047290 */ /* 0x000fc8000fffe1ff */
[----:B------:R-:W-:Y:S01]  /*1210*/  IMAD.U32 R83, RZ, RZ, UR5 ;  /* 0x00000005ff537e24 */ /* 0x000fe2000f8e00ff */
[----:B------:R-:W-:-:S06]  /*1220*/  UIMAD UR4, UR8, UR4, UR11 ;  /* 0x00000004080472a4 */ /* 0x000fcc000f8e020b */
[----:B------:R-:W-:Y:S01]  /*1230*/  IMAD.U32 R82, RZ, RZ, UR4 ;  /* 0x00000004ff527e24 */ /* 0x000fe2000f8e00ff */
[----:B-1----:R-:W-:Y:S06]  /*1240*/  BRA.U UP5, `(.L_x_17) ;  /* 0x00000001056c7547 */ /* 0x002fec000b800000 */
[----:B------:R-:W-:Y:S02]  /*1250*/  R2UR UR4, R82 ;  /* 0x00000000520472ca */ /* 0x000fe400000e0000 */
[----:B------:R-:W-:-:S11]  /*1260*/  R2UR UR10, R83 ;  /* 0x00000000530a72ca */ /* 0x000fd600000e0000 */
[----:B------:R-:W-:Y:S02]  /*1270*/  UISETP.NE.AND UP0, UPT, UR4, URZ, UPT ;  /* 0x000000ff0400728c */ /* 0x000fe4000bf05270 */
[----:B------:R-:W-:Y:S02]  /*1280*/  ULOP3.LUT UR4, UR10, 0x2, URZ, 0x3c, !UPT ;  /* 0x000000020a047892 */ /* 0x000fe4000f8e3cff */
[----:B------:R-:W-:Y:S02]  /*1290*/  UISETP.GT.U32.AND UP2, UPT, UR10, 0x1, UP0 ;  /* 0x000000010a00788c */ /* 0x000fe40008744070 */
[----:B------:R-:W-:Y:S02]  /*12a0*/  ULOP3.LUT UR5, UR10, 0x4, URZ, 0x3c, !UPT ;  /* 0x000000040a057892 */ /* 0x000fe4000f8e3cff */
[----:B------:R-:W-:Y:S02]  /*12b0*/  USEL UR8, URZ, 0x1, UP2 ;  /* 0x00000001ff087887 */ /* 0x000fe40009000000 */
[----:B------:R-:W-:-:S02]  /*12c0*/  USEL UR7, URZ, 0x2, UP2 ;  /* 0x00000002ff077887 */ /* 0x000fc40009000000 */
[----:B------:R-:W-:Y:S02]  /*12d0*/  UISETP.GT.U32.AND UP2, UPT, UR4, 0x1, UP0 ;  /* 0x000000010400788c */ /* 0x000fe40008744070 */
[----:B------:R-:W-:Y:S02]  /*12e0*/  ULOP3.LUT UR4, UR10, 0x6, URZ, 0x3c, !UPT ;  /* 0x000000060a047892 */ /* 0x000fe4000f8e3cff */
[----:B------:R-:W-:Y:S02]  /*12f0*/  USEL UR6, URZ, 0x4, UP2 ;  /* 0x00000004ff067887 */ /* 0x000fe40009000000 */
[----:B------:R-:W-:Y:S02]  /*1300*/  USEL UR9, URZ, 0x8, UP2 ;  /* 0x00000008ff097887 */ /* 0x000fe40009000000 */
[----:B------:R-:W-:Y:S02]  /*1310*/  UISETP.GT.U32.AND UP2, UPT, UR5, 0x1, UP0 ;  /* 0x000000010500788c */ /* 0x000fe40008744070 */
[----:B------:R-:W-:-:S02]  /*1320*/  UISETP.GT.U32.AND UP0, UPT, UR4, 0x1, UP0 ;  /* 0x000000010400788c */ /* 0x000fc40008704070 */
[----:B------:R-:W-:Y:S02]  /*1330*/  USEL UR4, URZ, 0x10, UP2 ;  /* 0x00000010ff047887 */ /* 0x000fe40009000000 */
[----:B------:R-:W-:Y:S02]  /*1340*/  UIADD3 UR5, UPT, UPT, UR6, UR7, UR8 ;  /* 0x0000000706057290 */ /* 0x000fe4000fffe008 */
[----:B------:R-:W-:Y:S02]  /*1350*/  USEL UR7, URZ, 0x40, UP0 ;  /* 0x00000040ff077887 */ /* 0x000fe40008000000 */
[----:B------:R-:W-:Y:S02]  /*1360*/  USEL UR8, URZ, 0x20, UP2 ;  /* 0x00000020ff087887 */ /* 0x000fe40009000000 */
[----:B------:R-:W-:Y:S02]  /*1370*/  UIADD3 UR5, UPT, UPT, UR4, UR5, UR9 ;  /* 0x0000000504057290 */ /* 0x000fe4000fffe009 */
[----:B------:R-:W-:-:S02]  /*1380*/  ULOP3.LUT UR4, UR10, 0xfffffffe, URZ, 0xc0, !UPT ;  /* 0xfffffffe0a047892 */ /* 0x000fc4000f8ec0ff */
[----:B------:R-:W-:Y:S02]  /*1390*/  USEL UR6, URZ, 0x80, UP0 ;  /* 0x00000080ff067887 */ /* 0x000fe40008000000 */
[----:B------:R-:W-:-:S03]  /*13a0*/  UIADD3 UR5, UPT, UPT, UR7, UR5, UR8 ;  /* 0x0000000507057290 */ /* 0x000fc6000fffe008 */
[----:B------:R-:W-:Y:S01]  /*13b0*/  UMOV UR7, 0x3 ;  /* 0x0000000300077882 */ /* 0x000fe20000000000 */
[----:B------:R-:W-:Y:S02]  /*13c0*/  UIADD3 UR5, UPT, UPT, UR5, UR6, URZ ;  /* 0x0000000605057290 */ /* 0x000fe4000fffe0ff */
[----:B------:R-:W-:-:S04]  /*13d0*/  USHF.L.U32 UR4, UR7, UR4, URZ ;  /* 0x0000000407047299 */ /* 0x000fc800080006ff */
[----:B------:R-:W-:Y:S02]  /*13e0*/  IMAD.U32 R2, RZ, RZ, UR5 ;  /* 0x00000005ff027e24 */ /* 0x000fe4000f8e00ff */
[----:B------:R-:W-:-:S07]  /*13f0*/  IMAD.U32 R0, RZ, RZ, UR4 ;  /* 0x00000004ff007e24 */ /* 0x000fce000f8e00ff */
.L_x_17:
[----:B------:R-:W1:Y:S01]  /*1400*/  S2UR UR36, SR_CTAID.Z ;  /* 0x00000000002479c3 */ /* 0x000e620000002700 */
[----:B------:R-:W-:Y:S01]  /*1410*/  UISETP.GE.AND UP0, UPT, UR22, 0x1, UPT ;  /* 0x000000011600788c */ /* 0x000fe2000bf06270 */
[----:B------:R-:W-:-:S08]  /*1420*/  UMOV UR25, 0x55 ;  /* 0x0000005500197882 */ /* 0x000fd00000000000 */
[----:B------:R-:W-:Y:S05]  /*1430*/  BRA.U !UP0, `(.L_x_18) ;  /* 0x0000000108d47547 */ /* 0x000fea000b800000 */
[----:B------:R-:W2:Y:S01]  /*1440*/  LDCU.128 UR16, c[0x0][0xf10] ;  /* 0x0001e200ff1077ac */ /* 0x000ea20008000c00 */
[----:B------:R-:W3:Y:S01]  /*1450*/  LDCU UR6, c[0x0][0x370] ;  /* 0x00006e00ff0677ac */ /* 0x000ee20008000800 */
[----:B------:R-:W4:Y:S01]  /*1460*/  LDCU UR7, c[0x0][0x374] ;  /* 0x00006e80ff0777ac */ /* 0x000f220008000800 */
[----:B------:R-:W1:Y:S01]  /*1470*/  LDCU UR23, c[0x0][0xf0c] ;  /* 0x0001e180ff1777ac */ /* 0x000e620008000800 */
[----:B------:R-:W1:Y:S01]  /*1480*/  LDCU UR10, c[0x0][0xf20] ;  /* 0x0001e400ff0a77ac */ /* 0x000e620008000800 */
[----:B------:R-:W1:Y:S01]  /*1490*/  LDCU.64 UR8, c[0x0][0xf28] ;  /* 0x0001e500ff0877ac */ /* 0x000e620008000a00 */
[----:B--2---:R-:W-:Y:S02]  /*14a0*/  UISETP.NE.AND UP3, UPT, UR18, 0x1, UPT ;  /* 0x000000011200788c */ /* 0x004fe4000bf65270 */
[----:B----4-:R-:W-:Y:S02]  /*14b0*/  UIMAD.WIDE.U32 UR12, UR7, UR19, URZ ;  /* 0x00000013070c72a5 */ /* 0x010fe4000f8e00ff */
[----:B---3--:R-:W-:-:S02]  /*14c0*/  UIMAD.WIDE.U32 UR14, UR6, UR16, URZ ;  /* 0x00000010060e72a5 */ /* 0x008fc4000f8e00ff */
[----:B-1----:R-:W-:Y:S02]  /*14d0*/  UISETP.NE.AND UP0, UPT, UR23, 0x1, UPT ;  /* 0x000000011700788c */ /* 0x002fe4000bf05270 */
[----:B------:R-:W-:Y:S01]  /*14e0*/  UIMAD.WIDE.U32 UR4, UR20, UR16, URZ ;  /* 0x00000010140472a5 */ /* 0x000fe2000f8e00ff */
[----:B------:R-:W-:Y:S02]  /*14f0*/  UMOV UR12, UR13 ;  /* 0x0000000d000c7c82 */ /* 0x000fe40008000000 */
[----:B------:R-:W-:Y:S01]  /*1500*/  UMOV UR14, UR15 ;  /* 0x0000000f000e7c82 */ /* 0x000fe20008000000 */
[----:B------:R-:W-:Y:S02]  /*1510*/  @UP3 USHF.R.U32.HI UR7, URZ, UR10, UR12 ;  /* 0x0000000aff073299 */ /* 0x000fe4000801160c */
[----:B------:R-:W-:Y:S01]  /*1520*/  UISETP.NE.AND UP2, UPT, UR22, 0x1, UPT ;  /* 0x000000011600788c */ /* 0x000fe2000bf45270 */
[----:B------:R-:W-:Y:S02]  /*1530*/  UMOV UR4, UR5 ;  /* 0x0000000500047c82 */ /* 0x000fe40008000000 */
[----:B------:R-:W-:-:S02]  /*1540*/  @UP0 USHF.R.U32.HI UR6, URZ, UR17, UR14 ;  /* 0x00000011ff060299 */ /* 0x000fc4000801160e */
[----:B------:R-:W-:Y:S02]  /*1550*/  USHF.R.U32.HI UR4, URZ, UR17, UR4 ;  /* 0x00000011ff047299 */ /* 0x000fe40008011604 */
[----:B------:R-:W-:Y:S02]  /*1560*/  UIMAD.WIDE.U32 UR14, UR11, UR19, URZ ;  /* 0x000000130b0e72a5 */ /* 0x000fe4000f8e00ff */
[----:B------:R-:W-:Y:S02]  /*1570*/  UIMAD.WIDE.U32 UR12, UR7, UR8, URZ ;  /* 0x00000008070c72a5 */ /* 0x000fe4000f8e00ff */
[----:B------:R-:W-:Y:S02]  /*1580*/  UIMAD.WIDE.U32 UR16, UR6, UR8, URZ ;  /* 0x00000008061072a5 */ /* 0x000fe4000f8e00ff */
[----:B------:R-:W-:-:S03]  /*1590*/  USEL UR5, UR20, UR4, !UP0 ;  /* 0x0000000414057287 */ /* 0x000fc6000c000000 */
[----:B------:R-:W-:Y:S01]  /*15a0*/  UMOV UR4, UR15 ;  /* 0x0000000f00047c82 */ /* 0x000fe20008000000 */
[----:B------:R-:W-:Y:S01]  /*15b0*/  UMOV UR12, UR13 ;  /* 0x0000000d000c7c82 */ /* 0x000fe20008000000 */
[----:B------:R-:W-:Y:S02]  /*15c0*/  USHF.R.U32.HI UR4, URZ, UR10, UR4 ;  /* 0x0000000aff047299 */ /* 0x000fe40008011604 */
[----:B------:R-:W-:Y:S01]  /*15d0*/  @UP2 USHF.R.U32.HI UR7, URZ, UR9, UR12 ;  /* 0x00000009ff072299 */ /* 0x000fe2000801160c */
[----:B------:R-:W-:Y:S01]  /*15e0*/  UMOV UR16, UR17 ;  /* 0x0000001100107c82 */ /* 0x000fe20008000000 */
[----:B------:R-:W-:Y:S02]  /*15f0*/  USEL UR4, UR11, UR4, !UP3 ;  /* 0x000000040b047287 */ /* 0x000fe4000d800000 */
[----:B------:R-:W-:Y:S02]  /*1600*/  @UP2 USHF.R.U32.HI UR6, URZ, UR9, UR16 ;  /* 0x00000009ff062299 */ /* 0x000fe40008011610 */
[----:B------:R-:W-:-:S02]  /*1610*/  UIMAD UR7, UR7, UR22, URZ ;  /* 0x00000016070772a4 */ /* 0x000fc4000f8e02ff */
[----:B------:R-:W-:Y:S02]  /*1620*/  UIMAD UR10, UR6, UR22, URZ ;  /* 0x00000016060a72a4 */ /* 0x000fe4000f8e02ff */
[----:B------:R-:W-:Y:S02]  /*1630*/  UISETP.GE.AND UP0, UPT, UR4, UR7, UPT ;  /* 0x000000070400728c */ /* 0x000fe4000bf06270 */
[----:B------:R-:W-:Y:S02]  /*1640*/  UIMAD.WIDE.U32 UR12, UR4, UR8, URZ ;  /* 0x00000008040c72a5 */ /* 0x000fe4000f8e00ff */
[----:B------:R-:W-:Y:S02]  /*1650*/  UISETP.GE.OR UP0, UPT, UR5, UR10, UP0 ;  /* 0x0000000a0500728c */ /* 0x000fe40008706670 */
[----:B------:R-:W-:Y:S02]  /*1660*/  UIMAD.WIDE.U32 UR14, UR5, UR8, URZ ;  /* 0x00000008050e72a5 */ /* 0x000fe4000f8e00ff */
[----:B------:R-:W-:Y:S01]  /*1670*/  UIADD3 UR7, UPT, UPT, -UR4, URZ, URZ ;  /* 0x000000ff04077290 */ /* 0x000fe2000fffe1ff */
[----:B------:R-:W-:Y:S01]  /*1680*/  UMOV UR8, UR13 ;  /* 0x0000000d00087c82 */ /* 0x000fe20008000000 */
[----:B------:R-:W-:-:S02]  /*1690*/  UIADD3 UR10, UPT, UPT, -UR5, URZ, URZ ;  /* 0x000000ff050a7290 */ /* 0x000fc4000fffe1ff */
[----:B------:R-:W-:Y:S02]  /*16a0*/  USHF.R.U32.HI UR8, URZ, UR9, UR8 ;  /* 0x00000009ff087299 */ /* 0x000fe40008011608 */
[----:B------:R-:W-:Y:S02]  /*16b0*/  UIMAD UR11, UR18, UR7, UR11 ;  /* 0x00000007120b72a4 */ /* 0x000fe4000f8e020b */
[----:B------:R-:W-:Y:S01]  /*16c0*/  USEL UR8, UR4, UR8, !UP2 ;  /* 0x0000000804087287 */ /* 0x000fe2000d000000 */
[----:B------:R-:W-:Y:S01]  /*16d0*/  @!UP0 UMOV UR7, UR15 ;  /* 0x0000000f00078c82 */ /* 0x000fe20008000000 */
[----:B------:R-:W-:Y:S02]  /*16e0*/  UIMAD UR20, UR23, UR10, UR20 ;  /* 0x0000000a171472a4 */ /* 0x000fe4000f8e0214 */
[----:B------:R-:W-:Y:S02]  /*16f0*/  @!UP0 USHF.R.U32.HI UR7, URZ, UR9, UR7 ;  /* 0x00000009ff078299 */ /* 0x000fe40008011607 */
[----:B------:R-:W-:-:S02]  /*1700*/  UIADD3 UR9, UPT, UPT, -UR8, URZ, URZ ;  /* 0x000000ff08097290 */ /* 0x000fc4000fffe1ff */
[----:B------:R-:W-:Y:S02]  /*1710*/  @!UP0 USEL UR7, UR5, UR7, !UP2 ;  /* 0x0000000705078287 */ /* 0x000fe4000d000000 */
[----:B------:R-:W-:Y:S02]  /*1720*/  UIMAD UR9, UR22, UR9, UR4 ;  /* 0x00000009160972a4 */ /* 0x000fe4000f8e0204 */
[----:B------:R-:W-:Y:S02]  /*1730*/  @!UP0 UIADD3 UR8, UPT, UPT, UR8, -UR7, URZ ;  /* 0x8000000708088290 */ /* 0x000fe4000fffe0ff */
[----:B------:R-:W-:Y:S02]  /*1740*/  @!UP0 UIMAD UR6, UR9, UR6, UR7 ;  /* 0x00000006090682a4 */ /* 0x000fe4000f8e0207 */
[----:B------:R-:W-:-:S04]  /*1750*/  @!UP0 UIMAD UR4, UR8, UR22, UR5 ;  /* 0x00000016080482a4 */ /* 0x000fc8000f8e0205 */
[----:B------:R-:W-:Y:S01]  /*1760*/  UIMAD UR11, UR4, UR18, UR11 ;  /* 0x00000012040b72a4 */ /* 0x000fe2000f8e020b */
[----:B------:R-:W-:Y:S02]  /*1770*/  @!UP0 UMOV UR5, UR6 ;  /* 0x0000000600058c82 */ /* 0x000fe40008000000 */
[----:B------:R-:W-:-:S12]  /*1780*/  UIMAD UR20, UR5, UR23, UR20 ;  /* 0x00000017051472a4 */ /* 0x000fd8000f8e0214 */
.L_x_18:
[----:B------:R-:W-:Y:S02]  /*1790*/  UISETP.NE.AND UP2, UPT, UR24, 0x1, UPT ;  /* 0x000000011800788c */ /* 0x000fe4000bf45270 */
[----:B------:R-:W-:Y:S02]  /*17a0*/  ULOP3.LUT UR37, UR37, 0x1c0, URZ, 0xc0, !UPT ;  /* 0x000001c025257892 */ /* 0x000fe4000f8ec0ff */
[----:B------:R-:W-:Y:S02]  /*17b0*/  ULOP3.LUT UR39, UR39, 0xffff, URZ, 0xc0, !UPT ;  /* 0x0000ffff27277892 */ /* 0x000fe4000f8ec0ff */
[----:B------:R-:W-:Y:S02]  /*17c0*/  UISETP.NE.AND UP0, UPT, UR21, 0x2, UPT ;  /* 0x000000021500788c */ /* 0x000fe4000bf05270 */
[----:B------:R-:W-:Y:S02]  /*17d0*/  ULOP3.LUT UR63, UR62, 0x1, URZ, 0xc0, !UPT ;  /* 0x000000013e3f7892 */ /* 0x000fe4000f8ec0ff */
[----:B------:R-:W-:-:S02]  /*17e0*/  ULOP3.LUT UR48, UR48, 0x1800, URZ, 0xc0, !UPT ;  /* 0x0000180030307892 */ /* 0x000fc4000f8ec0ff */
[----:B------:R-:W-:Y:S02]  /*17f0*/  USHF.R.U32.HI UR10, URZ, 0x1, UR37 ;  /* 0x00000001ff0a7899 */ /* 0x000fe40008011625 */
[----:B------:R-:W-:Y:S01]  /*1800*/  USHF.L.U32 UR39, UR25, UR39, URZ ;  /* 0x0000002719277299 */ /* 0x000fe200080006ff */
[----:B------:R-:W-:Y:S11]  /*1810*/  BRA.U UP2, `(.L_x_19) ;  /* 0x0000000102407547 */ /* 0x000ff6000b800000 */
[----:B------:R-:W2:Y:S01]  /*1820*/  LDCU.128 UR12, c[0x0][0xf10] ;  /* 0x0001e200ff0c77ac */ /* 0x000ea20008000c00 */
[----:B------:R-:W3:Y:S01]  /*1830*/  LDCU UR8, c[0x0][0xf0c] ;  /* 0x0001e180ff0877ac */ /* 0x000ee20008000800 */
[----:B------:R-:W4:Y:S01]  /*1840*/  LDCU UR9, c[0x0][0xf20] ;  /* 0x0001e400ff0977ac */ /* 0x000f220008000800 */
[----:B--2---:R-:W-:Y:S02]  /*1850*/  UIMAD.WIDE.U32 UR4, UR20, UR12, URZ ;  /* 0x0000000c140472a5 */ /* 0x004fe4000f8e00ff */
[----:B------:R-:W-:Y:S02]  /*1860*/  UIMAD.WIDE.U32 UR6, UR11, UR15, URZ ;  /* 0x0000000f0b0672a5 */ /* 0x000fe4000f8e00ff */
[----:B---3--:R-:W-:Y:S02]  /*1870*/  UISETP.NE.AND UP2, UPT, UR8, 0x1, UPT ;  /* 0x000000010800788c */ /* 0x008fe4000bf45270 */
[----:B------:R-:W-:-:S03]  /*1880*/  USHF.R.U32.HI UR5, URZ, UR13, UR5 ;  /* 0x0000000dff057299 */ /* 0x000fc60008011605 */
[----:B------:R-:W-:Y:S01]  /*1890*/  UMOV UR4, UR7 ;  /* 0x0000000700047c82 */ /* 0x000fe20008000000 */
[----:B------:R-:W-:Y:S02]  /*18a0*/  USEL UR5, UR20, UR5, !UP2 ;  /* 0x0000000514057287 */ /* 0x000fe4000d000000 */
[----:B------:R-:W-:Y:S02]  /*18b0*/  UISETP.NE.AND UP2, UPT, UR14, 0x1, UPT ;  /* 0x000000010e00788c */ /* 0x000fe4000bf45270 */
[----:B----4-:R-:W-:-:S04]  /*18c0*/  USHF.R.U32.HI UR4, URZ, UR9, UR4 ;  /* 0x00000009ff047299 */ /* 0x010fc80008011604 */
[----:B------:R-:W-:-:S04]  /*18d0*/  USEL UR4, UR11, UR4, !UP2 ;  /* 0x000000040b047287 */ /* 0x000fc8000d000000 */
[----:B------:R-:W-:Y:S02]  /*18e0*/  UIADD3 UR6, UPT, UPT, UR5, -UR4, URZ ;  /* 0x8000000405067290 */ /* 0x000fe4000fffe0ff */
[----:B------:R-:W-:Y:S02]  /*18f0*/  UIADD3 UR4, UPT, UPT, -UR5, UR4, URZ ;  /* 0x0000000405047290 */ /* 0x000fe4000fffe1ff */
[----:B------:R-:W-:Y:S02]  /*1900*/  UIMAD UR11, UR6, UR14, UR11 ;  /* 0x0000000e060b72a4 */ /* 0x000fe4000f8e020b */
[----:B------:R-:W-:-:S12]  /*1910*/  UIMAD UR20, UR4, UR8, UR20 ;  /* 0x00000008041472a4 */ /* 0x000fd8000f8e0214 */
.L_x_19:
[----:B------:R-:W-:Y:S05]  /*1920*/  BRA.U !UP6, `(.L_x_20) ;  /* 0x000000010e0c7547 */ /* 0x000fea000b800000 */
[----:B------:R-:W-:Y:S01]  /*1930*/  UCGABAR_WAIT ;  /* 0x0000000000007dc7 */ /* 0x000fe20008000000 */
[----:B------:R-:W-:Y:S01]  /*1940*/  CCTL.IVALL ;  /* 0x00000000ff00798f */ /* 0x000fe20002000000 */
[----:B------:R-:W-:Y:S05]  /*1950*/  BRA `(.L_x_21) ;  /* 0x0000000000047947 */ /* 0x000fea0003800000 */
.L_x_20:
[----:B------:R-:W-:Y:S06]  /*1960*/  BAR.SYNC.DEFER_BLOCKING 0x0 ;  /* 0x0000000000007b1d */ /* 0x000fec0000010000 */
.L_x_21:
[----:B------:R-:W-:Y:S05]  /*1970*/  BRA.U UP0, `(.L_x_22) ;  /* 0x0000001900047547 */ /* 0x000fea000b800000 */
[----:B------:R-:W2:Y:S01]  /*1980*/  LDCU UR6, c[0x0][0x38c] ;  /* 0x00007180ff0677ac */ /* 0x000ea20008000800 */
[----:B------:R-:W3:Y:S01]  /*1990*/  S2UR UR8, SR_CgaCtaId ;  /* 0x00000000000879c3 */ /* 0x000ee20000008800 */
[----:B------:R-:W-:Y:S01]  /*19a0*/  PLOP3.LUT P2, PT, PT, PT, UP4, 0x80, 0x8 ;  /* 0x000000000008781c */ /* 0x000fe20003f4f048 */
[----:B------:R-:W-:Y:S01]  /*19b0*/  IMAD.MOV.U32 R12, RZ, RZ, 0x1 ;  /* 0x00000001ff0c7424 */ /* 0x000fe200078e00ff */
[----:B------:R-:W-:Y:S01]  /*19c0*/  UMOV UR7, 0x400 ;  /* 0x0000040000077882 */ /* 0x000fe20000000000 */
[----:B------:R-:W-:Y:S01]  /*19d0*/  UISETP.NE.AND UP1, UPT, UR21, URZ, UPT ;  /* 0x000000ff1500728c */ /* 0x000fe2000bf25270 */
[----:B------:R-:W-:Y:S02]  /*19e0*/  ISETP.NE.AND P3, PT, R3, RZ, P4 ;  /* 0x000000ff0300720c */ /* 0x000fe40002765270 */
[----:B------:R-:W-:Y:S02]  /*19f0*/  CS2R R10, SRZ ;  /* 0x00000000000a7805 */ /* 0x000fe4000001ff00 */
[----:B------:R-:W-:Y:S01]  /*1a00*/  PLOP3.LUT P2, PT, P2, PT, PT, 0x8, 0x80 ;  /* 0x000000000080781c */ /* 0x000fe2000174e170 */
[----:B------:R-:W-:Y:S01]  /*1a10*/  IMAD.MOV.U32 R9, RZ, RZ, RZ ;  /* 0x000000ffff097224 */ /* 0x000fe200078e00ff */
[----:B------:R-:W4:Y:S01]  /*1a20*/  LDCU UR55, c[0x0][0x370] ;  /* 0x00006e00ff3777ac */ /* 0x000f220008000800 */
[----:B------:R-:W-:Y:S01]  /*1a30*/  IMAD.MOV.U32 R8, RZ, RZ, 0x1 ;  /* 0x00000001ff087424 */ /* 0x000fe200078e00ff */
[----:B------:R-:W-:Y:S01]  /*1a40*/  USEL UR38, UR58, 0x2, UP1 ;  /* 0x000000023a267887 */ /* 0x000fe20008800000 */
[----:B------:R-:W1:Y:S01]  /*1a50*/  LDCU.64 UR30, c[0x0][0x348] ;  /* 0x00006900ff1e77ac */ /* 0x000e620008000a00 */
[----:B--2---:R-:W-:-:S02]  /*1a60*/  UIADD3 UR5, UPT, UPT, UR6, 0x7f, URZ ;  /* 0x0000007f06057890 */ /* 0x004fc4000fffe0ff */
[----:B------:R-:W-:Y:S02]  /*1a70*/  UIADD3 UR61, UPT, UPT, UR6, 0xfe, URZ ;  /* 0x000000fe063d7890 */ /* 0x000fe4000fffe0ff */
[----:B------:R-:W-:Y:S02]  /*1a80*/  USHF.R.S32.HI UR4, URZ, 0x1f, UR5 ;  /* 0x0000001fff047899 */ /* 0x000fe40008011405 */
[----:B---3--:R-:W-:Y:S02]  /*1a90*/  ULEA UR7, UR8, UR7, 0x18 ;  /* 0x0000000708077291 */ /* 0x008fe4000f8ec0ff */
[----:B------:R-:W-:Y:S02]  /*1aa0*/  ULEA.HI UR4, UR4, UR5, URZ, 0x7 ;  /* 0x0000000504047291 */ /* 0x000fe4000f8f38ff */
[----:B------:R-:W-:Y:S02]  /*1ab0*/  USHF.L.U32 UR5, UR63, 0x6, URZ ;  /* 0x000000063f057899 */ /* 0x000fe400080006ff */
[----:B------:R-:W-:-:S02]  /*1ac0*/  USHF.R.S32.HI UR57, URZ, 0x7, UR4 ;  /* 0x00000007ff397899 */ /* 0x000fc40008011404 */
[----:B------:R-:W-:Y:S02]  /*1ad0*/  UIADD3 UR4, UPT, UPT, UR6, -0x1, URZ ;  /* 0xffffffff06047890 */ /* 0x000fe4000fffe0ff */
[----:B------:R-:W-:Y:S02]  /*1ae0*/  UISETP.LT.U32.AND UP0, UPT, UR57, 0x7, UPT ;  /* 0x000000073900788c */ /* 0x000fe4000bf01070 */
[----:B------:R-:W-:Y:S02]  /*1af0*/  UISETP.GE.U32.AND UP2, UPT, UR4, -0xff, UPT ;  /* 0xffffff010400788c */ /* 0x000fe4000bf46070 */
[----:B------:R-:W-:Y:S01]  /*1b00*/  USEL UR56, UR57, 0x7, UP0 ;  /* 0x0000000739387887 */ /* 0x000fe20008000000 */
[----:B------:R-:W2:Y:S03]  /*1b10*/  LDCU UR54, c[0x0][0x374] ;  /* 0x00006e80ff3677ac */ /* 0x000ea60008000800 */
[----:B------:R-:W-:-:S02]  /*1b20*/  UIADD3 UR4, UPT, UPT, UR56, -0x1, URZ ;  /* 0xffffffff38047890 */ /* 0x000fc4000fffe0ff */
[----:B------:R-:W-:-:S03]  /*1b30*/  ULEA.HI UR59, UR48, UR5, URZ, 0x19 ;  /* 0x00000005303b7291 */ /* 0x000fc6000f8fc8ff */
[----:B------:R-:W-:Y:S02]  /*1b40*/  @UP2 UIADD3 UR4, UPT, UPT, UR56, URZ, URZ ;  /* 0x000000ff38042290 */ /* 0x000fe4000fffe0ff */
[----:B------:R-:W-:Y:S02]  /*1b50*/  UIADD3 UR50, UPT, UPT, UR7, 0x24400, UR48 ;  /* 0x0002440007327890 */ /* 0x000fe4000fffe030 */
[----:B------:R-:W-:Y:S02]  /*1b60*/  UIADD3 UR60, UPT, UPT, UR57, -UR56, URZ ;  /* 0x80000038393c7290 */ /* 0x000fe4000fffe0ff */
[----:B------:R-:W-:Y:S02]  /*1b70*/  UIADD3 UR49, UPT, UPT, UR4, 0x1, URZ ;  /* 0x0000000104317890 */ /* 0x000fe4000fffe0ff */
[----:B------:R-:W-:Y:S01]  /*1b80*/  UIADD3 UR58, UPT, UPT, -UR4, URZ, URZ ;  /* 0x000000ff043a7290 */ /* 0x000fe2000fffe1ff */
[----:B-1--4-:R-:W-:-:S11]  /*1b90*/  UMOV UR14, URZ ;  /* 0x000000ff000e7c82 */ /* 0x012fd60008000000 */
.L_x_46:
[----:B-1----:R-:W1:Y:S02]  /*1ba0*/  S2UR UR4, SR_CgaCtaId ;  /* 0x00000000000479c3 */ /* 0x002e640000008800 */
[----:B-1----:R-:W-:-:S09]  /*1bb0*/  UISETP.NE.AND UP0, UPT, UR4, URZ, UPT ;  /* 0x000000ff0400728c */ /* 0x002fd2000bf05270 */
[----:B---3--:R-:W-:Y:S05]  /*1bc0*/  BRA.U UP0, `(.L_x_23) ;  /* 0x0000000100287547 */ /* 0x008fea000b800000 */
[----:B------:R-:W-:Y:S02]  /*1bd0*/  LEA R0, R9, UR7, 0x3 ;  /* 0x0000000709007c11 */ /* 0x000fe4000f8e18ff */
[----:B------:R-:W-:-:S04]  /*1be0*/  SHF.L.U32 R3, R8, 0x1f, RZ ;  /* 0x0000001f08037819 */ /* 0x000fc800000006ff */
[----:B------:R-:W1:Y:S02]  /*1bf0*/  SYNCS.PHASECHK.TRANS64.TRYWAIT P0, [R0+URZ+0x110], R3 ;  /* 0x00011003000075a7 */ /* 0x000e6400080011ff */
[----:B-1----:R-:W-:Y:S05]  /*1c00*/  @!P0 BRA `(.L_x_24) ;  /* 0x0000008400c08947 */ /* 0x002fea0003800000 */
.L_x_154:
[----:B------:R3:W-:Y:S01]  /*1c10*/  SYNCS.ARRIVE.TRANS64.A1T0 RZ, [R0+URZ+0x100], RZ ;  /* 0x000100ff00ff79a7 */ /* 0x0007e200081000ff */
[----:B------:R-:W-:-:S05]  /*1c20*/  VIADD R9, R9, 0x1 ;  /* 0x0000000109097836 */ /* 0x000fca0000000000 */
[----:B------:R-:W-:-:S04]  /*1c30*/  ISETP.NE.AND P0, PT, R9, 0x2, PT ;  /* 0x000000020900780c */ /* 0x000fc80003f05270 */
[----:B-1----:R-:W-:Y:S02]  /*1c40*/  SEL R3, RZ, 0x1, P0 ;  /* 0x00000001ff037807 */ /* 0x002fe40000000000 */
[----:B------:R-:W-:Y:S02]  /*1c50*/  SEL R9, R9, RZ, P0 ;  /* 0x000000ff09097207 */ /* 0x000fe40000000000 */
[----:B------:R-:W-:Y:S02]  /*1c60*/  LOP3.LUT R8, R8, R3, RZ, 0x3c, !PT ;  /* 0x0000000308087212 */ /* 0x000fe400078e3cff */
.L_x_23:
[----:B------:R-:W-:Y:S01]  /*1c70*/  ULEA UR4, UR14, UR7, 0x3 ;  /* 0x000000070e047291 */ /* 0x000fe2000f8e18ff */
[----:B---3--:R-:W-:Y:S01]  /*1c80*/  SHF.L.U32 R0, R12, 0x1f, RZ ;  /* 0x0000001f0c007819 */ /* 0x008fe200000006ff */
[----:B------:R-:W-:Y:S02]  /*1c90*/  UISETP.GE.U32.AND UP0, UPT, UR61, 0xff, UPT ;  /* 0x000000ff3d00788c */ /* 0x000fe4000bf06070 */
[----:B------:R-:W-:-:S05]  /*1ca0*/  ULEA UR43, UR11, UR59, 0x7 ;  /* 0x0000003b0b2b7291 */ /* 0x000fca000f8e38ff */
[----:B------:R1:W3:Y:S01]  /*1cb0*/  SYNCS.PHASECHK.TRANS64.TRYWAIT P1, [UR4+0x38], R0 ;  /* 0x00003800ff0075a7 */ /* 0x0002e20008021104 */
[----:B------:R-:W-:-:S03]  /*1cc0*/  ULEA.HI UR4, UR20, UR20, URZ, 0x1 ;  /* 0x0000001414047291 */ /* 0x000fc6000f8f08ff */
[----:B------:R-:W-:Y:S01]  /*1cd0*/  UMOV UR20, URZ ;  /* 0x000000ff00147c82 */ /* 0x000fe20008000000 */
[----:B------:R-:W-:Y:S02]  /*1ce0*/  USHF.L.U32 UR5, UR4, 0x7, URZ ;  /* 0x0000000704057899 */ /* 0x000fe400080006ff */
[----:B------:R-:W-:Y:S02]  /*1cf0*/  ULOP3.LUT UR27, UR4, 0xfffffffe, URZ, 0xc0, !UPT ;  /* 0xfffffffe041b7892 */ /* 0x000fe4000f8ec0ff */
[----:B------:R-:W-:Y:S02]  /*1d00*/  ULOP3.LUT UR5, UR5, 0xffffff00, URZ, 0xc0, !UPT ;  /* 0xffffff0005057892 */ /* 0x000fe4000f8ec0ff */
[----:B------:R-:W-:Y:S02]  /*1d10*/  ULOP3.LUT UR27, UR27, 0x1, UR62, 0xf8, !UPT ;  /* 0x000000011b1b7892 */ /* 0x000fe4000f8ef83e */
[----:B------:R-:W-:Y:S01]  /*1d20*/  ULEA UR35, UR63, UR5, 0x7 ;  /* 0x000000053f237291 */ /* 0x000fe2000f8e38ff */
[----:B------:R-:W-:Y:S11]  /*1d30*/  BRA.U !UP0, `(.L_x_25) ;  /* 0x0000000508247547 */ /* 0x000ff6000b800000 */
[----:B------:R-:W-:Y:S01]  /*1d40*/  UMOV UR15, UR58 ;  /* 0x0000003a000f7c82 */ /* 0x000fe20008000000 */
[----:B------:R-:W-:Y:S01]  /*1d50*/  UMOV UR4, UR14 ;  /* 0x0000000e00047c82 */ /* 0x000fe20008000000 */
[----:B------:R-:W-:Y:S01]  /*1d60*/  UMOV UR28, 0xffffffff ;  /* 0xffffffff001c7882 */ /* 0x000fe20000000000 */
[----:B------:R-:W-:-:S05]  /*1d70*/  UMOV UR34, URZ ;  /* 0x000000ff00227c82 */ /* 0x000fca0008000000 */
.L_x_33:
[----:B------:R-:W-:Y:S01]  /*1d80*/  ULEA UR5, UR4, UR7, 0x3 ;  /* 0x0000000704057291 */ /* 0x000fe2000f8e18ff */
[----:B---3--:R-:W-:Y:S01]  /*1d90*/  @P4 MOV R2, 0xc800 ;  /* 0x0000c80000024802 */ /* 0x008fe20000000f00 */
[----:B--23--:R-:W-:Y:S10]  /*1da0*/  @P1 BRA `(.L_x_26) ;  /* 0x00000000000c1947 */ /* 0x00cff40003800000 */
[----:B------:R-:W-:-:S04]  /*1db0*/  SHF.L.U32 R3, R12, 0x1f, RZ ;  /* 0x0000001f0c037819 */ /* 0x000fc800000006ff */
[----:B------:R-:W3:Y:S02]  /*1dc0*/  SYNCS.PHASECHK.TRANS64.TRYWAIT P0, [UR5+0x38], R3 ;  /* 0x00003803ff0075a7 */ /* 0x000ee40008001105 */
[----:B---3--:R-:W-:Y:S05]  /*1dd0*/  @!P0 BRA `(.L_x_27) ;  /* 0x0000008400608947 */ /* 0x008fea0003800000 */
.L_x_26:
[----:B------:R3:W-:Y:S01]  /*1de0*/  @P4 SYNCS.ARRIVE.TRANS64 RZ, [UR5], R2 ;  /* 0x00000002ffff49a7 */ /* 0x0007e20008000005 */
[----:B------:R-:W-:Y:S02]  /*1df0*/  ULOP3.LUT UR6, UR38, 0x2, URZ, 0xfc, !UPT ;  /* 0x0000000226067892 */ /* 0x000fe4000f8efcff */
[----:B------:R-:W-:Y:S02]  /*1e00*/  UIADD3 UR15, UPT, UPT, UR15, 0x1, URZ ;  /* 0x000000010f0f7890 */ /* 0x000fe4000fffe0ff */
[----:B------:R-:W-:Y:S02]  /*1e10*/  UISETP.NE.AND UP0, UPT, UR6, 0x2, UPT ;  /* 0x000000020600788c */ /* 0x000fe4000bf05270 */
[----:B------:R-:W-:Y:S02]  /*1e20*/  UIADD3 UR28, UPT, UPT, UR28, 0x1, URZ ;  /* 0x000000011c1c7890 */ /* 0x000fe4000fffe0ff */
[----:B------:R-:W-:-:S05]  /*1e30*/  UISETP.NE.AND UP4, UPT, UR15, 0x1, UPT ;  /* 0x000000010f00788c */ /* 0x000fca000bf85270 */
[----:B------:R-:W-:Y:S05]  /*1e40*/  BRA.U UP0, `(.L_x_28) ;  /* 0x0000000100047547 */ /* 0x000fea000b800000 */
[----:B--2---:R-:W-:Y:S05]  /*1e50*/  BPT.TRAP 0x1 ;  /* 0x000000040000795c */ /* 0x004fea0000300000 */
.L_x_28:
[----:B------:R-:W-:Y:S04]  /*1e60*/  BSSY.RECONVERGENT B0, `(.L_x_29) ;  /* 0x0000003000007945 */ /* 0x000fe80003800200 */
[----:B------:R-:W-:Y:S05]  /*1e70*/  @!P3 BRA `(.L_x_30) ;  /* 0x000000000004b947 */ /* 0x000fea0003800000 */
[----:B--2---:R-:W-:Y:S05]  /*1e80*/  BPT.TRAP 0x1 ;  /* 0x000000040000795c */ /* 0x004fea0000300000 */
.L_x_30:
[----:B--2---:R-:W-:Y:S05]  /*1e90*/  BSYNC.RECONVERGENT B0 ;  /* 0x0000000000007941 */ /* 0x004fea0003800200 */
.L_x_29:
[----:B------:R-:W-:Y:S01]  /*1ea0*/  UIADD3 UR6, UPT, UPT, UR4, 0x1, URZ ;  /* 0x0000000104067890 */ /* 0x000fe2000fffe0ff */
[----:B------:R-:W-:Y:S01]  /*1eb0*/  BSSY.RECONVERGENT B0, `(.L_x_31) ;  /* 0x000002d000007945 */ /* 0x000fe20003800200 */
[----:B------:R-:W-:Y:S02]  /*1ec0*/  ELECT P0, URZ, PT ;  /* 0x0000000000ff782f */ /* 0x000fe40003800000 */
[----:B------:R-:W-:-:S04]  /*1ed0*/  UISETP.NE.AND UP0, UPT, UR6, 0x7, UPT ;  /* 0x000000070600788c */ /* 0x000fc8000bf05270 */
[----:B------:R-:W-:Y:S02]  /*1ee0*/  USEL UR8, URZ, 0x1, UP0 ;  /* 0x00000001ff087887 */ /* 0x000fe40008000000 */
[----:B------:R-:W-:-:S04]  /*1ef0*/  USEL UR14, UR6, URZ, UP0 ;  /* 0x000000ff060e7287 */ /* 0x000fc80008000000 */
[----:B------:R-:W-:Y:S01]  /*1f00*/  ULEA UR6, UR14, UR7, 0x3 ;  /* 0x000000070e067291 */ /* 0x000fe2000f8e18ff */
[----:B------:R-:W-:-:S04]  /*1f10*/  LOP3.LUT R12, R12, UR8, RZ, 0x3c, !PT ;  /* 0x000000080c0c7c12 */ /* 0x000fc8000f8e3cff */
[----:B-1----:R-:W-:-:S04]  /*1f20*/  SHF.L.U32 R0, R12, 0x1f, RZ ;  /* 0x0000001f0c007819 */ /* 0x002fc800000006ff */
[----:B------:R1:W2:Y:S01]  /*1f30*/  SYNCS.PHASECHK.TRANS64.TRYWAIT P1, [UR6+0x38], R0 ;  /* 0x00003800ff0075a7 */ /* 0x0002a20008021106 */
[----:B------:R-:W-:Y:S05]  /*1f40*/  @!P0 BRA `(.L_x_32) ;  /* 0x00000000008c8947 */ /* 0x000fea0003800000 */
[----:B------:R-:W-:Y:S02]  /*1f50*/  USHF.L.U32 UR24, UR4, 0x9, URZ ;  /* 0x0000000904187899 */ /* 0x000fe400080006ff */
[----:B------:R-:W-:Y:S02]  /*1f60*/  ULEA UR32, UR4, UR7, 0xe ;  /* 0x0000000704207291 */ /* 0x000fe4000f8e70ff */
[----:B------:R-:W-:Y:S02]  /*1f70*/  UIADD3 UR22, UP3, UPT, UR30, 0x80, URZ ;  /* 0x000000801e167890 */ /* 0x000fe4000ff7e0ff */
[----:B------:R-:W-:Y:S02]  /*1f80*/  ULEA UR40, UR4, UR48, 0xd ;  /* 0x0000003004287291 */ /* 0x000fe4000f8e68ff */
[----:B------:R-:W-:Y:S02]  /*1f90*/  UIADD3 UR20, UP2, UPT, UR30, 0x180, URZ ;  /* 0x000001801e147890 */ /* 0x000fe4000ff5e0ff */
[----:B------:R-:W-:-:S02]  /*1fa0*/  UIADD3 UR18, UP1, UPT, UR30, 0x280, URZ ;  /* 0x000002801e127890 */ /* 0x000fc4000ff3e0ff */
[----:B------:R-:W-:Y:S02]  /*1fb0*/  UIADD3 UR16, UP0, UPT, UR30, 0x380, URZ ;  /* 0x000003801e107890 */ /* 0x000fe4000ff1e0ff */
[----:B------:R-:W-:Y:S02]  /*1fc0*/  ULOP3.LUT UR8, UR24, UR37, URZ, 0xfc, !UPT ;  /* 0x0000002518087292 */ /* 0x000fe4000f8efcff */
[----:B------:R-:W-:Y:S02]  /*1fd0*/  ULOP3.LUT UR33, UR5, 0xfefffff8, URZ, 0xc0, !UPT ;  /* 0xfefffff805217892 */ /* 0x000fe4000f8ec0ff */
[----:B------:R-:W-:Y:S02]  /*1fe0*/  UIADD3.X UR23, UPT, UPT, URZ, UR31, URZ, UP3, !UPT ;  /* 0x0000001fff177290 */ /* 0x000fe40009ffe4ff */
[----:B------:R-:W-:Y:S02]  /*1ff0*/  UIADD3 UR32, UPT, UPT, UR32, 0x8400, URZ ;  /* 0x0000840020207890 */ /* 0x000fe4000fffe0ff */
[----:B------:R-:W-:-:S02]  /*2000*/  UIADD3.X UR21, UPT, UPT, URZ, UR31, URZ, UP2, !UPT ;  /* 0x0000001fff157290 */ /* 0x000fc400097fe4ff */
[----:B------:R-:W-:Y:S02]  /*2010*/  UIADD3 UR40, UPT, UPT, UR7, 0x24400, UR40 ;  /* 0x0002440007287890 */ /* 0x000fe4000fffe028 */
[----:B------:R-:W-:Y:S02]  /*2020*/  UPRMT UR6, URZ, 0x5410, UR39 ;  /* 0x00005410ff067896 */ /* 0x000fe40008000027 */
[----:B------:R-:W-:Y:S02]  /*2030*/  UIADD3.X UR19, UPT, UPT, URZ, UR31, URZ, UP1, !UPT ;  /* 0x0000001fff137290 */ /* 0x000fe40008ffe4ff */
[----:B------:R-:W-:Y:S02]  /*2040*/  UIADD3 UR24, UPT, UPT, UR7, 0x32400, UR24 ;  /* 0x0003240007187890 */ /* 0x000fe4000fffe018 */
[----:B------:R-:W-:Y:S02]  /*2050*/  UIADD3.X UR17, UPT, UPT, URZ, UR31, URZ, UP0, !UPT ;  /* 0x0000001fff117290 */ /* 0x000fe400087fe4ff */
[----:B------:R-:W-:Y:S01]  /*2060*/  UIADD3 UR8, UPT, UPT, UR7, 0x33200, UR8 ;  /* 0x0003320007087890 */ /* 0x000fe2000fffe008 */
[----:B------:R-:W-:Y:S01]  /*2070*/  UMOV UR46, 0x0 ;  /* 0x00000000002e7882 */ /* 0x000fe20000000000 */
[----:B------:R-:W-:Y:S01]  /*2080*/  UMOV UR47, 0x10000000 ;  /* 0x10000000002f7882 */ /* 0x000fe20000000000 */
[----:B------:R-:W-:Y:S01]  /*2090*/  UMOV UR42, UR34 ;  /* 0x00000022002a7c82 */ /* 0x000fe20008000000 */
[----:B------:R-:W-:Y:S01]  /*20a0*/  UMOV UR44, UR36 ;  /* 0x00000024002c7c82 */ /* 0x000fe20008000000 */
[----:B------:R-:W-:Y:S01]  /*20b0*/  UMOV UR41, UR33 ;  /* 0x0000002100297c82 */ /* 0x000fe20008000000 */
[----:B------:R-:W-:Y:S01]  /*20c0*/  UMOV UR26, URZ ;  /* 0x000000ff001a7c82 */ /* 0x000fe20008000000 */
[----:B------:R-:W-:Y:S01]  /*20d0*/  UMOV UR29, UR36 ;  /* 0x00000024001d7c82 */ /* 0x000fe20008000000 */
[----:B------:R-:W-:Y:S01]  /*20e0*/  UMOV UR25, UR33 ;  /* 0x0000002100197c82 */ /* 0x000fe20008000000 */
[----:B------:R4:W-:Y:S01]  /*20f0*/  UTMALDG.3D.2CTA [UR32], [UR22], desc[UR46] ;  /* 0x00002e20160075b4 */ /* 0x0009e20008211000 */
[----:B------:R-:W-:Y:S01]  /*2100*/  UMOV UR53, 0xff0000 ;  /* 0x00ff000000357882 */ /* 0x000fe20000000000 */
[----:B------:R-:W-:Y:S01]  /*2110*/  UMOV UR12, UR28 ;  /* 0x0000001c000c7c82 */ /* 0x000fe20008000000 */
[----:B------:R-:W-:Y:S01]  /*2120*/  UMOV UR13, UR36 ;  /* 0x00000024000d7c82 */ /* 0x000fe20008000000 */
[----:B------:R-:W-:Y:S01]  /*2130*/  UMOV UR9, UR33 ;  /* 0x0000002100097c82 */ /* 0x000fe20008000000 */
[----:B------:R4:W-:Y:S01]  /*2140*/  UTMALDG.3D.MULTICAST.2CTA [UR40], [UR20], UR6, desc[UR46] ;  /* 0x00002e28140073b4 */ /* 0x0009e20008211806 */
[----:B------:R4:W-:Y:S01]  /*2150*/  UTMALDG.4D.2CTA [UR24], [UR18], desc[UR46] ;  /* 0x00002e18120075b4 */ /* 0x0009e20008219000 */
[----:B------:R4:W-:Y:S02]  /*2160*/  UTMALDG.4D.MULTICAST.2CTA [UR8], [UR16], UR53, desc[UR46] ;  /* 0x00002e08100073b4 */ /* 0x0009e40008219835 */
[----:B----4-:R-:W-:Y:S01]  /*2170*/  NOP ;  /* 0x0000000000007918 */ /* 0x010fe20000000000 */
.L_x_32:
[----:B------:R-:W-:Y:S05]  /*2180*/  BSYNC.RECONVERGENT B0 ;  /* 0x0000000000007941 */ /* 0x000fea0003800200 */
.L_x_31:
[----:B------:R-:W-:Y:S01]  /*2190*/  UIADD3 UR34, UPT, UPT, UR34, 0x80, URZ ;  /* 0x0000008022227890 */ /* 0x000fe2000fffe0ff */
[----:B------:R-:W-:Y:S01]  /*21a0*/  UMOV UR4, UR14 ;  /* 0x0000000e00047c82 */ /* 0x000fe20008000000 */
[----:B------:R-:W-:Y:S01]  /*21b0*/  UMOV UR20, UR49 ;  /* 0x0000003100147c82 */ /* 0x000fe20008000000 */
[----:B------:R-:W-:Y:S09]  /*21c0*/  BRA.U UP4, `(.L_x_33) ;  /* 0xfffffff904ec7547 */ /* 0x000ff2000b83ffff */
.L_x_25:
[----:B------:R-:W-:Y:S01]  /*21d0*/  ULEA UR4, UR14, UR7, 0x3 ;  /* 0x000000070e047291 */ /* 0x000fe2000f8e18ff */
[----:B-1----:R-:W-:Y:S01]  /*21e0*/  SHF.L.U32 R0, R12, 0x1f, RZ ;  /* 0x0000001f0c007819 */ /* 0x002fe200000006ff */
[----:B------:R-:W-:Y:S01]  /*21f0*/  @!P2 SYNCS.ARRIVE.TRANS64.A1T0 RZ, [UR7+0xb8], RZ ;  /* 0x0000b8ffffffa9a7 */ /* 0x000fe20008100007 */
[----:B------:R-:W-:-:S06]  /*2200*/  UISETP.GT.AND UP0, UPT, UR57, UR56, UPT ;  /* 0x000000383900728c */ /* 0x000fcc000bf04270 */
[----:B--23--:R1:W2:Y:S03]  /*2210*/  SYNCS.PHASECHK.TRANS64.TRYWAIT P1, [UR4+0x38], R0 ;  /* 0x00003800ff0075a7 */ /* 0x00c2a60008021104 */
[----:B------:R-:W-:Y:S05]  /*2220*/  BRA.U !UP0, `(.L_x_34) ;  /* 0x0000000508147547 */ /* 0x000fea000b800000 */
[----:B------:R-:W-:Y:S01]  /*2230*/  UIADD3 UR15, UPT, UPT, UR60, UR20, URZ ;  /* 0x000000143c0f7290 */ /* 0x000fe2000fffe0ff */
[----:B------:R-:W-:-:S11]  /*2240*/  UMOV UR5, UR14 ;  /* 0x0000000e00057c82 */ /* 0x000fd60008000000 */
.L_x_42:
[----:B------:R-:W-:Y:S01]  /*2250*/  ULEA UR6, UR5, UR7, 0x3 ;  /* 0x0000000705067291 */ /* 0x000fe2000f8e18ff */
[----:B--2---:R-:W-:Y:S01]  /*2260*/  @P4 MOV R2, 0xc800 ;  /* 0x0000c80000024802 */ /* 0x004fe20000000f00 */
[----:B--23--:R-:W-:Y:S10]  /*2270*/  @P1 BRA `(.L_x_35) ;  /* 0x00000000000c1947 */ /* 0x00cff40003800000 */
[----:B------:R-:W-:-:S04]  /*2280*/  SHF.L.U32 R3, R12, 0x1f, RZ ;  /* 0x0000001f0c037819 */ /* 0x000fc800000006ff */
[----:B------:R-:W2:Y:S02]  /*2290*/  SYNCS.PHASECHK.TRANS64.TRYWAIT P0, [UR6+0x38], R3 ;  /* 0x00003803ff0075a7 */ /* 0x000ea40008001106 */
[----:B--2---:R-:W-:Y:S05]  /*22a0*/  @!P0 BRA `(.L_x_36) ;  /* 0x0000008000448947 */ /* 0x004fea0003800000 */
.L_x_35:
[----:B------:R2:W-:Y:S01]  /*22b0*/  @P4 SYNCS.ARRIVE.TRANS64 RZ, [UR6], R2 ;  /* 0x00000002ffff49a7 */ /* 0x0005e20008000006 */
[----:B------:R-:W-:-:S04]  /*22c0*/  ULOP3.LUT UR4, UR38, 0x2, URZ, 0xfc, !UPT ;  /* 0x0000000226047892 */ /* 0x000fc8000f8efcff */
[----:B------:R-:W-:-:S09]  /*22d0*/  UISETP.NE.AND UP0, UPT, UR4, 0x2, UPT ;  /* 0x000000020400788c */ /* 0x000fd2000bf05270 */
[----:B------:R-:W-:Y:S05]  /*22e0*/  BRA.U UP0, `(.L_x_37) ;  /* 0x0000000100047547 */ /* 0x000fea000b800000 */
[----:B------:R-:W-:Y:S05]  /*22f0*/  BPT.TRAP 0x1 ;  /* 0x000000040000795c */ /* 0x000fea0000300000 */
.L_x_37:
[----:B------:R-:W-:Y:S04]  /*2300*/  BSSY.RECONVERGENT B0, `(.L_x_38) ;  /* 0x0000003000007945 */ /* 0x000fe80003800200 */
[----:B------:R-:W-:Y:S05]  /*2310*/  @!P3 BRA `(.L_x_39) ;  /* 0x000000000004b947 */ /* 0x000fea0003800000 */
[----:B------:R-:W-:Y:S05]  /*2320*/  BPT.TRAP 0x1 ;  /* 0x000000040000795c */ /* 0x000fea0000300000 */
.L_x_39:
[----:B------:R-:W-:Y:S05]  /*2330*/  BSYNC.RECONVERGENT B0 ;  /* 0x0000000000007941 */ /* 0x000fea0003800200 */
.L_x_38:
        /* <DEDUP_REMOVED lines=9> */
[----:B------:R1:W3:Y:S01]  /*23d0*/  SYNCS.PHASECHK.TRANS64.TRYWAIT P1, [UR4+0x38], R0 ;  /* 0x00003800ff0075a7 */ /* 0x0002e20008021104 */
[----:B------:R-:W-:Y:S05]  /*23e0*/  @!P0 BRA `(.L_x_41) ;  /* 0x0000000000908947 */ /* 0x000fea0003800000 */
[----:B------:R-:W-:Y:S02]  /*23f0*/  ULEA UR32, UR5, UR7, 0xe ;  /* 0x0000000705207291 */ /* 0x000fe4000f8e70ff */
[----:B------:R-:W-:Y:S02]  /*2400*/  UIADD3 UR22, UP3, UPT, UR30, 0x80, URZ ;  /* 0x000000801e167890 */ /* 0x000fe4000ff7e0ff */
[----:B------:R-:W-:Y:S02]  /*2410*/  USHF.L.U32 UR16, UR5, 0x9, URZ ;  /* 0x0000000905107899 */ /* 0x000fe400080006ff */
[----:B------:R-:W-:Y:S02]  /*2420*/  UIADD3 UR12, UP2, UPT, UR30, 0x180, URZ ;  /* 0x000001801e0c7890 */ /* 0x000fe4000ff5e0ff */
[----:B------:R-:W-:Y:S02]  /*2430*/  UIADD3 UR28, UP1, UPT, UR30, 0x280, URZ ;  /* 0x000002801e1c7890 */ /* 0x000fe4000ff3e0ff */
[----:B------:R-:W-:-:S02]  /*2440*/  UIADD3 UR24, UP0, UPT, UR30, 0x380, URZ ;  /* 0x000003801e187890 */ /* 0x000fc4000ff1e0ff */
[----:B------:R-:W-:Y:S02]  /*2450*/  USHF.L.U32 UR34, UR20, 0x7, URZ ;  /* 0x0000000714227899 */ /* 0x000fe400080006ff */
[----:B------:R-:W-:Y:S02]  /*2460*/  ULOP3.LUT UR33, UR6, 0xfefffff8, URZ, 0xc0, !UPT ;  /* 0xfefffff806217892 */ /* 0x000fe4000f8ec0ff */
[----:B------:R-:W-:Y:S02]  /*2470*/  UIADD3.X UR23, UPT, UPT, URZ, UR31, URZ, UP3, !UPT ;  /* 0x0000001fff177290 */ /* 0x000fe40009ffe4ff */
[----:B------:R-:W-:Y:S02]  /*2480*/  UIADD3 UR32, UPT, UPT, UR32, 0x8400, URZ ;  /* 0x0000840020207890 */ /* 0x000fe4000fffe0ff */
[----:B------:R-:W-:Y:S02]  /*2490*/  ULOP3.LUT UR8, UR16, UR37, URZ, 0xfc, !UPT ;  /* 0x0000002510087292 */ /* 0x000fe4000f8efcff */
[----:B------:R-:W-:-:S02]  /*24a0*/  ULEA UR40, UR5, UR50, 0xd ;  /* 0x0000003205287291 */ /* 0x000fc4000f8e68ff */
[----:B------:R-:W-:Y:S02]  /*24b0*/  UIADD3.X UR13, UPT, UPT, URZ, UR31, URZ, UP2, !UPT ;  /* 0x0000001fff0d7290 */ /* 0x000fe400097fe4ff */
[----:B------:R-:W-:Y:S02]  /*24c0*/  UPRMT UR4, URZ, 0x5410, UR39 ;  /* 0x00005410ff047896 */ /* 0x000fe40008000027 */
[----:B------:R-:W-:Y:S02]  /*24d0*/  UIADD3.X UR29, UPT, UPT, URZ, UR31, URZ, UP1, !UPT ;  /* 0x0000001fff1d7290 */ /* 0x000fe40008ffe4ff */
[----:B------:R-:W-:Y:S02]  /*24e0*/  UIADD3 UR16, UPT, UPT, UR7, 0x32400, UR16 ;  /* 0x0003240007107890 */ /* 0x000fe4000fffe010 */
[----:B------:R-:W-:Y:S02]  /*24f0*/  UIADD3 UR8, UPT, UPT, UR7, 0x33200, UR8 ;  /* 0x0003320007087890 */ /* 0x000fe4000fffe008 */
[----:B------:R-:W-:Y:S01]  /*2500*/  UIADD3.X UR25, UPT, UPT, URZ, UR31, URZ, UP0, !UPT ;  /* 0x0000001fff197290 */ /* 0x000fe200087fe4ff */
[----:B------:R-:W-:Y:S01]  /*2510*/  UMOV UR46, 0x0 ;  /* 0x00000000002e7882 */ /* 0x000fe20000000000 */
[----:B------:R-:W-:Y:S01]  /*2520*/  UMOV UR47, 0x10000000 ;  /* 0x10000000002f7882 */ /* 0x000fe20000000000 */
[----:B------:R-:W-:Y:S01]  /*2530*/  UMOV UR44, UR36 ;  /* 0x00000024002c7c82 */ /* 0x000fe20008000000 */
[----:B------:R-:W-:Y:S01]  /*2540*/  UMOV UR41, UR33 ;  /* 0x0000002100297c82 */ /* 0x000fe20008000000 */
[----:B------:R-:W-:Y:S01]  /*2550*/  UMOV UR42, UR34 ;  /* 0x00000022002a7c82 */ /* 0x000fe20008000000 */
[----:B------:R-:W-:Y:S01]  /*2560*/  UTMALDG.3D.2CTA [UR32], [UR22], desc[UR46] ;  /* 0x00002e20160075b4 */ /* 0x000fe20008211000 */
[----:B------:R-:W-:Y:S01]  /*2570*/  UMOV UR18, URZ ;  /* 0x000000ff00127c82 */ /* 0x000fe20008000000 */
[----:B------:R-:W-:Y:S01]  /*2580*/  UMOV UR19, UR27 ;  /* 0x0000001b00137c82 */ /* 0x000fe20008000000 */
[----:B------:R-:W-:Y:S01]  /*2590*/  UMOV UR21, UR36 ;  /* 0x0000002400157c82 */ /* 0x000fe20008000000 */
[----:B------:R-:W-:Y:S01]  /*25a0*/  UMOV UR17, UR33 ;  /* 0x0000002100117c82 */ /* 0x000fe20008000000 */
[----:B------:R-:W-:Y:S01]  /*25b0*/  UMOV UR26, 0xff0000 ;  /* 0x00ff0000001a7882 */ /* 0x000fe20000000000 */
[----:B------:R-:W-:Y:S01]  /*25c0*/  UMOV UR9, UR33 ;  /* 0x0000002100097c82 */ /* 0x000fe20008000000 */
[----:B------:R4:W-:Y:S01]  /*25d0*/  UTMALDG.3D.MULTICAST.2CTA [UR40], [UR12], UR4, desc[UR46] ;  /* 0x00002e280c0073b4 */ /* 0x0009e20008211804 */
[----:B------:R1:W-:Y:S01]  /*25e0*/  UTMALDG.4D.2CTA [UR16], [UR28], desc[UR46] ;  /* 0x00002e101c0075b4 */ /* 0x0003e20008219000 */
[----:B----4-:R-:W-:Y:S01]  /*25f0*/  UMOV UR12, UR20 ;  /* 0x00000014000c7c82 */ /* 0x010fe20008000000 */
[----:B------:R-:W-:-:S02]  /*2600*/  UMOV UR13, UR36 ;  /* 0x00000024000d7c82 */ /* 0x000fc40008000000 */
[----:B------:R1:W-:Y:S02]  /*2610*/  UTMALDG.4D.MULTICAST.2CTA [UR8], [UR24], UR26, desc[UR46] ;  /* 0x00002e08180073b4 */ /* 0x0003e4000821981a */
[----:B-1----:R-:W-:Y:S01]  /*2620*/  NOP ;  /* 0x0000000000007918 */ /* 0x002fe20000000000 */
.L_x_41:
[----:B------:R-:W-:Y:S05]  /*2630*/  BSYNC.RECONVERGENT B0 ;  /* 0x0000000000007941 */ /* 0x000fea0003800200 */
.L_x_40:
[----:B------:R-:W-:Y:S01]  /*2640*/  UIADD3 UR20, UPT, UPT, UR20, 0x1, URZ ;  /* 0x0000000114147890 */ /* 0x000fe2000fffe0ff */
[----:B------:R-:W-:-:S03]  /*2650*/  UMOV UR5, UR14 ;  /* 0x0000000e00057c82 */ /* 0x000fc60008000000 */
[----:B------:R-:W-:-:S09]  /*2660*/  UISETP.NE.AND UP0, UPT, UR20, UR15, UPT ;  /* 0x0000000f1400728c */ /* 0x000fd2000bf05270 */
[----:B------:R-:W-:Y:S05]  /*2670*/  BRA.U UP0, `(.L_x_42) ;  /* 0xfffffff900f47547 */ /* 0x000fea000b83ffff */
.L_x_34:
[C---:B------:R-:W-:Y:S01]  /*2680*/  LEA R3, R11.reuse, UR7, 0x3 ;  /* 0x000000070b037c11 */ /* 0x040fe2000f8e18ff */
[----:B------:R-:W-:Y:S01]  /*2690*/  NOP ;  /* 0x0000000000007918 */ /* 0x000fe20000000000 */
[----:B-1----:R-:W-:Y:S02]  /*26a0*/  SHF.L.U32 R0, R10, 0x1f, RZ ;  /* 0x0000001f0a007819 */ /* 0x002fe400000006ff */
[----:B------:R-:W-:Y:S02]  /*26b0*/  LEA R5, R11, UR7, 0x4 ;  /* 0x000000070b057c11 */ /* 0x000fe4000f8e20ff */
[----:B------:R-:W1:Y:S02]  /*26c0*/  SYNCS.PHASECHK.TRANS64.TRYWAIT P0, [R3+URZ+0xc0], R0 ;  /* 0x0000c000030075a7 */ /* 0x000e6400080011ff */
[----:B-1----:R-:W-:Y:S05]  /*26d0*/  @!P0 BRA `(.L_x_43) ;  /* 0x0000007c00508947 */ /* 0x002fea0003800000 */
.L_x_157:
[----:B------:R-:W4:Y:S01]  /*26e0*/  LDS.128 R4, [R5+0x130] ;  /* 0x0001300005047984 */ /* 0x000f220000000c00 */
[----:B------:R-:W-:Y:S01]  /*26f0*/  UISETP.GE.AND UP0, UPT, UR45, 0x1, UPT ;  /* 0x000000012d00788c */ /* 0x000fe2000bf06270 */
[----:B------:R-:W-:Y:S01]  /*2700*/  @!PT LDS RZ, [RZ] ;  /* 0x00000000fffff984 */ /* 0x000fe20000000800 */
[----:B------:R-:W-:Y:S01]  /*2710*/  @!PT LDS RZ, [RZ] ;  /* 0x00000000fffff984 */ /* 0x000fe20000000800 */
[----:B------:R-:W-:Y:S01]  /*2720*/  @!PT LDS RZ, [RZ] ;  /* 0x00000000fffff984 */ /* 0x000fe20000000800 */
[----:B------:R-:W-:Y:S01]  /*2730*/  @!PT LDS RZ, [RZ] ;  /* 0x00000000fffff984 */ /* 0x000fe20000000800 */
[----:B------:R1:W-:Y:S06]  /*2740*/  MEMBAR.ALL.CTA ;  /* 0x0000000000007992 */ /* 0x0003ec0000008000 */
[----:B-1----:R-:W1:Y:S01]  /*2750*/  FENCE.VIEW.ASYNC.S ;  /* 0x00000000000073c6 */ /* 0x002e620000000000 */
[----:B----4-:R-:W-:-:S13]  /*2760*/  LOP3.LUT P0, RZ, R6, 0x1, RZ, 0xc0, !PT ;  /* 0x0000000106ff7812 */ /* 0x010fda000780c0ff */
[----:B-1----:R-:W-:Y:S01]  /*2770*/  VOTEU.ANY UP1, P0 ;  /* 0x0000000000ff7886 */ /* 0x002fe20000020100 */
[----:B------:R-:W-:-:S13]  /*2780*/  PLOP3.LUT P0, PT, PT, PT, UP1, 0x80, 0x8 ;  /* 0x000000000008781c */ /* 0x000fda0003f0f018 */
[----:B------:R-:W-:Y:S02]  /*2790*/  @P0 LOP3.LUT R0, R5, 0xffff, RZ, 0xc0, !PT ;  /* 0x0000ffff05000812 */ /* 0x000fe400078ec0ff */
[----:B--2---:R-:W-:Y:S02]  /*27a0*/  @P0 MOV R2, R4 ;  /* 0x0000000400020202 */ /* 0x004fe40000000f00 */
[----:B------:R-:W-:Y:S01]  /*27b0*/  @P0 R2UR UR5, R0 ;  /* 0x00000000000502ca */ /* 0x000fe200000e0000 */
[----:B------:R-:W-:Y:S01]  /*27c0*/  VIADD R0, R3, 0xd0 ;  /* 0x000000d003007836 */ /* 0x000fe20000000000 */
[----:B------:R-:W-:Y:S02]  /*27d0*/  @P0 SHF.R.U32.HI R4, RZ, 0x10, R5 ;  /* 0x00000010ff040819 */ /* 0x000fe40000011605 */
[----:B------:R-:W-:Y:S02]  /*27e0*/  @P0 R2UR UR6, R2 ;  /* 0x00000000020602ca */ /* 0x000fe400000e0000 */
[----:B------:R-:W-:-:S02]  /*27f0*/  PRMT R0, RZ, 0x654, R0 ;  /* 0x00000654ff007816 */ /* 0x000fc40000000000 */
[----:B------:R-:W-:Y:S02]  /*2800*/  @P0 R2UR UR4, R4 ;  /* 0x00000000040402ca */ /* 0x000fe400000e0000 */
[----:B------:R1:W-:Y:S03]  /*2810*/  SYNCS.ARRIVE.TRANS64.RED.A1T0 RZ, [R0+URZ], RZ ;  /* 0x000000ff00ff79a7 */ /* 0x0003e600081004ff */
[----:B------:R-:W-:-:S04]  /*2820*/  @UP1 UMOV UR51, UR5 ;  /* 0x0000000500331c82 */ /* 0x000fc80008000000 */
[----:B------:R-:W-:-:S04]  /*2830*/  @UP1 UMOV UR52, UR6 ;  /* 0x0000000600341c82 */ /* 0x000fc80008000000 */
[----:B------:R-:W-:Y:S01]  /*2840*/  @UP1 UMOV UR36, UR4 ;  /* 0x0000000400241c82 */ /* 0x000fe20008000000 */
[----:B------:R-:W-:Y:S05]  /*2850*/  BRA.U !UP0, `(.L_x_44) ;  /* 0x0000000108d47547 */ /* 0x000fea000b800000 */
[----:B------:R-:W2:Y:S01]  /*2860*/  LDCU.128 UR16, c[0x0][0xf10] ;  /* 0x0001e200ff1077ac */ /* 0x000ea20008000c00 */
[----:B------:R-:W4:Y:S01]  /*2870*/  LDCU UR11, c[0x0][0xf20] ;  /* 0x0001e400ff0b77ac */ /* 0x000f220008000800 */
[----:B------:R-:W3:Y:S01]  /*2880*/  LDCU UR24, c[0x0][0xf0c] ;  /* 0x0001e180ff1877ac */ /* 0x000ee20008000800 */
[----:B------:R-:W1:Y:S01]  /*2890*/  LDCU.64 UR8, c[0x0][0xf28] ;  /* 0x0001e500ff0877ac */ /* 0x000e620008000a00 */
[----:B------:R-:W-:Y:S02]  /*28a0*/  UISETP.NE.AND UP3, UPT, UR45, 0x1, UPT ;  /* 0x000000012d00788c */ /* 0x000fe4000bf65270 */
[----:B--2---:R-:W-:Y:S02]  /*28b0*/  UIMAD.WIDE.U32 UR12, UR54, UR19, URZ ;  /* 0x00000013360c72a5 */ /* 0x004fe4000f8e00ff */
[----:B------:R-:W-:Y:S02]  /*28c0*/  UIMAD.WIDE.U32 UR4, UR55, UR16, URZ ;  /* 0x00000010370472a5 */ /* 0x000fe4000f8e00ff */
[----:B------:R-:W-:-:S02]  /*28d0*/  UISETP.NE.AND UP0, UPT, UR18, 0x1, UPT ;  /* 0x000000011200788c */ /* 0x000fc4000bf05270 */
[----:B------:R-:W-:Y:S01]  /*28e0*/  UIMAD.WIDE.U32 UR22, UR51, UR19, URZ ;  /* 0x00000013331672a5 */ /* 0x000fe2000f8e00ff */
[----:B------:R-:W-:Y:S02]  /*28f0*/  UMOV UR12, UR13 ;  /* 0x0000000d000c7c82 */ /* 0x000fe40008000000 */
[----:B------:R-:W-:Y:S01]  /*2900*/  UMOV UR4, UR5 ;  /* 0x0000000500047c82 */ /* 0x000fe20008000000 */
[----:B----4-:R-:W-:Y:S02]  /*2910*/  USHF.R.U32.HI UR12, URZ, UR11, UR12 ;  /* 0x0000000bff0c7299 */ /* 0x010fe4000801160c */
[----:B---3--:R-:W-:Y:S02]  /*2920*/  UISETP.NE.AND UP2, UPT, UR24, 0x1, UPT ;  /* 0x000000011800788c */ /* 0x008fe4000bf45270 */
[----:B------:R-:W-:Y:S02]  /*2930*/  USHF.R.U32.HI UR4, URZ, UR17, UR4 ;  /* 0x00000011ff047299 */ /* 0x000fe40008011604 */
[----:B------:R-:W-:-:S02]  /*2940*/  USEL UR5, UR54, UR12, !UP0 ;  /* 0x0000000c36057287 */ /* 0x000fc4000c000000 */
[----:B------:R-:W-:Y:S02]  /*2950*/  USEL UR6, UR55, UR4, !UP2 ;  /* 0x0000000437067287 */ /* 0x000fe4000d000000 */
[----:B-1----:R-:W-:Y:S01]  /*2960*/  UIMAD.WIDE.U32 UR12, UR5, UR8, URZ ;  /* 0x00000008050c72a5 */ /* 0x002fe2000f8e00ff */
[----:B------:R-:W-:Y:S01]  /*2970*/  UMOV UR4, UR23 ;  /* 0x0000001700047c82 */ /* 0x000fe20008000000 */
[----:B------:R-:W-:Y:S02]  /*2980*/  UIMAD.WIDE.U32 UR20, UR52, UR16, URZ ;  /* 0x00000010341472a5 */ /* 0x000fe4000f8e00ff */
[----:B------:R-:W-:-:S03]  /*2990*/  UIMAD.WIDE.U32 UR22, UR6, UR8, URZ ;  /* 0x00000008061672a5 */ /* 0x000fc6000f8e00ff */
[----:B------:R-:W-:Y:S01]  /*29a0*/  UMOV UR12, UR13 ;  /* 0x0000000d000c7c82 */ /* 0x000fe20008000000 */
[----:B------:R-:W-:Y:S02]  /*29b0*/  USHF.R.U32.HI UR4, URZ, UR11, UR4 ;  /* 0x0000000bff047299 */ /* 0x000fe40008011604 */
[----:B------:R-:W-:Y:S01]  /*29c0*/  @UP3 USHF.R.U32.HI UR5, URZ, UR9, UR12 ;  /* 0x00000009ff053299 */ /* 0x000fe2000801160c */
[----:B------:R-:W-:Y:S01]  /*29d0*/  UMOV UR20, UR21 ;  /* 0x0000001500147c82 */ /* 0x000fe20008000000 */
[----:B------:R-:W-:Y:S01]  /*29e0*/  UMOV UR22, UR23 ;  /* 0x0000001700167c82 */ /* 0x000fe20008000000 */
[----:B------:R-:W-:Y:S02]  /*29f0*/  USHF.R.U32.HI UR17, URZ, UR17, UR20 ;  /* 0x00000011ff117299 */ /* 0x000fe40008011614 */
[----:B------:R-:W-:Y:S02]  /*2a00*/  USEL UR4, UR51, UR4, !UP0 ;  /* 0x0000000433047287 */ /* 0x000fe4000c000000 */
[----:B------:R-:W-:-:S02]  /*2a10*/  @UP3 USHF.R.U32.HI UR6, URZ, UR9, UR22 ;  /* 0x00000009ff063299 */ /* 0x000fc40008011616 */
[----:B------:R-:W-:Y:S02]  /*2a20*/  UIMAD UR11, UR45, UR5, URZ ;  /* 0x000000052d0b72a4 */ /* 0x000fe4000f8e02ff */
[----:B------:R-:W-:Y:S02]  /*2a30*/  USEL UR5, UR52, UR17, !UP2 ;  /* 0x0000001134057287 */ /* 0x000fe4000d000000 */
[----:B------:R-:W-:Y:S02]  /*2a40*/  UIMAD UR12, UR45, UR6, URZ ;  /* 0x000000062d0c72a4 */ /* 0x000fe4000f8e02ff */
[----:B------:R-:W-:Y:S02]  /*2a50*/  UISETP.GE.AND UP0, UPT, UR4, UR11, UPT ;  /* 0x0000000b0400728c */ /* 0x000fe4000bf06270 */
[----:B------:R-:W-:Y:S02]  /*2a60*/  UIMAD.WIDE.U32 UR16, UR4, UR8, URZ ;  /* 0x00000008041072a5 */ /* 0x000fe4000f8e00ff */
[----:B------:R-:W-:-:S02]  /*2a70*/  UISETP.GE.OR UP0, UPT, UR5, UR12, UP0 ;  /* 0x0000000c0500728c */ /* 0x000fc40008706670 */
[----:B------:R-:W-:Y:S02]  /*2a80*/  UIMAD.WIDE.U32 UR12, UR5, UR8, URZ ;  /* 0x00000008050c72a5 */ /* 0x000fe4000f8e00ff */
[----:B------:R-:W-:Y:S01]  /*2a90*/  UIADD3 UR15, UPT, UPT, -UR4, URZ, URZ ;  /* 0x000000ff040f7290 */ /* 0x000fe2000fffe1ff */
[----:B------:R-:W-:Y:S01]  /*2aa0*/  UMOV UR11, UR17 ;  /* 0x00000011000b7c82 */ /* 0x000fe20008000000 */
[----:B------:R-:W-:Y:S02]  /*2ab0*/  UIADD3 UR12, UPT, UPT, -UR5, URZ, URZ ;  /* 0x000000ff050c7290 */ /* 0x000fe4000fffe1ff */
[----:B------:R-:W-:-:S03]  /*2ac0*/  USHF.R.U32.HI UR11, URZ, UR9, UR11 ;  /* 0x00000009ff0b7299 */ /* 0x000fc6000801160b */
[----:B------:R-:W-:Y:S01]  /*2ad0*/  @!UP0 UMOV UR8, UR13 ;  /* 0x0000000d00088c82 */ /* 0x000fe20008000000 */
[----:B------:R-:W-:Y:S02]  /*2ae0*/  UIMAD UR15, UR18, UR15, UR51 ;  /* 0x0000000f120f72a4 */ /* 0x000fe4000f8e0233 */
[----:B------:R-:W-:Y:S02]  /*2af0*/  USEL UR11, UR4, UR11, !UP3 ;  /* 0x0000000b040b7287 */ /* 0x000fe4000d800000 */
[----:B------:R-:W-:Y:S02]  /*2b00*/  @!UP0 USHF.R.U32.HI UR8, URZ, UR9, UR8 ;  /* 0x00000009ff088299 */ /* 0x000fe40008011608 */
[----:B------:R-:W-:Y:S02]  /*2b10*/  UIADD3 UR9, UPT, UPT, -UR11, URZ, URZ ;  /* 0x000000ff0b097290 */ /* 0x000fe4000fffe1ff */
[----:B------:R-:W-:Y:S02]  /*2b20*/  @!UP0 USEL UR8, UR5, UR8, !UP3 ;  /* 0x0000000805088287 */ /* 0x000fe4000d800000 */
[----:B------:R-:W-:-:S02]  /*2b30*/  UIMAD UR9, UR45, UR9, UR4 ;  /* 0x000000092d0972a4 */ /* 0x000fc4000f8e0204 */
[----:B------:R-:W-:Y:S02]  /*2b40*/  @!UP0 UIADD3 UR11, UPT, UPT, UR11, -UR8, URZ ;  /* 0x800000080b0b8290 */ /* 0x000fe4000fffe0ff */
[----:B------:R-:W-:Y:S02]  /*2b50*/  @!UP0 UIMAD UR8, UR9, UR6, UR8 ;  /* 0x00000006090882a4 */ /* 0x000fe4000f8e0208 */
[----:B------:R-:W-:Y:S02]  /*2b60*/  @!UP0 UIMAD UR4, UR45, UR11, UR5 ;  /* 0x0000000b2d0482a4 */ /* 0x000fe4000f8e0205 */
[----:B------:R-:W-:Y:S02]  /*2b70*/  UIMAD UR6, UR24, UR12, UR52 ;  /* 0x0000000c180672a4 */ /* 0x000fe4000f8e0234 */
[----:B------:R-:W-:Y:S01]  /*2b80*/  UIMAD UR51, UR4, UR18, UR15 ;  /* 0x00000012043372a4 */ /* 0x000fe2000f8e020f */
[----:B------:R-:W-:Y:S02]  /*2b90*/  @!UP0 UMOV UR5, UR8 ;  /* 0x0000000800058c82 */ /* 0x000fe40008000000 */
[----:B------:R-:W-:-:S12]  /*2ba0*/  UIMAD UR52, UR5, UR24, UR6 ;  /* 0x00000018053472a4 */ /* 0x000fd8000f8e0206 */
.L_x_44:
[----:B------:R-:W2:Y:S02]  /*2bb0*/  LDCU UR4, c[0x0][0xf30] ;  /* 0x0001e600ff0477ac */ /* 0x000ea40008000800 */
[----:B--2---:R-:W-:-:S09]  /*2bc0*/  UISETP.NE.AND UP0, UPT, UR4, 0x1, UPT ;  /* 0x000000010400788c */ /* 0x004fd2000bf05270 */
[----:B------:R-:W-:Y:S05]  /*2bd0*/  BRA.U UP0, `(.L_x_45) ;  /* 0x0000000100447547 */ /* 0x000fea000b800000 */
[----:B------:R-:W2:Y:S01]  /*2be0*/  LDCU.128 UR16, c[0x0][0xf10] ;  /* 0x0001e200ff1077ac */ /* 0x000ea20008000c00 */
[----:B------:R-:W4:Y:S01]  /*2bf0*/  LDCU UR11, c[0x0][0xf0c] ;  /* 0x0001e180ff0b77ac */ /* 0x000f220008000800 */
[----:B------:R-:W1:Y:S01]  /*2c00*/  LDCU UR6, c[0x0][0xf20] ;  /* 0x0001e400ff0677ac */ /* 0x000e620008000800 */
[----:B--2---:R-:W-:Y:S02]  /*2c10*/  UIMAD.WIDE.U32 UR8, UR52, UR16, URZ ;  /* 0x00000010340872a5 */ /* 0x004fe4000f8e00ff */
[----:B------:R-:W-:Y:S02]  /*2c20*/  UIMAD.WIDE.U32 UR4, UR51, UR19, URZ ;  /* 0x00000013330472a5 */ /* 0x000fe4000f8e00ff */
[----:B----4-:R-:W-:Y:S02]  /*2c30*/  UISETP.NE.AND UP2, UPT, UR11, 0x1, UPT ;  /* 0x000000010b00788c */ /* 0x010fe4000bf45270 */
[----:B------:R-:W-:Y:S01]  /*2c40*/  UISETP.NE.AND UP0, UPT, UR18, 0x1, UPT ;  /* 0x000000011200788c */ /* 0x000fe2000bf05270 */
[----:B------:R-:W-:-:S02]  /*2c50*/  UMOV UR8, UR9 ;  /* 0x0000000900087c82 */ /* 0x000fc40008000000 */
[----:B------:R-:W-:Y:S01]  /*2c60*/  UMOV UR4, UR5 ;  /* 0x0000000500047c82 */ /* 0x000fe20008000000 */
[----:B------:R-:W-:Y:S02]  /*2c70*/  USHF.R.U32.HI UR17, URZ, UR17, UR8 ;  /* 0x00000011ff117299 */ /* 0x000fe40008011608 */
[----:B-1----:R-:W-:Y:S02]  /*2c80*/  USHF.R.U32.HI UR4, URZ, UR6, UR4 ;  /* 0x00000006ff047299 */ /* 0x002fe40008011604 */
[----:B------:R-:W-:Y:S02]  /*2c90*/  USEL UR5, UR52, UR17, !UP2 ;  /* 0x0000001134057287 */ /* 0x000fe4000d000000 */
[----:B------:R-:W-:-:S04]  /*2ca0*/  USEL UR4, UR51, UR4, !UP0 ;  /* 0x0000000433047287 */ /* 0x000fc8000c000000 */
[----:B------:R-:W-:Y:S02]  /*2cb0*/  UIADD3 UR6, UPT, UPT, UR5, -UR4, URZ ;  /* 0x8000000405067290 */ /* 0x000fe4000fffe0ff */
[----:B------:R-:W-:Y:S02]  /*2cc0*/  UIADD3 UR4, UPT, UPT, -UR5, UR4, URZ ;  /* 0x0000000405047290 */ /* 0x000fe4000fffe1ff */
[----:B------:R-:W-:Y:S02]  /*2cd0*/  UIMAD UR51, UR6, UR18, UR51 ;  /* 0x00000012063372a4 */ /* 0x000fe4000f8e0233 */
[----:B------:R-:W-:-:S12]  /*2ce0*/  UIMAD UR52, UR4, UR11, UR52 ;  /* 0x0000000b043472a4 */ /* 0x000fd8000f8e0234 */
.L_x_45:
[----:B------:R-:W-:Y:S01]  /*2cf0*/  VIADD R11, R11, 0x1 ;  /* 0x000000010b0b7836 */ /* 0x000fe20000000000 */
[----:B------:R-:W-:Y:S02]  /*2d00*/  R2UR UR5, R83 ;  /* 0x00000000530572ca */ /* 0x000fe400000e0000 */
[----:B------:R-:W-:Y:S02]  /*2d10*/  R2UR UR4, R82 ;  /* 0x00000000520472ca */ /* 0x000fe400000e0000 */
[C---:B------:R-:W-:Y:S02]  /*2d20*/  ISETP.NE.AND P0, PT, R11.reuse, 0x2, PT ;  /* 0x000000020b00780c */ /* 0x040fe40003f05270 */
[----:B------:R-:W-:Y:S02]  /*2d30*/  PLOP3.LUT P2, PT, PT, PT, PT, 0x80, 0x8 ;  /* 0x000000000008781c */ /* 0x000fe40003f4f070 */
[----:B------:R-:W-:Y:S02]  /*2d40*/  SEL R3, RZ, 0x1, P0 ;  /* 0x00000001ff037807 */ /* 0x000fe40000000000 */
[----:B------:R-:W-:-:S02]  /*2d50*/  SEL R11, R11, RZ, P0 ;  /* 0x000000ff0b0b7207 */ /* 0x000fc40000000000 */
[----:B------:R-:W-:Y:S01]  /*2d60*/  LOP3.LUT R10, R10, R3, RZ, 0x3c, !PT ;  /* 0x000000030a0a7212 */ /* 0x000fe200078e3cff */
[----:B------:R-:W-:Y:S02]  /*2d70*/  UIADD3 UR20, UPT, UPT, UR52, UR5, URZ ;  /* 0x0000000534147290 */ /* 0x000fe4000fffe0ff */
[----:B------:R-:W-:Y:S01]  /*2d80*/  UIADD3 UR11, UPT, UPT, UR51, UR4, URZ ;  /* 0x00000004330b7290 */ /* 0x000fe2000fffe0ff */
[----:B------:R-:W-:Y:S11]  /*2d90*/  BRA.U UP1, `(.L_x_46) ;  /* 0xffffffed01807547 */ /* 0x000ff6000b83ffff */
[----:B------:R-:W-:Y:S01]  /*2da0*/  UIADD3 UR7, UPT, UPT, UR7, 0x38, URZ ;  /* 0x0000003807077890 */ /* 0x000fe2000fffe0ff */
[----:B------:R-:W-:-:S03]  /*2db0*/  SHF.L.U32 R3, R12, 0x1f, RZ ;  /* 0x0000001f0c037819 */ /* 0x000fc600000006ff */
[----:B------:R-:W-:-:S09]  /*2dc0*/  ULEA UR4, UR14, UR7, 0x3 ;  /* 0x000000070e047291 */ /* 0x000fd2000f8e18ff */
[----:B------:R-:W2:Y:S02]  /*2dd0*/  SYNCS.PHASECHK.TRANS64.TRYWAIT P0, [UR4], R3 ;  /* 0x00000003ff0075a7 */ /* 0x000ea40008001104 */
[----:B--2---:R-:W-:Y:S05]  /*2de0*/  @!P0 BRA `(.L_x_47) ;  /* 0x0000007400a08947 */ /* 0x004fea0003800000 */
.L_x_159:
[----:B------:R-:W-:-:S04]  /*2df0*/  UIADD3 UR4, UPT, UPT, UR14, 0x1, URZ ;  /* 0x000000010e047890 */ /* 0x000fc8000fffe0ff */
[----:B------:R-:W-:-:S04]  /*2e00*/  UISETP.NE.AND UP0, UPT, UR4, 0x7, UPT ;  /* 0x000000070400788c */ /* 0x000fc8000bf05270 */
[----:B------:R-:W-:Y:S02]  /*2e10*/  USEL UR6, URZ, 0x1, UP0 ;  /* 0x00000001ff067887 */ /* 0x000fe40008000000 */
[----:B------:R-:W-:-:S04]  /*2e20*/  USEL UR4, UR4, URZ, UP0 ;  /* 0x000000ff04047287 */ /* 0x000fc80008000000 */
[----:B------:R-:W-:Y:S01]  /*2e30*/  ULEA UR5, UR4, UR7, 0x3 ;  /* 0x0000000704057291 */ /* 0x000fe2000f8e18ff */
[----:B------:R-:W-:-:S04]  /*2e40*/  LOP3.LUT R2, R12, UR6, RZ, 0x3c, !PT ;  /* 0x000000060c027c12 */ /* 0x000fc8000f8e3cff */
[----:B-1----:R-:W-:-:S04]  /*2e50*/  SHF.L.U32 R3, R2, 0x1f, RZ ;  /* 0x0000001f02037819 */ /* 0x002fc800000006ff */
[----:B------:R-:W1:Y:S02]  /*2e60*/  SYNCS.PHASECHK.TRANS64.TRYWAIT P0, [UR5], R3 ;  /* 0x00000003ff0075a7 */ /* 0x000e640008001105 */
[----:B-1----:R-:W-:Y:S05]  /*2e70*/  @!P0 BRA `(.L_x_48) ;  /* 0x0000007400948947 */ /* 0x002fea0003800000 */
.L_x_161:
        /* <DEDUP_REMOVED lines=9> */
.L_x_163:
        /* <DEDUP_REMOVED lines=9> */
.L_x_165:
        /* <DEDUP_REMOVED lines=9> */
.L_x_167:
        /* <DEDUP_REMOVED lines=9> */
.L_x_169:
[----:B------:R-:W-:-:S04]  /*30c0*/  UIADD3 UR4, UPT, UPT, UR4, 0x1, URZ ;  /* 0x0000000104047890 */ /* 0x000fc8000fffe0ff */
[----:B------:R-:W-:-:S04]  /*30d0*/  UISETP.NE.AND UP0, UPT, UR4, 0x7, UPT ;  /* 0x000000070400788c */ /* 0x000fc8000bf05270 */
[----:B------:R-:W-:Y:S02]  /*30e0*/  USEL UR5, URZ, 0x1, UP0 ;  /* 0x00000001ff057887 */ /* 0x000fe40008000000 */
[----:B------:R-:W-:-:S04]  /*30f0*/  USEL UR4, UR4, URZ, UP0 ;  /* 0x000000ff04047287 */ /* 0x000fc80008000000 */
[----:B------:R-:W-:Y:S01]  /*3100*/  ULEA UR4, UR4, UR7, 0x3 ;  /* 0x0000000704047291 */ /* 0x000fe2000f8e18ff */
[----:B-1----:R-:W-:-:S04]  /*3110*/  LOP3.LUT R3, R2, UR5, RZ, 0x3c, !PT ;  /* 0x0000000502037c12 */ /* 0x002fc8000f8e3cff */
[----:B------:R-:W-:Y:S01]  /*3120*/  SHF.L.U32 R3, R3, 0x1f, RZ ;  /* 0x0000001f03037819 */ /* 0x000fe200000006ff */
[----:B------:R-:W-:-:S07]  /*3130*/  IMAD.U32 R0, RZ, RZ, UR4 ;  /* 0x00000004ff007e24 */ /* 0x000fce000f8e00ff */
.L_x_53:
[----:B-1----:R1:W2:Y:S02]  /*3140*/  SYNCS.PHASECHK.TRANS64.TRYWAIT P0, [R0+URZ], R3 ;  /* 0x00000003000075a7 */ /* 0x0022a400080011ff */
[----:B--2---:R-:W-:Y:S05]  /*3150*/  @!P0 NANOSLEEP.SYNCS 0x989680 ;  /* 0x009896800000895d */ /* 0x004fea0003900000 */
[----:B------:R-:W2:Y:S02]  /*3160*/  @!P0 SYNCS.PHASECHK.TRANS64 P0, [R0+URZ], R3 ;  /* 0x00000003000085a7 */ /* 0x000ea400080010ff */
[----:B--2---:R-:W-:Y:S05]  /*3170*/  @P0 EXIT ;  /* 0x000000000000094d */ /* 0x004fea0003800000 */
[----:B------:R-:W-:Y:S05]  /*3180*/  BRA `(.L_x_53) ;  /* 0xfffffffc00ec7947 */ /* 0x000fea000383ffff */
.L_x_22:
[----:B------:R-:W2:Y:S02]  /*3190*/  S2UR UR4, SR_CgaCtaId ;  /* 0x00000000000479c3 */ /* 0x000ea40000008800 */
[----:B--2---:R-:W-:-:S04]  /*31a0*/  UISETP.NE.AND UP0, UPT, UR4, URZ, UPT ;  /* 0x000000ff0400728c */ /* 0x004fc8000bf05270 */
[----:B------:R-:W-:-:S09]  /*31b0*/  UISETP.NE.OR UP0, UPT, UR21, 0x1, UP0 ;  /* 0x000000011500788c */ /* 0x000fd20008705670 */
[----:B------:R-:W-:Y:S05]  /*31c0*/  BRA.U UP0, `(.L_x_54) ;  /* 0x00000005004c7547 */ /* 0x000fea000b800000 */
[----:B------:R-:W2:Y:S01]  /*31d0*/  S2UR UR5, SR_CgaCtaId ;  /* 0x00000000000579c3 */ /* 0x000ea20000008800 */
[----:B------:R-:W-:Y:S01]  /*31e0*/  UMOV UR4, 0x400 ;  /* 0x0000040000047882 */ /* 0x000fe20000000000 */
[----:B------:R-:W-:Y:S01]  /*31f0*/  ISETP.GE.U32.AND P2, PT, R3, 0x8, PT ;  /* 0x000000080300780c */ /* 0x000fe20003f46070 */
[----:B------:R-:W-:Y:S01]  /*3200*/  IMAD.MOV.U32 R12, RZ, RZ, 0x1 ;  /* 0x00000001ff0c7424 */ /* 0x000fe200078e00ff */
[----:B------:R-:W-:Y:S02]  /*3210*/  CS2R R10, SRZ ;  /* 0x00000000000a7805 */ /* 0x000fe4000001ff00 */
[----:B------:R-:W-:Y:S01]  /*3220*/  CS2R R8, SRZ ;  /* 0x0000000000087805 */ /* 0x000fe2000001ff00 */
[----:B--2---:R-:W-:-:S03]  /*3230*/  ULEA UR6, UR5, UR4, 0x18 ;  /* 0x0000000405067291 */ /* 0x004fc6000f8ec0ff */
[----:B------:R-:W-:-:S09]  /*3240*/  UMOV UR5, URZ ;  /* 0x000000ff00057c82 */ /* 0x000fd20008000000 */
.L_x_58:
[----:B------:R-:W-:Y:S02]  /*3250*/  LEA R0, R8, UR6, 0x3 ;  /* 0x0000000608007c11 */ /* 0x000fe4000f8e18ff */
[----:B------:R-:W-:-:S03]  /*3260*/  SHF.L.U32 R5, R9, 0x1f, RZ ;  /* 0x0000001f09057819 */ /* 0x000fc600000006ff */
[----:B------:R-:W-:Y:S01]  /*3270*/  VIADD R4, R0, 0x110 ;  /* 0x0000011000047836 */ /* 0x000fe20000000000 */
[----:B------:R-:W2:Y:S02]  /*3280*/  SYNCS.PHASECHK.TRANS64.TRYWAIT P0, [R0+URZ+0x100], R5 ;  /* 0x00010005000075a7 */ /* 0x000ea400080011ff */
[----:B--2---:R-:W-:Y:S05]  /*3290*/  @!P0 BRA `(.L_x_55) ;  /* 0x0000007400048947 */ /* 0x004fea0003800000 */
.L_x_170:
[----:B------:R-:W-:Y:S01]  /*32a0*/  ULEA UR4, UR5, UR6, 0x3 ;  /* 0x0000000605047291 */ /* 0x000fe2000f8e18ff */
[----:B------:R-:W-:Y:S01]  /*32b0*/  PRMT R4, RZ, 0x654, R4 ;  /* 0x00000654ff047816 */ /* 0x000fe20000000004 */
[----:B--2---:R-:W-:Y:S01]  /*32c0*/  @!P2 IMAD.MOV.U32 R5, RZ, RZ, 0x10 ;  /* 0x00000010ff05a424 */ /* 0x004fe200078e00ff */
[----:B------:R-:W-:Y:S01]  /*32d0*/  SHF.L.U32 R7, R12, 0x1f, RZ ;  /* 0x0000001f0c077819 */ /* 0x000fe200000006ff */
[----:B------:R-:W-:Y:S01]  /*32e0*/  UIADD3 UR7, UPT, UPT, UR4, 0xc0, URZ ;  /* 0x000000c004077890 */ /* 0x000fe2000fffe0ff */
[----:B------:R2:W-:Y:S05]  /*32f0*/  SYNCS.ARRIVE.TRANS64.RED.A1T0 RZ, [R4+URZ], RZ ;  /* 0x000000ff04ff79a7 */ /* 0x0005ea00081004ff */
[----:B------:R-:W-:Y:S01]  /*3300*/  IMAD.U32 R0, RZ, RZ, UR7 ;  /* 0x00000007ff007e24 */ /* 0x000fe2000f8e00ff */
[----:B------:R-:W3:Y:S04]  /*3310*/  SYNCS.PHASECHK.TRANS64.TRYWAIT P0, [UR4+0xd0], R7 ;  /* 0x0000d007ff0075a7 */ /* 0x000ee80008001104 */
[----:B------:R-:W-:Y:S01]  /*3320*/  PRMT R13, R3, 0x654, R0 ;  /* 0x00000654030d7816 */ /* 0x000fe20000000000 */
[----:B--23--:R-:W-:Y:S06]  /*3330*/  @!P0 BRA `(.L_x_56) ;  /* 0x0000007000f08947 */ /* 0x00cfec0003800000 */
.L_x_172:
[----:B------:R-:W-:Y:S01]  /*3340*/  ULEA UR8, UR5, UR6, 0x4 ;  /* 0x0000000605087291 */ /* 0x000fe2000f8e20ff */
[----:B------:R-:W-:Y:S01]  /*3350*/  SEL R2, R13, R2, !P2 ;  /* 0x000000020d027207 */ /* 0x000fe20005000000 */
[----:B------:R-:W-:Y:S01]  /*3360*/  UIADD3 UR9, UPT, UPT, UR4, 0xc0, URZ ;  /* 0x000000c004097890 */ /* 0x000fe2000fffe0ff */
[----:B--2---:R-:W-:Y:S01]  /*3370*/  LEA R0, R11, UR6, 0x3 ;  /* 0x000000060b007c11 */ /* 0x004fe2000f8e18ff */
[----:B------:R-:W-:Y:S01]  /*3380*/  UIADD3 UR8, UPT, UPT, UR8, 0x130, URZ ;  /* 0x0000013008087890 */ /* 0x000fe2000fffe0ff */
[----:B------:R2:W-:Y:S01]  /*3390*/  @!P2 SYNCS.ARRIVE.TRANS64.RED RZ, [R2+URZ], R5 ;  /* 0x0000000502ffa9a7 */ /* 0x0005e200080004ff */
[----:B------:R-:W-:Y:S01]  /*33a0*/  UIADD3 UR4, UPT, UPT, UR5, 0x1, URZ ;  /* 0x0000000105047890 */ /* 0x000fe2000fffe0ff */
[----:B------:R-:W-:-:S03]  /*33b0*/  VIADD R8, R8, 0x1 ;  /* 0x0000000108087836 */ /* 0x000fc60000000000 */
[----:B------:R-:W-:Y:S02]  /*33c0*/  UISETP.NE.AND UP0, UPT, UR4, 0x2, UPT ;  /* 0x000000020400788c */ /* 0x000fe4000bf05270 */
[----:B------:R-:W-:Y:S01]  /*33d0*/  ISETP.NE.AND P0, PT, R8, 0x2, PT ;  /* 0x000000020800780c */ /* 0x000fe20003f05270 */
[----:B------:R-:W-:Y:S06]  /*33e0*/  UGETNEXTWORKID.BROADCAST [UR8], [UR9] ;  /* 0x00000000080073ca */ /* 0x000fec0008000100 */
[----:B------:R-:W-:Y:S02]  /*33f0*/  USEL UR7, URZ, 0x1, UP0 ;  /* 0x00000001ff077887 */ /* 0x000fe40008000000 */
[----:B------:R-:W-:-:S04]  /*3400*/  USEL UR5, UR4, URZ, UP0 ;  /* 0x000000ff04057287 */ /* 0x000fc80008000000 */
[----:B------:R-:W-:Y:S02]  /*3410*/  LOP3.LUT R12, R12, UR7, RZ, 0x3c, !PT ;  /* 0x000000070c0c7c12 */ /* 0x000fe4000f8e3cff */
[----:B--2---:R-:W-:-:S04]  /*3420*/  SHF.L.U32 R5, R10, 0x1f, RZ ;  /* 0x0000001f0a057819 */ /* 0x004fc800000006ff */
[----:B------:R-:W2:Y:S02]  /*3430*/  SYNCS.PHASECHK.TRANS64.TRYWAIT P1, [R0+URZ+0xc0], R5 ;  /* 0x0000c005000075a7 */ /* 0x000ea400080211ff */
[----:B--2---:R-:W-:Y:S05]  /*3440*/  @!P1 BRA `(.L_x_57) ;  /* 0x0000007000c49947 */ /* 0x004fea0003800000 */
.L_x_173:
[C---:B------:R-:W-:Y:S01]  /*3450*/  LEA R4, R11.reuse, UR6, 0x4 ;  /* 0x000000060b047c11 */ /* 0x040fe2000f8e20ff */
[----:B--2---:R-:W-:Y:S01]  /*3460*/  VIADD R0, R0, 0xd0 ;  /* 0x000000d000007836 */ /* 0x004fe20000000000 */
[----:B------:R-:W-:Y:S01]  /*3470*/  SEL R8, R8, RZ, P0 ;  /* 0x000000ff08087207 */ /* 0x000fe20000000000 */
[----:B------:R-:W-:-:S03]  /*3480*/  VIADD R11, R11, 0x1 ;  /* 0x000000010b0b7836 */ /* 0x000fc60000000000 */
[----:B------:R-:W2:Y:S01]  /*3490*/  LDS.128 R4, [R4+0x130] ;  /* 0x0001300004047984 */ /* 0x000ea20000000c00 */
[----:B------:R-:W-:Y:S02]  /*34a0*/  PRMT R0, RZ, 0x654, R0 ;  /* 0x00000654ff007816 */ /* 0x000fe40000000000 */
[C---:B------:R-:W-:Y:S01]  /*34b0*/  ISETP.NE.AND P1, PT, R11.reuse, 0x2, PT ;  /* 0x000000020b00780c */ /* 0x040fe20003f25270 */
[----:B------:R-:W-:Y:S01]  /*34c0*/  @!PT LDS RZ, [RZ] ;  /* 0x00000000fffff984 */ /* 0x000fe20000000800 */
[----:B------:R-:W-:Y:S01]  /*34d0*/  @!PT LDS RZ, [RZ] ;  /* 0x00000000fffff984 */ /* 0x000fe20000000800 */
[----:B------:R-:W-:Y:S01]  /*34e0*/  @!PT LDS RZ, [RZ] ;  /* 0x00000000fffff984 */ /* 0x000fe20000000800 */
[----:B------:R-:W-:Y:S01]  /*34f0*/  @!PT LDS RZ, [RZ] ;  /* 0x00000000fffff984 */ /* 0x000fe20000000800 */
[----:B------:R3:W-:Y:S06]  /*3500*/  MEMBAR.ALL.CTA ;  /* 0x0000000000007992 */ /* 0x0007ec0000008000 */
[----:B---3--:R-:W3:Y:S01]  /*3510*/  FENCE.VIEW.ASYNC.S ;  /* 0x00000000000073c6 */ /* 0x008ee20000000000 */
[----:B------:R-:W-:Y:S01]  /*3520*/  SEL R11, R11, RZ, P1 ;  /* 0x000000ff0b0b7207 */ /* 0x000fe20000800000 */
[----:B---3--:R3:W-:Y:S01]  /*3530*/  SYNCS.ARRIVE.TRANS64.RED.A1T0 RZ, [R0+URZ], RZ ;  /* 0x000000ff00ff79a7 */ /* 0x0087e200081004ff */
[----:B--2---:R-:W-:-:S02]  /*3540*/  LOP3.LUT P3, RZ, R6, 0x1, RZ, 0xc0, !PT ;  /* 0x0000000106ff7812 */ /* 0x004fc4000786c0ff */
[----:B------:R-:W-:-:S04]  /*3550*/  SEL R5, RZ, 0x1, P1 ;  /* 0x00000001ff057807 */ /* 0x000fc80000800000 */
[----:B------:R-:W-:Y:S02]  /*3560*/  LOP3.LUT R10, R10, R5, RZ, 0x3c, !PT ;  /* 0x000000050a0a7212 */ /* 0x000fe400078e3cff */
[----:B---3--:R-:W-:-:S04]  /*3570*/  SEL R0, RZ, 0x1, P0 ;  /* 0x00000001ff007807 */ /* 0x008fc80000000000 */
[----:B------:R-:W-:Y:S01]  /*3580*/  LOP3.LUT R9, R9, R0, RZ, 0x3c, !PT ;  /* 0x0000000009097212 */ /* 0x000fe200078e3cff */
[----:B------:R-:W-:Y:S06]  /*3590*/  @P3 BRA `(.L_x_58) ;  /* 0xfffffffc002c3947 */ /* 0x000fec000383ffff */
[----:B------:R-:W-:Y:S01]  /*35a0*/  ULEA UR4, UR5, UR6, 0x3 ;  /* 0x0000000605047291 */ /* 0x000fe2000f8e18ff */
[----:B------:R-:W-:-:S08]  /*35b0*/  SHF.L.U32 R3, R12, 0x1f, RZ ;  /* 0x0000001f0c037819 */ /* 0x000fd000000006ff */
[----:B------:R-:W2:Y:S02]  /*35c0*/  SYNCS.PHASECHK.TRANS64 P0, [UR4+0xd0], R3 ;  /* 0x0000d003ff0075a7 */ /* 0x000ea40008001004 */
[----:B--2---:R-:W-:Y:S05]  /*35d0*/  @P0 BRA `(.L_x_59) ;  /* 0x0000000000080947 */ /* 0x004fea0003800000 */
[----:B------:R-:W2:Y:S02]  /*35e0*/  SYNCS.PHASECHK.TRANS64.TRYWAIT P0, [UR4+0xd0], R3 ;  /* 0x0000d003ff0075a7 */ /* 0x000ea40008001104 */
[----:B--2---:R-:W-:Y:S05]  /*35f0*/  @!P0 BRA `(.L_x_60) ;  /* 0x00000070006c8947 */ /* 0x004fea0003800000 */
.L_x_59:
[----:B------:R-:W-:-:S04]  /*3600*/  UIADD3 UR7, UPT, UPT, UR5, 0x1, URZ ;  /* 0x0000000105077890 */ /* 0x000fc8000fffe0ff */
[----:B------:R-:W-:-:S04]  /*3610*/  UISETP.NE.AND UP0, UPT, UR7, 0x2, UPT ;  /* 0x000000020700788c */ /* 0x000fc8000bf05270 */
[----:B------:R-:W-:Y:S02]  /*3620*/  USEL UR8, URZ, 0x1, UP0 ;  /* 0x00000001ff087887 */ /* 0x000fe40008000000 */
[----:B------:R-:W-:-:S04]  /*3630*/  USEL UR7, UR7, URZ, UP0 ;  /* 0x000000ff07077287 */ /* 0x000fc80008000000 */
[----:B------:R-:W-:Y:S01]  /*3640*/  ULEA UR7, UR7, UR6, 0x3 ;  /* 0x0000000607077291 */ /* 0x000fe2000f8e18ff */
[----:B--2---:R-:W-:-:S04]  /*3650*/  LOP3.LUT R3, R12, UR8, RZ, 0x3c, !PT ;  /* 0x000000080c037c12 */ /* 0x004fc8000f8e3cff */
[----:B------:R-:W-:-:S04]  /*3660*/  SHF.L.U32 R0, R3, 0x1f, RZ ;  /* 0x0000001f03007819 */ /* 0x000fc800000006ff */
[----:B------:R-:W2:Y:S02]  /*3670*/  SYNCS.PHASECHK.TRANS64 P0, [UR7+0xd0], R0 ;  /* 0x0000d000ff0075a7 */ /* 0x000ea40008001007 */
[----:B-12---:R-:W-:Y:S05]  /*3680*/  @P0 EXIT ;  /* 0x000000000000094d */ /* 0x006fea0003800000 */
[----:B------:R-:W-:Y:S02]  /*3690*/  SHF.L.U32 R3, R3, 0x1f, RZ ;  /* 0x0000001f03037819 */ /* 0x000fe400000006ff */
[----:B------:R-:W-:-:S07]  /*36a0*/  MOV R0, UR7 ;  /* 0x0000000700007c02 */ /* 0x000fce0008000f00 */
.L_x_61:
[----:B-1----:R1:W2:Y:S02]  /*36b0*/  SYNCS.PHASECHK.TRANS64.TRYWAIT P0, [R0+URZ+0xd0], R3 ;  /* 0x0000d003000075a7 */ /* 0x0022a400080011ff */
[----:B--2---:R-:W-:Y:S05]  /*36c0*/  @!P0 NANOSLEEP.SYNCS 0x989680 ;  /* 0x009896800000895d */ /* 0x004fea0003900000 */
[----:B------:R-:W2:Y:S02]  /*36d0*/  @!P0 SYNCS.PHASECHK.TRANS64 P0, [R0+URZ+0xd0], R3 ;  /* 0x0000d003000085a7 */ /* 0x000ea400080010ff */
[----:B--2---:R-:W-:Y:S05]  /*36e0*/  @P0 EXIT ;  /* 0x000000000000094d */ /* 0x004fea0003800000 */
[----:B------:R-:W-:Y:S05]  /*36f0*/  BRA `(.L_x_61) ;  /* 0xfffffffc00ec7947 */ /* 0x000fea000383ffff */
.L_x_54:
[----:B------:R-:W-:Y:S05]  /*3700*/  BRA.U UP5, `(.L_x_62) ;  /* 0x0000001505507547 */ /* 0x000fea000b800000 */
[----:B------:R-:W2:Y:S01]  /*3710*/  S2UR UR7, SR_CgaCtaId ;  /* 0x00000000000779c3 */ /* 0x000ea20000008800 */
[----:B------:R-:W-:Y:S01]  /*3720*/  UMOV UR4, 0x40 ;  /* 0x0000004000047882 */ /* 0x000fe20000000000 */
[----:B------:R-:W-:Y:S01]  /*3730*/  NOP ;  /* 0x0000000000007918 */ /* 0x000fe20000000000 */
[----:B------:R-:W-:Y:S01]  /*3740*/  UMOV UR6, 0x400 ;  /* 0x0000040000067882 */ /* 0x000fe20000000000 */
[----:B--2---:R-:W-:Y:S02]  /*3750*/  ULEA UR5, UR7, UR4, 0x18 ;  /* 0x0000000407057291 */ /* 0x004fe4000f8ec0ff */
[----:B------:R-:W-:-:S07]  /*3760*/  ULEA UR6, UR7, UR6, 0x18 ;  /* 0x0000000607067291 */ /* 0x000fce000f8ec0ff */
[----:B------:R-:W2:Y:S02]  /*3770*/  LDS.U8 R3, [UR5+0x1c] ;  /* 0x00001c05ff037984 */ /* 0x000ea40008000000 */
[----:B--2---:R-:W-:-:S13]  /*3780*/  ISETP.NE.AND P0, PT, R3, RZ, PT ;  /* 0x000000ff0300720c */ /* 0x004fda0003f05270 */
[----:B------:R-:W-:Y:S05]  /*3790*/  @P0 BRA `(.L_x_63) ;  /* 0x0000000400080947 */ /* 0x000fea0003800000 */
[----:B------:R-:W-:Y:S02]  /*37a0*/  UISETP.NE.U32.AND UP1, UPT, UR61, 0x1, UPT ;  /* 0x000000013d00788c */ /* 0x000fe4000bf25070 */
[----:B------:R-:W-:-:S07]  /*37b0*/  UIADD3 UR7, UPT, UPT, UR5, 0x8, URZ ;  /* 0x0000000805077890 */ /* 0x000fce000fffe0ff */
[----:B------:R-:W-:Y:S05]  /*37c0*/  BRA.U !UP1, `(.L_x_64) ;  /* 0x00000001099c7547 */ /* 0x000fea000b800000 */
[----:B------:R-:W-:Y:S01]  /*37d0*/  ELECT P0, URZ, PT ;  /* 0x0000000000ff782f */ /* 0x000fe20003800000 */
[----:B------:R-:W-:-:S12]  /*37e0*/  BSSY B0, `(.L_x_64) ;  /* 0x0000025000007945 */ /* 0x000fd80003800000 */
[----:B------:R-:W-:Y:S05]  /*37f0*/  @!P0 BRA `(.L_x_65) ;  /* 0x00000000008c8947 */ /* 0x000fea0003800000 */
[----:B------:R-:W-:-:S05]  /*3800*/  UMOV UR4, 0x10 ;  /* 0x0000001000047882 */ /* 0x000fca0000000000 */
[----:B------:R-:W-:Y:S04]  /*3810*/  DEPBAR.LE SB2, 0x36 ;  /* 0x0000ad800000791a */ /* 0x000fe80000000000 */
[----:B------:R-:W2:Y:S02]  /*3820*/  UTCATOMSWS.2CTA.FIND_AND_SET.ALIGN UP0, UR4, UR4 ;  /* 0x00000004000475e3 */ /* 0x000ea40008200800 */
[----:B--2---:R-:W-:Y:S01]  /*3830*/  MOV R10, UR4 ;  /* 0x00000004000a7c02 */ /* 0x004fe20008000f00 */
[----:B------:R-:W-:Y:S06]  /*3840*/  BRA.U UP0, `(.L_x_66) ;  /* 0x0000000100187547 */ /* 0x000fec000b800000 */
.L_x_67:
[----:B------:R-:W-:Y:S05]  /*3850*/  NANOSLEEP 0x64 ;  /* 0x000000640000795d */ /* 0x000fea0003800000 */
[----:B------:R-:W-:-:S05]  /*3860*/  UMOV UR4, 0x10 ;  /* 0x0000001000047882 */ /* 0x000fca0000000000 */
[----:B------:R-:W-:Y:S04]  /*3870*/  DEPBAR.LE SB2, 0x36 ;  /* 0x0000ad800000791a */ /* 0x000fe80000000000 */
[----:B------:R-:W2:Y:S02]  /*3880*/  UTCATOMSWS.2CTA.FIND_AND_SET.ALIGN UP0, UR4, UR4 ;  /* 0x00000004000475e3 */ /* 0x000ea40008200800 */
[----:B--2---:R-:W-:Y:S01]  /*3890*/  MOV R10, UR4 ;  /* 0x00000004000a7c02 */ /* 0x004fe20008000f00 */
[----:B------:R-:W-:Y:S05]  /*38a0*/  BRA.U !UP0, `(.L_x_67) ;  /* 0xfffffffd08e87547 */ /* 0x000fea000b83ffff */
.L_x_66:
[----:B------:R-:W2:Y:S01]  /*38b0*/  LDS R6, [UR5+0x10] ;  /* 0x00001005ff067984 */ /* 0x000ea20008000800 */
[----:B------:R-:W-:Y:S01]  /*38c0*/  IMAD.U32 R3, RZ, RZ, UR6 ;  /* 0x00000006ff037e24 */ /* 0x000fe2000f8e00ff */
[----:B------:R-:W-:-:S03]  /*38d0*/  MOV R4, UR60 ;  /* 0x0000003c00047c02 */ /* 0x000fc60008000f00 */
[----:B------:R-:W-:Y:S01]  /*38e0*/  VIADD R3, R3, 0x150 ;  /* 0x0000015003037836 */ /* 0x000fe20000000000 */
[----:B--2---:R-:W-:-:S04]  /*38f0*/  SHF.L.U32 R6, R6, 0x1f, RZ ;  /* 0x0000001f06067819 */ /* 0x004fc800000006ff */
[----:B------:R-:W2:Y:S02]  /*3900*/  SYNCS.PHASECHK.TRANS64.TRYWAIT P0, [UR5+0x8], R6 ;  /* 0x00000806ff0075a7 */ /* 0x000ea40008001105 */
[----:B--2---:R-:W-:Y:S05]  /*3910*/  @P0 BRA `(.L_x_68) ;  /* 0x0000000000080947 */ /* 0x004fea0003800000 */
[----:B------:R-:W2:Y:S02]  /*3920*/  SYNCS.PHASECHK.TRANS64.TRYWAIT P0, [UR5+0x8], R6 ;  /* 0x00000806ff0075a7 */ /* 0x000ea40008001105 */
[----:B--2---:R-:W-:Y:S05]  /*3930*/  @!P0 BRA `(.L_x_69) ;  /* 0x0000006c00b48947 */ /* 0x004fea0003800000 */
.L_x_68:
[----:B------:R-:W-:Y:S01]  /*3940*/  PRMT R4, R4, 0x654, R3 ;  /* 0x0000065404047816 */ /* 0x000fe20000000003 */
[----:B------:R-:W-:Y:S01]  /*3950*/  HFMA2 R3, -RZ, RZ, 0, 5.9604644775390625e-08 ;  /* 0x00000001ff037431 */ /* 0x000fe200000001ff */
[----:B------:R-:W-:Y:S01]  /*3960*/  UPRMT UR4, UR60, 0x654, UR7 ;  /* 0x000006543c047896 */ /* 0x000fe20008000007 */
[----:B------:R-:W-:Y:S02]  /*3970*/  IMAD.MOV.U32 R7, RZ, RZ, 0xffff ;  /* 0x0000ffffff077424 */ /* 0x000fe400078e00ff */
[----:B--2---:R-:W-:Y:S02]  /*3980*/  IMAD.MOV.U32 R6, RZ, RZ, 0x4 ;  /* 0x00000004ff067424 */ /* 0x004fe400078e00ff */
[----:B------:R-:W-:Y:S01]  /*3990*/  IMAD.SHL.U32 R9, R10, 0x20, RZ ;  /* 0x000000200a097824 */ /* 0x000fe200078e00ff */
[----:B------:R-:W-:Y:S02]  /*39a0*/  MOV R5, UR4 ;  /* 0x0000000400057c02 */ /* 0x000fe40008000f00 */
[-C--:B------:R-:W-:Y:S01]  /*39b0*/  SHF.L.U32 R8, R7, R10.reuse, RZ ;  /* 0x0000000a07087219 */ /* 0x080fe200000006ff */
[----:B------:R2:W-:Y:S01]  /*39c0*/  SYNCS.ARRIVE.TRANS64.RED RZ, [UR4], R6 ;  /* 0x00000006ffff79a7 */ /* 0x0005e20008000404 */
[----:B------:R-:W-:Y:S01]  /*39d0*/  SHF.L.U32 R7, R3, R10, RZ ;  /* 0x0000000a03077219 */ /* 0x000fe200000006ff */
[----:B------:R2:W-:Y:S04]  /*39e0*/  STS [UR6+0x150], R9 ;  /* 0x00015009ff007988 */ /* 0x0005e80008000806 */
[----:B------:R2:W-:Y:S04]  /*39f0*/  STAS [R4.64], R10 ;  /* 0x0000000a04007dbd */ /* 0x0005e8000c0008ff */
[----:B------:R2:W-:Y:S04]  /*3a00*/  ATOMS.OR RZ, [UR5+0x14], R8 ;  /* 0x00001408ffff798c */ /* 0x0005e8000b000005 */
[----:B------:R2:W-:Y:S04]  /*3a10*/  ATOMS.OR RZ, [UR5+0x18], R7 ;  /* 0x00001807ffff798c */ /* 0x0005e8000b000005 */
[----:B------:R2:W-:Y:S02]  /*3a20*/  ATOMS.XOR RZ, [UR5+0x10], R3 ;  /* 0x00001003ffff798c */ /* 0x0005e4000b800005 */
.L_x_65:
[----:B-1----:R-:W-:Y:S05]  /*3a30*/  BSYNC B0 ;  /* 0x0000000000007941 */ /* 0x002fea0003800000 */
.L_x_64:
[----:B------:R-:W-:Y:S05]  /*3a40*/  BRA.U UP1, `(.L_x_70) ;  /* 0x00000001016c7547 */ /* 0x000fea000b800000 */
[----:B------:R-:W-:-:S03]  /*3a50*/  UMOV UR4, 0xffffffff ;  /* 0xffffffff00047882 */ /* 0x000fc60000000000 */
[----:B------:R-:W-:Y:S05]  /*3a60*/  BRA.DIV UR4, `(.L_x_71) ;  /* 0x0000006e04807947 */ /* 0x000fea000b800000 */
[----:B------:R-:W-:-:S13]  /*3a70*/  ELECT P0, URZ, PT ;  /* 0x0000000000ff782f */ /* 0x000fda0003800000 */
.L_x_177:
[----:B------:R-:W-:Y:S05]  /*3a80*/  @!P0 BRA `(.L_x_70) ;  /* 0x00000000005c8947 */ /* 0x000fea0003800000 */
[----:B--2---:R-:W2:Y:S02]  /*3a90*/  LDS R4, [UR5+0x10] ;  /* 0x00001005ff047984 */ /* 0x004ea40008000800 */
[----:B--2---:R-:W-:-:S04]  /*3aa0*/  SHF.L.U32 R4, R4, 0x1f, RZ ;  /* 0x0000001f04047819 */ /* 0x004fc800000006ff */
[----:B------:R-:W2:Y:S02]  /*3ab0*/  SYNCS.PHASECHK.TRANS64.TRYWAIT P0, [UR5+0x8], R4 ;  /* 0x00000804ff0075a7 */ /* 0x000ea40008001105 */
[----:B--2---:R-:W-:Y:S05]  /*3ac0*/  @P0 BRA `(.L_x_72) ;  /* 0x0000000000080947 */ /* 0x004fea0003800000 */
[----:B------:R-:W2:Y:S02]  /*3ad0*/  SYNCS.PHASECHK.TRANS64.TRYWAIT P0, [UR5+0x8], R4 ;  /* 0x00000804ff0075a7 */ /* 0x000ea40008001105 */
[----:B--2---:R-:W-:Y:S05]  /*3ae0*/  @!P0 BRA `(.L_x_73) ;  /* 0x0000006c00848947 */ /* 0x004fea0003800000 */
.L_x_72:
[----:B------:R-:W3:Y:S01]  /*3af0*/  LDS R6, [UR6+0x150] ;  /* 0x00015006ff067984 */ /* 0x000ee20008000800 */
[----:B--2---:R-:W-:Y:S02]  /*3b00*/  HFMA2 R3, -RZ, RZ, 0, 5.9604644775390625e-08 ;  /* 0x00000001ff037431 */ /* 0x004fe400000001ff */
[----:B------:R-:W-:Y:S01]  /*3b10*/  IMAD.MOV.U32 R4, RZ, RZ, 0xffff ;  /* 0x0000ffffff047424 */ /* 0x000fe200078e00ff */
[----:B------:R-:W-:Y:S01]  /*3b20*/  UPRMT UR4, UR60, 0x654, UR7 ;  /* 0x000006543c047896 */ /* 0x000fe20008000007 */
[----:B---3--:R-:W-:-:S03]  /*3b30*/  IMAD.SHL.U32 R5, R6, 0x20, RZ ;  /* 0x0000002006057824 */ /* 0x008fc600078e00ff */
[-C--:B------:R-:W-:Y:S02]  /*3b40*/  SHF.L.U32 R4, R4, R6.reuse, RZ ;  /* 0x0000000604047219 */ /* 0x080fe400000006ff */
[----:B------:R-:W-:Y:S01]  /*3b50*/  SHF.L.U32 R6, R3, R6, RZ ;  /* 0x0000000603067219 */ /* 0x000fe200000006ff */
[----:B------:R3:W-:Y:S04]  /*3b60*/  STS [UR6+0x150], R5 ;  /* 0x00015005ff007988 */ /* 0x0007e80008000806 */
[----:B------:R3:W-:Y:S04]  /*3b70*/  ATOMS.OR RZ, [UR5+0x14], R4 ;  /* 0x00001404ffff798c */ /* 0x0007e8000b000005 */
[----:B------:R3:W-:Y:S01]  /*3b80*/  ATOMS.OR RZ, [UR5+0x18], R6 ;  /* 0x00001806ffff798c */ /* 0x0007e2000b000005 */
[----:B------:R-:W-:Y:S03]  /*3b90*/  SYNCS.ARRIVE.TRANS64.RED.A1T0 RZ, [UR4], RZ ;  /* 0x000000ffffff79a7 */ /* 0x000fe60008100404 */
[----:B------:R3:W-:Y:S01]  /*3ba0*/  ATOMS.XOR RZ, [UR5+0x10], R3 ;  /* 0x00001003ffff798c */ /* 0x0007e2000b800005 */
[----:B------:R-:W-:Y:S05]  /*3bb0*/  BRA `(.L_x_70) ;  /* 0x0000000000107947 */ /* 0x000fea0003800000 */
.L_x_63:
[----:B------:R-:W-:Y:S02]  /*3bc0*/  MOV R3, 0xffffffff ;  /* 0xffffffff00037802 */ /* 0x000fe40000000f00 */
[----:B------:R-:W-:-:S03]  /*3bd0*/  MOV R4, 0x3c00 ;  /* 0x00003c0000047802 */ /* 0x000fc60000000f00 */
[----:B------:R2:W-:Y:S04]  /*3be0*/  STS [UR6+0x150], R3 ;  /* 0x00015003ff007988 */ /* 0x0005e80008000806 */
[----:B-12--5:R-:W-:Y:S05]  /*3bf0*/  CALL.REL.NOINC `($__internal_1_$__cuda_sm10x_tcgen05_guardrail_trap_phase_invalid_during_alloc) ;  /* 0x0000007400287944 */ /* 0x026fea0003c00000 */
.L_x_70:
[----:B------:R-:W-:Y:S05]  /*3c00*/  WARPSYNC.ALL ;  /* 0x0000000000007948 */ /* 0x000fea0003800000 */
[----:B------:R-:W4:Y:S01]  /*3c10*/  S2UR UR4, SR_CgaCtaId ;  /* 0x00000000000479c3 */ /* 0x000f220000008800 */
[----:B------:R-:W-:Y:S01]  /*3c20*/  UMOV UR31, 0x400 ;  /* 0x00000400001f7882 */ /* 0x000fe20000000000 */
[----:B------:R-:W-:-:S06]  /*3c30*/  NOP ;  /* 0x0000000000007918 */ /* 0x000fcc0000000000 */
[----:B------:R-:W-:Y:S06]  /*3c40*/  BAR.ARV 0x6, 0xa0 ;  /* 0x0182800000007b1d */ /* 0x000fec0000002000 */
[----:B------:R-:W1:Y:S01]  /*3c50*/  LDCU UR11, c[0x0][0x38c] ;  /* 0x00007180ff0b77ac */ /* 0x000e620008000800 */
[----:B------:R-:W-:Y:S01]  /*3c60*/  LOP3.LUT R0, R0, 0xffff, RZ, 0xc0, !PT ;  /* 0x0000ffff00007812 */ /* 0x000fe200078ec0ff */
[----:B--2---:R-:W-:Y:S01]  /*3c70*/  IMAD.MOV.U32 R9, RZ, RZ, 0x1 ;  /* 0x00000001ff097424 */ /* 0x004fe200078e00ff */
[----:B------:R-:W-:Y:S01]  /*3c80*/  LOP3.LUT R2, R2, 0xffff, RZ, 0xc0, !PT ;  /* 0x0000ffff02027812 */ /* 0x000fe200078ec0ff */
[----:B------:R-:W-:Y:S01]  /*3c90*/  IMAD.MOV.U32 R8, RZ, RZ, RZ ;  /* 0x000000ffff087224 */ /* 0x000fe200078e00ff */
[----:B------:R-:W-:Y:S01]  /*3ca0*/  R2UR UR58, R0 ;  /* 0x00000000003a72ca */ /* 0x000fe200000e0000 */
[----:B------:R-:W-:Y:S01]  /*3cb0*/  UMOV UR55, URZ ;  /* 0x000000ff00377c82 */ /* 0x000fe20008000000 */
[----:B------:R-:W-:Y:S01]  /*3cc0*/  R2UR UR50, R2 ;  /* 0x00000000023272ca */ /* 0x000fe200000e0000 */
[----:B------:R-:W-:Y:S01]  /*3cd0*/  UMOV UR28, URZ ;  /* 0x000000ff001c7c82 */ /* 0x000fe20008000000 */
[----:B------:R-:W-:Y:S01]  /*3ce0*/  UMOV UR27, URZ ;  /* 0x000000ff001b7c82 */ /* 0x000fe20008000000 */
[----:B----4-:R-:W-:-:S02]  /*3cf0*/  ULEA UR31, UR4, UR31, 0x18 ;  /* 0x0000001f041f7291 */ /* 0x010fc4000f8ec0ff */
[----:B------:R-:W-:Y:S02]  /*3d00*/  UISETP.NE.AND UP2, UPT, UR61, URZ, UPT ;  /* 0x000000ff3d00728c */ /* 0x000fe4000bf45270 */
[----:B------:R-:W-:Y:S02]  /*3d10*/  UIADD3 UR6, UPT, UPT, UR31, 0x8400, URZ ;  /* 0x000084001f067890 */ /* 0x000fe4000fffe0ff */
[----:B------:R-:W-:Y:S02]  /*3d20*/  UIADD3 UR5, UPT, UPT, UR31, 0x24400, URZ ;  /* 0x000244001f057890 */ /* 0x000fe4000fffe0ff */
[----:B------:R-:W-:Y:S01]  /*3d30*/  UIADD3 UR4, UPT, UPT, UR31, 0x32400, URZ ;  /* 0x000324001f047890 */ /* 0x000fe2000fffe0ff */
[----:B---3--:R-:W2:Y:S01]  /*3d40*/  LDS R3, [UR31+0x150] ;  /* 0x0001501fff037984 */ /* 0x008ea20008000800 */
[----:B------:R-:W-:Y:S02]  /*3d50*/  UIADD3 UR7, UPT, UPT, UR31, 0x33200, URZ ;  /* 0x000332001f077890 */ /* 0x000fe4000fffe0ff */
[----:B-1----:R-:W-:-:S02]  /*3d60*/  UIADD3 UR11, UPT, UPT, UR11, 0x7f, URZ ;  /* 0x0000007f0b0b7890 */ /* 0x002fc4000fffe0ff */
[----:B------:R-:W-:Y:S02]  /*3d70*/  USHF.R.U32.HI UR10, URZ, 0x4, UR6 ;  /* 0x00000004ff0a7899 */ /* 0x000fe40008011606 */
[----:B------:R-:W-:Y:S02]  /*3d80*/  USHF.R.U32.HI UR8, URZ, 0x4, UR5 ;  /* 0x00000004ff087899 */ /* 0x000fe40008011605 */
[----:B------:R-:W-:Y:S02]  /*3d90*/  USHF.R.U32.HI UR6, URZ, 0x4, UR4 ;  /* 0x00000004ff067899 */ /* 0x000fe40008011604 */
[----:B------:R-:W-:Y:S02]  /*3da0*/  USHF.R.U32.HI UR5, URZ, 0x4, UR7 ;  /* 0x00000004ff057899 */ /* 0x000fe40008011607 */
[----:B------:R-:W-:Y:S02]  /*3db0*/  USHF.R.S32.HI UR9, URZ, 0x1f, UR11 ;  /* 0x0000001fff097899 */ /* 0x000fe4000801140b */
[----:B------:R-:W-:-:S02]  /*3dc0*/  ULOP3.LUT UR6, UR6, 0x3fff, URZ, 0xc0, !UPT ;  /* 0x00003fff06067892 */ /* 0x000fc4000f8ec0ff */
[----:B------:R-:W-:Y:S02]  /*3dd0*/  ULOP3.LUT UR5, UR5, 0x3fff, URZ, 0xc0, !UPT ;  /* 0x00003fff05057892 */ /* 0x000fe4000f8ec0ff */
[----:B------:R-:W-:Y:S02]  /*3de0*/  ULOP3.LUT UR8, UR8, 0x3fff, URZ, 0xc0, !UPT ;  /* 0x00003fff08087892 */ /* 0x000fe4000f8ec0ff */
[----:B------:R-:W-:Y:S02]  /*3df0*/  ULEA.HI UR4, UR9, UR11, URZ, 0x7 ;  /* 0x0000000b09047291 */ /* 0x000fe4000f8f38ff */
[----:B------:R-:W-:Y:S02]  /*3e00*/  ULOP3.LUT UR53, UR6, 0x10000, URZ, 0xfc, !UPT ;  /* 0x0001000006357892 */ /* 0x000fe4000f8efcff */
[----:B------:R-:W-:Y:S02]  /*3e10*/  ULOP3.LUT UR10, UR10, 0x3fff, URZ, 0xc0, !UPT ;  /* 0x00003fff0a0a7892 */ /* 0x000fe4000f8ec0ff */
[----:B------:R-:W-:-:S02]  /*3e20*/  ULOP3.LUT UR54, UR5, 0x10000, URZ, 0xfc, !UPT ;  /* 0x0001000005367892 */ /* 0x000fc4000f8efcff */
[----:B------:R-:W-:Y:S02]  /*3e30*/  ULOP3.LUT UR52, UR8, 0x10000, URZ, 0xfc, !UPT ;  /* 0x0001000008347892 */ /* 0x000fe4000f8efcff */
[----:B------:R-:W-:Y:S02]  /*3e40*/  USHF.R.S32.HI UR57, URZ, 0x7, UR4 ;  /* 0x00000007ff397899 */ /* 0x000fe40008011404 */
[----:B------:R-:W-:Y:S02]  /*3e50*/  ULOP3.LUT UR51, UR10, 0x10000, URZ, 0xfc, !UPT ;  /* 0x000100000a337892 */ /* 0x000fe4000f8efcff */
[----:B------:R-:W-:Y:S01]  /*3e60*/  UISETP.LT.AND UP0, UPT, UR57, 0x1, UPT ;  /* 0x000000013900788c */ /* 0x000fe2000bf01270 */
[----:B------:R-:W-:Y:S01]  /*3e70*/  UMOV UR38, URZ ;  /* 0x000000ff00267c82 */ /* 0x000fe20008000000 */
[----:B------:R-:W-:Y:S02]  /*3e80*/  UMOV UR36, URZ ;  /* 0x000000ff00247c82 */ /* 0x000fe40008000000 */
[----:B------:R-:W-:Y:S01]  /*3e90*/  USEL UR59, UR57, 0x1, !UP0 ;  /* 0x00000001393b7887 */ /* 0x000fe2000c000000 */
[----:B--2---:R-:W-:-:S02]  /*3ea0*/  R2UR UR32, R3 ;  /* 0x00000000032072ca */ /* 0x004fc400000e0000 */
[----:B------:R-:W-:Y:S01]  /*3eb0*/  CS2R R2, SRZ ;  /* 0x0000000000027805 */ /* 0x000fe2000001ff00 */
[----:B------:R-:W-:-:S10]  /*3ec0*/  UMOV UR34, URZ ;  /* 0x000000ff00227c82 */ /* 0x000fd40008000000 */
[----:B------:R-:W-:Y:S02]  /*3ed0*/  UIADD3 UR49, UPT, UPT, UR32, 0x104, URZ ;  /* 0x0000010420317890 */ /* 0x000fe4000fffe0ff */
[----:B------:R-:W-:Y:S02]  /*3ee0*/  UIADD3 UR46, UPT, UPT, UR32, 0x40000100, URZ ;  /* 0x40000100202e7890 */ /* 0x000fe4000fffe0ff */
[----:B------:R-:W-:Y:S02]  /*3ef0*/  UIADD3 UR48, UPT, UPT, UR32, 0x100, URZ ;  /* 0x0000010020307890 */ /* 0x000fe4000fffe0ff */
[----:B------:R-:W-:Y:S02]  /*3f00*/  UIADD3 UR44, UPT, UPT, UR32, -0x7fffff00, URZ ;  /* 0x80000100202c7890 */ /* 0x000fe4000fffe0ff */
[----:B------:R-:W-:Y:S02]  /*3f10*/  UIADD3 UR47, UPT, UPT, UR32, 0x40000104, URZ ;  /* 0x40000104202f7890 */ /* 0x000fe4000fffe0ff */
[----:B------:R-:W-:-:S02]  /*3f20*/  UIADD3 UR45, UPT, UPT, UR32, -0x7ffffefc, URZ ;  /* 0x80000104202d7890 */ /* 0x000fc4000fffe0ff */
[----:B------:R-:W-:Y:S02]  /*3f30*/  UIADD3 UR42, UPT, UPT, UR32, -0x3fffff00, URZ ;  /* 0xc0000100202a7890 */ /* 0x000fe4000fffe0ff */
[----:B------:R-:W-:Y:S02]  /*3f40*/  UIADD3 UR43, UPT, UPT, UR32, -0x3ffffefc, URZ ;  /* 0xc0000104202b7890 */ /* 0x000fe4000fffe0ff */
[----:B------:R-:W-:Y:S02]  /*3f50*/  USHF.R.U32.HI UR6, URZ, 0x1a, UR49 ;  /* 0x0000001aff067899 */ /* 0x000fe40008011631 */
[----:B------:R-:W-:Y:S02]  /*3f60*/  USHF.R.U32.HI UR5, URZ, 0x11, UR46 ;  /* 0x00000011ff057899 */ /* 0x000fe4000801162e */
[----:B------:R-:W-:Y:S02]  /*3f70*/  USHF.R.U32.HI UR7, URZ, 0x11, UR48 ;  /* 0x00000011ff077899 */ /* 0x000fe40008011630 */
[----:B------:R-:W-:-:S02]  /*3f80*/  USHF.R.U32.HI UR8, URZ, 0x11, UR44 ;  /* 0x00000011ff087899 */ /* 0x000fc4000801162c */
[----:B------:R-:W-:Y:S02]  /*3f90*/  USHF.R.U32.HI UR4, URZ, 0x1a, UR47 ;  /* 0x0000001aff047899 */ /* 0x000fe4000801162f */
[----:B------:R-:W-:Y:S02]  /*3fa0*/  USHF.R.U32.HI UR9, URZ, 0x1a, UR45 ;  /* 0x0000001aff097899 */ /* 0x000fe4000801162d */
[----:B------:R-:W-:Y:S02]  /*3fb0*/  USHF.R.U32.HI UR11, URZ, 0x11, UR42 ;  /* 0x00000011ff0b7899 */ /* 0x000fe4000801162a */
[----:B------:R-:W-:Y:S02]  /*3fc0*/  USHF.R.U32.HI UR12, URZ, 0x1a, UR43 ;  /* 0x0000001aff0c7899 */ /* 0x000fe4000801162b */
[----:B------:R-:W-:Y:S02]  /*3fd0*/  ULOP3.LUT UR40, UR6, 0x30, URZ, 0xc0, !UPT ;  /* 0x0000003006287892 */ /* 0x000fe4000f8ec0ff */
[----:B------:R-:W-:-:S02]  /*3fe0*/  ULOP3.LUT UR10, UR5, 0x6000, URZ, 0xc0, !UPT ;  /* 0x00006000050a7892 */ /* 0x000fc4000f8ec0ff */
[----:B------:R-:W-:Y:S02]  /*3ff0*/  ULOP3.LUT UR13, UR7, 0x6000, URZ, 0xc0, !UPT ;  /* 0x00006000070d7892 */ /* 0x000fe4000f8ec0ff */
[----:B------:R-:W-:Y:S02]  /*4000*/  ULOP3.LUT UR5, UR8, 0x6000, URZ, 0xc0, !UPT ;  /* 0x0000600008057892 */ /* 0x000fe4000f8ec0ff */
[----:B------:R-:W-:Y:S02]  /*4010*/  ULOP3.LUT UR4, UR4, 0x30, URZ, 0xc0, !UPT ;  /* 0x0000003004047892 */ /* 0x000fe4000f8ec0ff */
[----:B------:R-:W-:Y:S02]  /*4020*/  ULOP3.LUT UR8, UR9, 0x30, URZ, 0xc0, !UPT ;  /* 0x0000003009087892 */ /* 0x000fe4000f8ec0ff */
        /* <DEDUP_REMOVED lines=10> */
[----:B------:R-:W-:Y:S02]  /*40d0*/  UPRMT UR41, UR40, 0x5410, UR13 ;  /* 0x0000541028297896 */ /* 0x000fe4000800000d */
[----:B------:R-:W-:Y:S02]  /*40e0*/  UPRMT UR39, UR4, 0x5410, UR10 ;  /* 0x0000541004277896 */ /* 0x000fe4000800000a */
[----:B------:R-:W-:Y:S02]  /*40f0*/  UPRMT UR37, UR8, 0x5410, UR5 ;  /* 0x0000541008257896 */ /* 0x000fe40008000005 */
[----:B------:R-:W-:Y:S01]  /*4100*/  UPRMT UR35, UR6, 0x5410, UR7 ;  /* 0x0000541006237896 */ /* 0x000fe20008000007 */
[----:B------:R-:W-:-:S11]  /*4110*/  UMOV UR40, URZ ;  /* 0x000000ff00287c82 */ /* 0x000fd60008000000 */
.L_x_81:
[C---:B------:R-:W-:Y:S02]  /*4120*/  LEA R0, R8.reuse, UR31, 0x3 ;  /* 0x0000001f08007c11 */ /* 0x040fe4000f8e18ff */
[----:B------:R-:W-:Y:S02]  /*4130*/  SHF.L.U32 R5, R3, 0x1f, RZ ;  /* 0x0000001f03057819 */ /* 0x000fe400000006ff */
[----:B------:R-:W-:Y:S02]  /*4140*/  LEA R4, R8, UR31, 0x4 ;  /* 0x0000001f08047c11 */ /* 0x000fe4000f8e20ff */
[----:B------:R-:W1:Y:S02]  /*4150*/  SYNCS.PHASECHK.TRANS64.TRYWAIT P0, [R0+URZ+0xc0], R5 ;  /* 0x0000c005000075a7 */ /* 0x000e6400080011ff */
[----:B-1-3--:R-:W-:Y:S05]  /*4160*/  @!P0 BRA `(.L_x_74) ;  /* 0x0000006400fc8947 */ /* 0x00afea0003800000 */
.L_x_178:
[----:B-1----:R-:W1:Y:S01]  /*4170*/  LDS.128 R4, [R4+0x130] ;  /* 0x0001300004047984 */ /* 0x002e620000000c00 */
[----:B------:R-:W-:Y:S02]  /*4180*/  VIADD R0, R0, 0xd0 ;  /* 0x000000d000007836 */ /* 0x000fe40000000000 */
[----:B------:R-:W-:Y:S01]  /*4190*/  VIADD R8, R8, 0x1 ;  /* 0x0000000108087836 */ /* 0x000fe20000000000 */
[----:B------:R-:W-:Y:S01]  /*41a0*/  @!PT LDS RZ, [RZ] ;  /* 0x00000000fffff984 */ /* 0x000fe20000000800 */
[----:B------:R-:W-:Y:S01]  /*41b0*/  @!PT LDS RZ, [RZ] ;  /* 0x00000000fffff984 */ /* 0x000fe20000000800 */
[----:B------:R-:W-:Y:S01]  /*41c0*/  @!PT LDS RZ, [RZ] ;  /* 0x00000000fffff984 */ /* 0x000fe20000000800 */
[----:B------:R-:W-:Y:S01]  /*41d0*/  @!PT LDS RZ, [RZ] ;  /* 0x00000000fffff984 */ /* 0x000fe20000000800 */
[----:B------:R2:W-:Y:S06]  /*41e0*/  MEMBAR.ALL.CTA ;  /* 0x0000000000007992 */ /* 0x0005ec0000008000 */
[----:B--2---:R-:W2:Y:S01]  /*41f0*/  FENCE.VIEW.ASYNC.S ;  /* 0x00000000000073c6 */ /* 0x004ea20000000000 */
[----:B------:R-:W-:-:S04]  /*4200*/  PRMT R0, RZ, 0x654, R0 ;  /* 0x00000654ff007816 */ /* 0x000fc80000000000 */
[----:B--2---:R2:W-:Y:S01]  /*4210*/  SYNCS.ARRIVE.TRANS64.RED.A1T0 RZ, [R0+URZ], RZ ;  /* 0x000000ff00ff79a7 */ /* 0x0045e200081004ff */
[----:B-1----:R-:W-:Y:S01]  /*4220*/  LOP3.LUT P1, RZ, R6, 0x1, RZ, 0xc0, !PT ;  /* 0x0000000106ff7812 */ /* 0x002fe2000782c0ff */
[----:B--2---:R-:W-:-:S12]  /*4230*/  BRA.U UP2, `(.L_x_75) ;  /* 0x0000000502247547 */ /* 0x004fd8000b800000 */
[----:B------:R-:W1:Y:S01]  /*4240*/  LDCU UR4, c[0x0][0x38c] ;  /* 0x00007180ff0477ac */ /* 0x000e620008000800 */
[----:B------:R-:W-:Y:S02]  /*4250*/  PLOP3.LUT P2, PT, PT, PT, PT, 0x80, 0x8 ;  /* 0x000000000008781c */ /* 0x000fe40003f4f070 */
[----:B------:R-:W-:Y:S01]  /*4260*/  SHF.L.U32 R5, R9, 0x1f, RZ ;  /* 0x0000001f09057819 */ /* 0x000fe200000006ff */
[----:B------:R-:W-:Y:S02]  /*4270*/  ULEA UR56, UR55, UR31, 0x3 ;  /* 0x0000001f37387291 */ /* 0x000fe4000f8e18ff */
[----:B------:R-:W-:Y:S02]  /*4280*/  ULEA UR13, UR55, UR32, 0x7 ;  /* 0x00000020370d7291 */ /* 0x000fe4000f8e38ff */
[----:B-1----:R-:W-:-:S06]  /*4290*/  UISETP.GE.AND UP0, UPT, UR4, 0x1, UPT ;  /* 0x000000010400788c */ /* 0x002fcc000bf06270 */
[----:B------:R-:W-:-:S05]  /*42a0*/  PLOP3.LUT P0, PT, PT, PT, UP0, 0x80, 0x8 ;  /* 0x000000000008781c */ /* 0x000fca0003f0f008 */
[----:B------:R-:W-:-:S08]  /*42b0*/  @UP0 ULEA UR4, UR28, UR31, 0x3 ;  /* 0x0000001f1c040291 */ /* 0x000fd0000f8e18ff */
[----:B------:R-:W-:-:S04]  /*42c0*/  @P0 SHF.L.U32 R0, R2, 0x1f, RZ ;  /* 0x0000001f02000819 */ /* 0x000fc800000006ff */
[----:B------:R1:W2:Y:S01]  /*42d0*/  @P0 SYNCS.PHASECHK.TRANS64.TRYWAIT P2, [UR4], R0 ;  /* 0x00000000ff0005a7 */ /* 0x0002a20008041104 */
[----:B------:R-:W3:Y:S02]  /*42e0*/  SYNCS.PHASECHK.TRANS64.TRYWAIT P0, [UR56+0xf0], R5 ;  /* 0x0000f005ff0075a7 */ /* 0x000ee40008001138 */
[----:B-123--:R-:W-:Y:S05]  /*42f0*/  @!P0 BRA `(.L_x_76) ;  /* 0x0000006400ac8947 */ /* 0x00efea0003800000 */
.L_x_180:
[----:B------:R-:W-:Y:S01]  /*4300*/  UMOV UR33, UR27 ;  /* 0x0000001b00217c82 */ /* 0x000fe20008000000 */
[----:B------:R-:W-:Y:S05]  /*4310*/  BRA.U !UP0, `(.L_x_77) ;  /* 0x0000000108dc7547 */ /* 0x000fea000b800000 */
[----:B------:R-:W-:Y:S01]  /*4320*/  UIADD3 UR33, UPT, UPT, UR59, UR27, URZ ;  /* 0x0000001b3b217290 */ /* 0x000fe2000fffe0ff */
[----:B------:R-:W-:Y:S01]  /*4330*/  UMOV UR26, URZ ;  /* 0x000000ff001a7c82 */ /* 0x000fe20008000000 */
[----:B------:R-:W-:Y:S01]  /*4340*/  UMOV UR29, UR57 ;  /* 0x00000039001d7c82 */ /* 0x000fe20008000000 */
[----:B------:R-:W-:-:S09]  /*4350*/  UMOV UR12, UR28 ;  /* 0x0000001c000c7c82 */ /* 0x000fd20008000000 */
.L_x_80:
[----:B--2---:R-:W-:Y:S01]  /*4360*/  ULEA UR7, UR12, UR31, 0x3 ;  /* 0x0000001f0c077291 */ /* 0x004fe2000f8e18ff */
[----:B---3--:R-:W-:Y:S11]  /*4370*/  @P2 BRA `(.L_x_78) ;  /* 0x00000000000c2947 */ /* 0x008ff60003800000 */
[----:B-1----:R-:W-:Y:S04]  /*4380*/  SHF.L.U32 R5, R2, 0x1f, RZ ;  /* 0x0000001f02057819 */ /* 0x002fe800000006ff */
[----:B------:R-:W1:Y:S02]  /*4390*/  SYNCS.PHASECHK.TRANS64.TRYWAIT P0, [UR7], R5 ;  /* 0x00000005ff0075a7 */ /* 0x000e640008001107 */
[----:B-1----:R-:W-:Y:S05]  /*43a0*/  @!P0 BRA `(.L_x_79) ;  /* 0x0000006400988947 */ /* 0x002fea0003800000 */
.L_x_78:
[----:B------:R-:W-:Y:S01]  /*43b0*/  UISETP.NE.AND UP0, UPT, UR29, 0x1, UPT ;  /* 0x000000011d00788c */ /* 0x000fe2000bf05270 */
[----:B------:R-:W-:Y:S01]  /*43c0*/  PLOP3.LUT P2, PT, PT, PT, PT, 0x80, 0x8 ;  /* 0x000000000008781c */ /* 0x000fe20003f4f070 */
[----:B------:R-:W-:Y:S02]  /*43d0*/  UIADD3 UR4, UPT, UPT, UR12, 0x1, URZ ;  /* 0x000000010c047890 */ /* 0x000fe4000fffe0ff */
[----:B------:R-:W-:Y:S02]  /*43e0*/  ULEA UR6, UR12, UR52, 0x9 ;  /* 0x000000340c067291 */ /* 0x000fe4000f8e48ff */
[----:B------:R-:W-:Y:S01]  /*43f0*/  UISETP.NE.AND UP1, UPT, UR4, 0x7, UPT ;  /* 0x000000070400788c */ /* 0x000fe2000bf25270 */
[----:B------:R-:W-:Y:S01]  /*4400*/  PLOP3.LUT P0, PT, PT, PT, UP0, 0x80, 0x8 ;  /* 0x000000000008781c */ /* 0x000fe20003f0f008 */
[----:B------:R-:W-:Y:S02]  /*4410*/  ULEA UR24, UR12, UR53, 0x5 ;  /* 0x000000350c187291 */ /* 0x000fe4000f8e28ff */
[----:B------:R-:W-:Y:S02]  /*4420*/  USEL UR5, URZ, 0x1, UP1 ;  /* 0x00000001ff057887 */ /* 0x000fe40008800000 */
[----:B------:R-:W-:Y:S02]  /*4430*/  USEL UR28, UR4, URZ, UP1 ;  /* 0x000000ff041c7287 */ /* 0x000fe40008800000 */
[----:B------:R-:W-:Y:S02]  /*4440*/  ULEA UR22, UR12, UR54, 0x5 ;  /* 0x000000360c167291 */ /* 0x000fe4000f8e28ff */
[----:B------:R-:W-:Y:S01]  /*4450*/  @UP0 ULEA UR4, UR28, UR31, 0x3 ;  /* 0x0000001f1c040291 */ /* 0x000fe2000f8e18ff */
[----:B------:R-:W-:Y:S01]  /*4460*/  LOP3.LUT R2, R2, UR5, RZ, 0x3c, !PT ;  /* 0x0000000502027c12 */ /* 0x000fe2000f8e3cff */
[----:B------:R-:W-:Y:S02]  /*4470*/  UISETP.NE.U32.AND UP0, UPT, UR26, URZ, UPT ;  /* 0x000000ff1a00728c */ /* 0x000fe4000bf05070 */
[----:B------:R-:W-:Y:S01]  /*4480*/  UIADD3 UR20, UPT, UPT, UR6, 0x2, URZ ;  /* 0x0000000206147890 */ /* 0x000fe2000fffe0ff */
[----:B-1----:R-:W-:Y:S01]  /*4490*/  @P0 SHF.L.U32 R0, R2, 0x1f, RZ ;  /* 0x0000001f02000819 */ /* 0x002fe200000006ff */
[----:B------:R-:W-:Y:S02]  /*44a0*/  UIADD3 UR16, UPT, UPT, UR6, 0x4, URZ ;  /* 0x0000000406107890 */ /* 0x000fe4000fffe0ff */
[----:B------:R-:W-:Y:S01]  /*44b0*/  UIADD3 UR10, UPT, UPT, UR6, 0x6, URZ ;  /* 0x00000006060a7890 */ /* 0x000fe2000fffe0ff */
[----:B------:R2:W3:Y:S01]  /*44c0*/  @P0 SYNCS.PHASECHK.TRANS64.TRYWAIT P2, [UR4], R0 ;  /* 0x00000000ff0005a7 */ /* 0x0004e20008041104 */
[----:B------:R-:W-:Y:S02]  /*44d0*/  ULEA UR4, UR12, UR51, 0xa ;  /* 0x000000330c047291 */ /* 0x000fe4000f8e50ff */
[----:B------:R-:W-:Y:S02]  /*44e0*/  UIADD3 UR30, UPT, UPT, UR7, 0x38, URZ ;  /* 0x00000038071e7890 */ /* 0x000fe4000fffe0ff */
[----:B------:R-:W-:Y:S02]  /*44f0*/  UIADD3 UR18, UPT, UPT, UR4, 0x2, URZ ;  /* 0x0000000204127890 */ /* 0x000fe4000fffe0ff */
[----:B------:R-:W-:Y:S02]  /*4500*/  UIADD3 UR14, UPT, UPT, UR4, 0x4, URZ ;  /* 0x00000004040e7890 */ /* 0x000fe4000fffe0ff */
[----:B------:R-:W-:Y:S02]  /*4510*/  UIADD3 UR8, UPT, UPT, UR4, 0x6, URZ ;  /* 0x0000000604087890 */ /* 0x000fe4000fffe0ff */
[----:B------:R-:W-:Y:S02]  /*4520*/  UIADD3 UR27, UPT, UPT, UR27, 0x1, URZ ;  /* 0x000000011b1b7890 */ /* 0x000fe4000fffe0ff */
[----:B------:R-:W-:Y:S01]  /*4530*/  UIADD3 UR29, UPT, UPT, UR29, -0x1, URZ ;  /* 0xffffffff1d1d7890 */ /* 0x000fe2000fffe0ff */
[----:B------:R-:W-:Y:S01]  /*4540*/  UMOV UR25, 0x4008 ;  /* 0x0000400800197882 */ /* 0x000fe20000000000 */
[----:B------:R-:W-:Y:S01]  /*4550*/  UMOV UR23, 0x4008 ;  /* 0x0000400800177882 */ /* 0x000fe20000000000 */
[----:B------:R2:W-:Y:S01]  /*4560*/  UTCCP.T.S.2CTA.4x32dp128bit tmem[UR32+0x100], gdesc[UR24] ;  /* 0x00010018200079e7 */ /* 0x0005e20009300000 */
[----:B------:R2:W-:Y:S01]  /*4570*/  UTCCP.T.S.2CTA.4x32dp128bit tmem[UR32+0x104], gdesc[UR22] ;  /* 0x00010416200079e7 */ /* 0x0005e20009300000 */
[----:B------:R-:W-:Y:S01]  /*4580*/  UMOV UR7, 0x40004040 ;  /* 0x4000404000077882 */ /* 0x000fe20000000000 */
[----:B------:R-:W-:Y:S01]  /*4590*/  UMOV UR5, 0x40004040 ;  /* 0x4000404000057882 */ /* 0x000fe20000000000 */
[----:B------:R-:W-:Y:S01]  /*45a0*/  UMOV UR21, 0x40004040 ;  /* 0x4000404000157882 */ /* 0x000fe20000000000 */
[----:B------:R2:W-:Y:S01]  /*45b0*/  UTCQMMA.2CTA gdesc[UR4], gdesc[UR6], tmem[UR13], tmem[UR40], idesc[UR41], tmem[UR48], UP0 ;  /* 0x0030280604007dea */ /* 0x0005e2000820030d */
[----:B------:R-:W-:Y:S01]  /*45c0*/  UISETP.NE.AND UP0, UPT, UR27, UR33, UPT ;  /* 0x000000211b00728c */ /* 0x000fe2000bf05270 */
[----:B------:R-:W-:Y:S01]  /*45d0*/  UMOV UR19, 0x40004040 ;  /* 0x4000404000137882 */ /* 0x000fe20000000000 */
[----:B------:R-:W-:Y:S01]  /*45e0*/  UMOV UR17, 0x40004040 ;  /* 0x4000404000117882 */ /* 0x000fe20000000000 */
[----:B------:R2:W-:Y:S01]  /*45f0*/  UTCQMMA.2CTA gdesc[UR18], gdesc[UR20], tmem[UR13], tmem[UR38], idesc[UR39], tmem[UR46], UPT ;  /* 0x002e261412007dea */ /* 0x0005e2000ba0030d */
[----:B------:R-:W-:Y:S01]  /*4600*/  UMOV UR15, 0x40004040 ;  /* 0x40004040000f7882 */ /* 0x000fe20000000000 */
[----:B------:R-:W-:Y:S01]  /*4610*/  UMOV UR11, 0x40004040 ;  /* 0x40004040000b7882 */ /* 0x000fe20000000000 */
[----:B------:R2:W-:Y:S01]  /*4620*/  UTCQMMA.2CTA gdesc[UR14], gdesc[UR16], tmem[UR13], tmem[UR36], idesc[UR37], tmem[UR44], UPT ;  /* 0x002c24100e007dea */ /* 0x0005e2000ba0030d */
[----:B------:R-:W-:Y:S01]  /*4630*/  UMOV UR9, 0x40004040 ;  /* 0x4000404000097882 */ /* 0x000fe20000000000 */
[----:B------:R-:W-:Y:S01]  /*4640*/  UMOV UR26, 0x1 ;  /* 0x00000001001a7882 */ /* 0x000fe20000000000 */
[----:B------:R2:W-:Y:S01]  /*4650*/  UTCQMMA.2CTA gdesc[UR8], gdesc[UR10], tmem[UR13], tmem[UR34], idesc[UR35], tmem[UR42], UPT ;  /* 0x002a220a08007dea */ /* 0x0005e2000ba0030d */
[----:B------:R2:W-:Y:S01]  /*4660*/  UTCBAR.2CTA.MULTICAST [UR30], URZ, UR50 ;  /* 0x000000ff1e0073e9 */ /* 0x0005e20008200832 */
[----:B------:R-:W-:Y:S01]  /*4670*/  UMOV UR12, UR28 ;  /* 0x0000001c000c7c82 */ /* 0x000fe20008000000 */
[----:B------:R-:W-:Y:S05]  /*4680*/  BRA.U UP0, `(.L_x_80) ;  /* 0xfffffffd00347547 */ /* 0x000fea000b83ffff */
.L_x_77:
[----:B--2---:R-:W-:Y:S01]  /*4690*/  UIADD3 UR4, UPT, UPT, UR56, 0xe0, URZ ;  /* 0x000000e038047890 */ /* 0x004fe2000fffe0ff */
[----:B------:R-:W-:-:S08]  /*46a0*/  UMOV UR27, UR33 ;  /* 0x00000021001b7c82 */ /* 0x000fd00008000000 */
[----:B------:R2:W-:Y:S01]  /*46b0*/  UTCBAR.2CTA.MULTICAST [UR4], URZ, UR58 ;  /* 0x000000ff040073e9 */ /* 0x0005e2000820083a */
[----:B------:R-:W-:Y:S02]  /*46c0*/  NOP ;  /* 0x0000000000007918 */ /* 0x000fe40000000000 */
.L_x_75:
[----:B--2---:R-:W-:Y:S01]  /*46d0*/  UIADD3 UR4, UPT, UPT, UR55, 0x1, URZ ;  /* 0x0000000137047890 */ /* 0x004fe2000fffe0ff */
[----:B------:R-:W-:-:S03]  /*46e0*/  ISETP.NE.AND P0, PT, R8, 0x2, PT ;  /* 0x000000020800780c */ /* 0x000fc60003f05270 */
[----:B------:R-:W-:Y:S01]  /*46f0*/  UISETP.NE.AND UP0, UPT, UR4, 0x2, UPT ;  /* 0x000000020400788c */ /* 0x000fe2000bf05270 */
[----:B-1----:R-:W-:Y:S02]  /*4700*/  SEL R0, RZ, 0x1, P0 ;  /* 0x00000001ff007807 */ /* 0x002fe40000000000 */
[----:B------:R-:W-:Y:S01]  /*4710*/  SEL R8, R8, RZ, P0 ;  /* 0x000000ff08087207 */ /* 0x000fe20000000000 */
[----:B------:R-:W-:Y:S01]  /*4720*/  USEL UR5, URZ, 0x1, UP0 ;  /* 0x00000001ff057887 */ /* 0x000fe20008000000 */
[----:B------:R-:W-:Y:S01]  /*4730*/  LOP3.LUT R3, R3, R0, RZ, 0x3c, !PT ;  /* 0x0000000003037212 */ /* 0x000fe200078e3cff */
[----:B------:R-:W-:-:S04]  /*4740*/  USEL UR55, UR4, URZ, UP0 ;  /* 0x000000ff04377287 */ /* 0x000fc80008000000 */
[----:B------:R-:W-:Y:S01]  /*4750*/  LOP3.LUT R9, R9, UR5, RZ, 0x3c, !PT ;  /* 0x0000000509097c12 */ /* 0x000fe2000f8e3cff */
[----:B------:R-:W-:Y:S07]  /*4760*/  @P1 BRA `(.L_x_81) ;  /* 0xfffffff8006c1947 */ /* 0x000fee000383ffff */
[----:B------:R-:W1:Y:S01]  /*4770*/  S2UR UR8, SR_CgaCtaId ;  /* 0x00000000000879c3 */ /* 0x000e620000008800 */
[----:B------:R-:W-:Y:S01]  /*4780*/  ELECT P0, URZ, PT ;  /* 0x0000000000ff782f */ /* 0x000fe20003800000 */
[----:B------:R-:W-:Y:S01]  /*4790*/  HFMA2 R0, -RZ, RZ, 0, 5.9604644775390625e-08 ;  /* 0x00000001ff007431 */ /* 0x000fe200000001ff */
[----:B------:R-:W-:-:S05]  /*47a0*/  UMOV UR4, 0x40 ;  /* 0x0000004000047882 */ /* 0x000fca0000000000 */
[----:B------:R-:W-:Y:S01]  /*47b0*/  UVIRTCOUNT.DEALLOC.SMPOOL 0x80 ;  /* 0x000000800000784c */ /* 0x000fe20000000000 */
[----:B------:R-:W-:Y:S02]  /*47c0*/  UISETP.NE.AND UP0, UPT, UR61, URZ, UPT ;  /* 0x000000ff3d00728c */ /* 0x000fe4000bf05270 */
[----:B-1----:R-:W-:-:S09]  /*47d0*/  ULEA UR8, UR8, UR4, 0x18 ;  /* 0x0000000408087291 */ /* 0x002fd2000f8ec0ff */
[----:B------:R1:W-:Y:S01]  /*47e0*/  @P0 STS.U8 [UR8+0x1c], R0 ;  /* 0x00001c00ff000988 */ /* 0x0003e20008000008 */
[----:B------:R-:W-:Y:S05]  /*47f0*/  BRA.U UP0, `(.L_x_82) ;  /* 0x0000000100587547 */ /* 0x000fea000b800000 */
[----:B------:R-:W-:Y:S01]  /*4800*/  UIADD3 UR5, UPT, UPT, UR31, 0xf0, URZ ;  /* 0x000000f01f057890 */ /* 0x000fe2000fffe0ff */
[----:B------:R-:W-:-:S03]  /*4810*/  SHF.L.U32 R3, R9, 0x1f, RZ ;  /* 0x0000001f09037819 */ /* 0x000fc600000006ff */
[----:B------:R-:W-:-:S09]  /*4820*/  ULEA UR4, UR55, UR5, 0x3 ;  /* 0x0000000537047291 */ /* 0x000fd2000f8e18ff */
[----:B------:R-:W2:Y:S02]  /*4830*/  SYNCS.PHASECHK.TRANS64.TRYWAIT P0, [UR4], R3 ;  /* 0x00000003ff0075a7 */ /* 0x000ea40008001104 */
[----:B--2---:R-:W-:Y:S05]  /*4840*/  @!P0 BRA `(.L_x_83) ;  /* 0x0000006000888947 */ /* 0x004fea0003800000 */
.L_x_183:
[----:B------:R-:W-:-:S04]  /*4850*/  UIADD3 UR4, UPT, UPT, UR55, 0x1, URZ ;  /* 0x0000000137047890 */ /* 0x000fc8000fffe0ff */
[----:B------:R-:W-:-:S04]  /*4860*/  UISETP.NE.AND UP1, UPT, UR4, 0x2, UPT ;  /* 0x000000020400788c */ /* 0x000fc8000bf25270 */
[----:B------:R-:W-:Y:S02]  /*4870*/  USEL UR6, URZ, 0x1, UP1 ;  /* 0x00000001ff067887 */ /* 0x000fe40008800000 */
[----:B------:R-:W-:-:S04]  /*4880*/  USEL UR4, UR4, URZ, UP1 ;  /* 0x000000ff04047287 */ /* 0x000fc80008800000 */
[----:B------:R-:W-:Y:S01]  /*4890*/  ULEA UR4, UR4, UR5, 0x3 ;  /* 0x0000000504047291 */ /* 0x000fe2000f8e18ff */
[----:B-1----:R-:W-:-:S04]  /*48a0*/  LOP3.LUT R3, R9, UR6, RZ, 0x3c, !PT ;  /* 0x0000000609037c12 */ /* 0x002fc8000f8e3cff */
[----:B------:R-:W-:Y:S01]  /*48b0*/  SHF.L.U32 R3, R3, 0x1f, RZ ;  /* 0x0000001f03037819 */ /* 0x000fe200000006ff */
[----:B------:R-:W-:-:S04]  /*48c0*/  IMAD.U32 R0, RZ, RZ, UR4 ;  /* 0x00000004ff007e24 */ /* 0x000fc8000f8e00ff */
[----:B------:R1:W2:Y:S03]  /*48d0*/  SYNCS.PHASECHK.TRANS64.TRYWAIT P0, [R0+URZ], R3 ;  /* 0x00000003000075a7 */ /* 0x0002a600080011ff */
[----:B--2---:R-:W-:Y:S05]  /*48e0*/  @!P0 NANOSLEEP.SYNCS 0x989680 ;  /* 0x009896800000895d */ /* 0x004fea0003900000 */
[----:B------:R-:W2:Y:S02]  /*48f0*/  @!P0 SYNCS.PHASECHK.TRANS64 P0, [R0+URZ], R3 ;  /* 0x00000003000085a7 */ /* 0x000ea400080010ff */
[----:B--2---:R-:W-:Y:S05]  /*4900*/  @P0 BRA `(.L_x_84) ;  /* 0x0000000000200947 */ /* 0x004fea0003800000 */
.L_x_85:
[----:B--2---:R2:W4:Y:S02]  /*4910*/  SYNCS.PHASECHK.TRANS64.TRYWAIT P0, [R0+URZ], R3 ;  /* 0x00000003000075a7 */ /* 0x00452400080011ff */
[----:B----4-:R-:W-:Y:S05]  /*4920*/  @!P0 NANOSLEEP.SYNCS 0x989680 ;  /* 0x009896800000895d */ /* 0x010fea0003900000 */
[----:B------:R-:W4:Y:S02]  /*4930*/  @!P0 SYNCS.PHASECHK.TRANS64 P0, [R0+URZ], R3 ;  /* 0x00000003000085a7 */ /* 0x000f2400080010ff */
[----:B----4-:R-:W-:Y:S05]  /*4940*/  @!P0 BRA `(.L_x_85) ;  /* 0xfffffffc00f08947 */ /* 0x010fea000383ffff */
[----:B------:R-:W-:Y:S05]  /*4950*/  BRA `(.L_x_84) ;  /* 0x00000000000c7947 */ /* 0x000fea0003800000 */
.L_x_82:
[----:B------:R-:W-:-:S04]  /*4960*/  UIADD3 UR4, UPT, UPT, UR31, 0x120, URZ ;  /* 0x000001201f047890 */ /* 0x000fc8000fffe0ff */
[----:B------:R-:W-:-:S09]  /*4970*/  UPRMT UR4, UR60, 0x654, UR4 ;  /* 0x000006543c047896 */ /* 0x000fd20008000004 */
[----:B------:R-:W-:Y:S03]  /*4980*/  SYNCS.ARRIVE.TRANS64.RED.A1T0 RZ, [UR4], RZ ;  /* 0x000000ffffff79a7 */ /* 0x000fe60008100404 */
.L_x_84:
[----:B-12---:R-:W-:Y:S01]  /*4990*/  SHF.L.U32 R3, RZ, 0x1f, RZ ;  /* 0x0000001fff037819 */ /* 0x006fe200000006ff */
[----:B------:R-:W-:Y:S01]  /*49a0*/  UIADD3 UR4, UPT, UPT, UR31, 0x120, URZ ;  /* 0x000001201f047890 */ /* 0x000fe2000fffe0ff */
[----:B------:R-:W-:Y:S02]  /*49b0*/  PLOP3.LUT P0, PT, PT, PT, UP0, 0x80, 0x8 ;  /* 0x000000000008781c */ /* 0x000fe40003f0f008 */
[----:B------:R-:W1:Y:S02]  /*49c0*/  SYNCS.PHASECHK.TRANS64.TRYWAIT P1, [UR31+0x120], R3 ;  /* 0x00012003ff0075a7 */ /* 0x000e64000802111f */
[----:B-1----:R-:W-:Y:S09]  /*49d0*/  @!P1 BRA `(.L_x_86) ;  /* 0x00000060003c9947 */ /* 0x002ff20003800000 */
.L_x_185:
[----:B------:R-:W-:Y:S01]  /*49e0*/  @!UP0 UPRMT UR4, UR60, 0x654, UR4 ;  /* 0x000006543c048896 */ /* 0x000fe20008000004 */
[----:B------:R-:W-:Y:S01]  /*49f0*/  UMOV UR5, 0xffff ;  /* 0x0000ffff00057882 */ /* 0x000fe20000000000 */
[----:B------:R-:W-:-:S07]  /*4a00*/  UMOV UR6, 0x1 ;  /* 0x0000000100067882 */ /* 0x000fce0000000000 */
[----:B------:R-:W-:Y:S01]  /*4a10*/  @!P0 SYNCS.ARRIVE.TRANS64.RED.A1T0 RZ, [UR4], RZ ;  /* 0x000000ffffff89a7 */ /* 0x000fe20008100404 */
[----:B------:R-:W-:Y:S01]  /*4a20*/  NOP ;  /* 0x0000000000007918 */ /* 0x000fe20000000000 */
[----:B-1----:R-:W1:Y:S01]  /*4a30*/  LDS R0, [UR8+0x14] ;  /* 0x00001408ff007984 */ /* 0x002e620008000800 */
[----:B------:R-:W-:-:S04]  /*4a40*/  ULOP3.LUT UR4, UR32, 0xffff, URZ, 0xc0, !UPT ;  /* 0x0000ffff20047892 */ /* 0x000fc8000f8ec0ff */
[----:B------:R-:W-:-:S04]  /*4a50*/  USHF.R.U32.HI UR4, URZ, 0x5, UR4 ;  /* 0x00000005ff047899 */ /* 0x000fc80008011604 */
[----:B------:R-:W-:Y:S02]  /*4a60*/  USHF.L.U32 UR5, UR5, UR4, URZ ;  /* 0x0000000405057299 */ /* 0x000fe400080006ff */
[----:B------:R-:W-:-:S04]  /*4a70*/  USHF.L.U32 UR4, UR6, UR4, URZ ;  /* 0x0000000406047299 */ /* 0x000fc800080006ff */
[----:B-1----:R-:W-:-:S04]  /*4a80*/  LOP3.LUT R0, R0, UR5, RZ, 0xc0, !PT ;  /* 0x0000000500007c12 */ /* 0x002fc8000f8ec0ff */
[----:B------:R-:W-:-:S13]  /*4a90*/  ISETP.NE.AND P0, PT, R0, UR5, PT ;  /* 0x0000000500007c0c */ /* 0x000fda000bf05270 */
[----:B------:R-:W-:Y:S05]  /*4aa0*/  @P0 BRA `(.L_x_87) ;  /* 0x0000000000580947 */ /* 0x000fea0003800000 */
[----:B------:R-:W1:Y:S02]  /*4ab0*/  LDS R0, [UR8+0x18] ;  /* 0x00001808ff007984 */ /* 0x000e640008000800 */
[----:B-1----:R-:W-:-:S04]  /*4ac0*/  LOP3.LUT R0, R0, UR4, RZ, 0xc0, !PT ;  /* 0x0000000400007c12 */ /* 0x002fc8000f8ec0ff */
[----:B------:R-:W-:-:S13]  /*4ad0*/  ISETP.NE.AND P0, PT, R0, UR4, PT ;  /* 0x0000000400007c0c */ /* 0x000fda000bf05270 */
[----:B------:R-:W-:Y:S05]  /*4ae0*/  @P0 BRA `(.L_x_88) ;  /* 0x00000000003c0947 */ /* 0x000fea0003800000 */
[----:B------:R-:W1:Y:S01]  /*4af0*/  S2R R2, SR_LANEID ;  /* 0x0000000000027919 */ /* 0x000e620000000000 */
[----:B------:R-:W-:Y:S01]  /*4b00*/  ULOP3.LUT UR5, URZ, UR5, URZ, 0x33, !UPT ;  /* 0x00000005ff057292 */ /* 0x000fe2000f8e33ff */
[----:B------:R-:W-:Y:S01]  /*4b10*/  LOP3.LUT R4, RZ, UR4, RZ, 0x33, !PT ;  /* 0x00000004ff047c12 */ /* 0x000fe2000f8e33ff */
[----:B------:R-:W-:Y:S02]  /*4b20*/  VOTEU.ANY UR4, UPT, PT ;  /* 0x0000000000047886 */ /* 0x000fe400038e0100 */
[----:B------:R-:W-:Y:S01]  /*4b30*/  UFLO.U32 UR4, UR4 ;  /* 0x00000004000472bd */ /* 0x000fe200080e0000 */
[----:B------:R-:W2:Y:S01]  /*4b40*/  REDUX UR6, R4 ;  /* 0x00000000040673c4 */ /* 0x000ea20000000000 */
[----:B------:R-:W-:-:S06]  /*4b50*/  IMAD.U32 R0, RZ, RZ, UR5 ;  /* 0x00000005ff007e24 */ /* 0x000fcc000f8e00ff */
[----:B------:R4:W-:Y:S01]  /*4b60*/  UTCATOMSWS.AND URZ, UR5 ;  /* 0x0000000500ff79e3 */ /* 0x0009e20008000000 */
[----:B------:R-:W3:Y:S01]  /*4b70*/  REDUX UR7, R0 ;  /* 0x00000000000773c4 */ /* 0x000ee20000000000 */
[----:B-1----:R-:W-:Y:S01]  /*4b80*/  ISETP.EQ.U32.AND P0, PT, R2, UR4, PT ;  /* 0x0000000402007c0c */ /* 0x002fe2000bf02070 */
[----:B--2---:R-:W-:Y:S01]  /*4b90*/  IMAD.U32 R2, RZ, RZ, UR6 ;  /* 0x00000006ff027e24 */ /* 0x004fe2000f8e00ff */
[----:B---3--:R-:W-:-:S11]  /*4ba0*/  MOV R3, UR7 ;  /* 0x0000000700037c02 */ /* 0x008fd60008000f00 */
[----:B------:R4:W-:Y:S04]  /*4bb0*/  @P0 ATOMS.AND RZ, [UR8+0x14], R3 ;  /* 0x00001403ffff098c */ /* 0x0009e8000a800008 */
[----:B------:R4:W-:Y:S01]  /*4bc0*/  @P0 ATOMS.AND RZ, [UR8+0x18], R2 ;  /* 0x00001802ffff098c */ /* 0x0009e2000a800008 */
[----:B------:R-:W-:Y:S05]  /*4bd0*/  BRA `(.L_x_89) ;  /* 0x0000000000147947 */ /* 0x000fea0003800000 */
.L_x_88:
[----:B------:R-:W-:Y:S02]  /*4be0*/  MOV R2, 0x4c00 ;  /* 0x00004c0000027802 */ /* 0x000fe40000000f00 */
[----:B---3-5:R-:W-:Y:S05]  /*4bf0*/  CALL.REL.NOINC `($__internal_0_$__cuda_sm10x_tcgen05_guardrail_trap_col_being_dealloced_not_returned_by_alloc) ;  /* 0x00000064001c7944 */ /* 0x028fea0003c00000 */
[----:B------:R-:W-:Y:S05]  /*4c00*/  BRA `(.L_x_89) ;  /* 0x0000000000087947 */ /* 0x000fea0003800000 */
.L_x_87:
[----:B------:R-:W-:Y:S02]  /*4c10*/  MOV R2, 0x4c30 ;  /* 0x00004c3000027802 */ /* 0x000fe40000000f00 */
[----:B---3-5:R-:W-:Y:S05]  /*4c20*/  CALL.REL.NOINC `($__internal_2_$__cuda_sm10x_tcgen05_guardrail_trap_unallocated_columns_being_dealloced) ;  /* 0x0000006400287944 */ /* 0x028fea0003c00000 */
.L_x_89:
[----:B------:R-:W-:Y:S01]  /*4c30*/  NOP ;  /* 0x0000000000007918 */ /* 0x000fe20000000000 */
[----:B----4-:R-:W-:Y:S05]  /*4c40*/  EXIT ;  /* 0x000000000000794d */ /* 0x010fea0003800000 */
.L_x_62:
[----:B------:R-:W-:-:S09]  /*4c50*/  UISETP.NE.OR UP0, UPT, UR21, 0x3, !UP4 ;  /* 0x000000031500788c */ /* 0x000fd2000e705670 */
[----:B------:R-:W-:Y:S05]  /*4c60*/  BRA.U UP0, `(.L_x_90) ;  /* 0x0000001100847547 */ /* 0x000fea000b800000 */
[----:B------:R-:W2:Y:S01]  /*4c70*/  LDCU.64 UR4, c[0x0][0xc88] ;  /* 0x00019100ff0477ac */ /* 0x000ea20008000a00 */
[----:B------:R-:W3:Y:S01]  /*4c80*/  S2UR UR8, SR_CgaCtaId ;  /* 0x00000000000879c3 */ /* 0x000ee20000008800 */
[----:B------:R-:W-:Y:S02]  /*4c90*/  HFMA2 R9, -RZ, RZ, 0, 0 ;  /* 0x00000000ff097431 */ /* 0x000fe400000001ff */
[----:B------:R-:W-:Y:S01]  /*4ca0*/  IMAD.MOV.U32 R11, RZ, RZ, 0x1 ;  /* 0x00000001ff0b7424 */ /* 0x000fe200078e00ff */
[----:B------:R-:W4:Y:S01]  /*4cb0*/  LDCU UR46, c[0x0][0x370] ;  /* 0x00006e00ff2e77ac */ /* 0x000f220008000800 */
[----:B------:R-:W-:Y:S01]  /*4cc0*/  IMAD.MOV.U32 R10, RZ, RZ, RZ ;  /* 0x000000ffff0a7224 */ /* 0x000fe200078e00ff */
[----:B------:R-:W-:Y:S01]  /*4cd0*/  MOV R3, 0x2000 ;  /* 0x0000200000037802 */ /* 0x000fe20000000f00 */
[----:B------:R-:W4:Y:S01]  /*4ce0*/  LDCU.128 UR40, c[0x0][0xf10] ;  /* 0x0001e200ff2877ac */ /* 0x000f220008000c00 */
[----:B------:R-:W1:Y:S01]  /*4cf0*/  LDC.64 R12, c[0x0][0x348] ;  /* 0x0000d200ff0c7b82 */ /* 0x000e620000000a00 */
[----:B------:R-:W3:Y:S01]  /*4d00*/  LDCU UR44, c[0x0][0x374] ;  /* 0x00006e80ff2c77ac */ /* 0x000ee20008000800 */
[----:B------:R-:W3:Y:S01]  /*4d10*/  LDCU.64 UR38, c[0x0][0xc90] ;  /* 0x00019200ff2677ac */ /* 0x000ee20008000a00 */
[----:B------:R-:W3:Y:S01]  /*4d20*/  LDCU UR15, c[0x0][0xf0c] ;  /* 0x0001e180ff0f77ac */ /* 0x000ee20008000800 */
[----:B--2---:R-:W-:Y:S01]  /*4d30*/  UISETP.NE.U32.AND UP0, UPT, UR4, URZ, UPT ;  /* 0x000000ff0400728c */ /* 0x004fe2000bf05070 */
[----:B------:R-:W2:Y:S01]  /*4d40*/  LDCU UR54, c[0x0][0xf20] ;  /* 0x0001e400ff3677ac */ /* 0x000ea20008000800 */
[----:B------:R-:W2:Y:S01]  /*4d50*/  LDCU UR4, c[0x0][0xf30] ;  /* 0x0001e600ff0477ac */ /* 0x000ea20008000800 */
[----:B------:R-:W-:Y:S01]  /*4d60*/  UMOV UR21, 0x400 ;  /* 0x0000040000157882 */ /* 0x000fe20000000000 */
[----:B----4-:R-:W-:-:S02]  /*4d70*/  UIMAD.WIDE.U32 UR52, UR46, UR40, URZ ;  /* 0x000000282e3472a5 */ /* 0x010fc4000f8e00ff */
[----:B---3--:R-:W-:Y:S02]  /*4d80*/  UIMAD.WIDE.U32 UR6, UR44, UR43, URZ ;  /* 0x0000002b2c0672a5 */ /* 0x008fe4000f8e00ff */
[----:B------:R-:W-:Y:S02]  /*4d90*/  ULEA UR21, UR8, UR21, 0x18 ;  /* 0x0000001508157291 */ /* 0x000fe4000f8ec0ff */
[----:B------:R-:W-:Y:S02]  /*4da0*/  UISETP.NE.U32.AND UP6, UPT, UR38, URZ, UPT ;  /* 0x000000ff2600728c */ /* 0x000fe4000bfc5070 */
[----:B------:R-:W-:Y:S02]  /*4db0*/  UIADD3 UR47, UPT, UPT, UR21, 0x88, URZ ;  /* 0x00000088152f7890 */ /* 0x000fe4000fffe0ff */
[----:B------:R-:W-:Y:S02]  /*4dc0*/  UIADD3 UR33, UPT, UPT, UR21, 0x70, URZ ;  /* 0x0000007015217890 */ /* 0x000fe4000fffe0ff */
[----:B------:R-:W-:-:S02]  /*4dd0*/  UIADD3 UR25, UPT, UPT, UR21, 0x78, URZ ;  /* 0x0000007815197890 */ /* 0x000fc4000fffe0ff */
[----:B------:R-:W-:Y:S02]  /*4de0*/  UIADD3 UR17, UPT, UPT, UR21, 0x80, URZ ;  /* 0x0000008015117890 */ /* 0x000fe4000fffe0ff */
[----:B------:R-:W-:Y:S02]  /*4df0*/  UISETP.NE.AND.EX UP5, UPT, UR5, URZ, UPT, UP0 ;  /* 0x000000ff0500728c */ /* 0x000fe4000bfa5300 */
[----:B------:R-:W-:Y:S01]  /*4e00*/  UISETP.NE.AND UP0, UPT, UR45, 0x1, UPT ;  /* 0x000000012d00788c */ /* 0x000fe2000bf05270 */
[----:B------:R-:W-:Y:S01]  /*4e10*/  UMOV UR52, UR53 ;  /* 0x0000003500347c82 */ /* 0x000fe20008000000 */
[----:B------:R-:W-:Y:S01]  /*4e20*/  UMOV UR51, UR7 ;  /* 0x0000000700337c82 */ /* 0x000fe20008000000 */
[----:B------:R-:W-:Y:S02]  /*4e30*/  UISETP.NE.AND UP0, UPT, UR15, 0x1, UPT ;  /* 0x000000010f00788c */ /* 0x000fe4000bf05270 */
[----:B------:R-:W-:Y:S02]  /*4e40*/  UPLOP3.LUT UP4, UPT, UPT, UPT, UPT, 0x40, 0x4 ;  /* 0x000000000004789c */ /* 0x000fe40003f8e870 */
[----:B------:R-:W-:Y:S01]  /*4e50*/  UISETP.GE.AND UP2, UPT, UR45, 0x1, UPT ;  /* 0x000000012d00788c */ /* 0x000fe2000bf46270 */
[----:B------:R-:W3:Y:S01]  /*4e60*/  LDCU.64 UR22, c[0x0][0xf28] ;  /* 0x0001e500ff1677ac */ /* 0x000ee20008000a00 */
[----:B------:R-:W-:-:S02]  /*4e70*/  UISETP.NE.AND.EX UP6, UPT, UR39, URZ, UPT, UP6 ;  /* 0x000000ff2700728c */ /* 0x000fc4000bfc5360 */
[----:B------:R-:W-:Y:S02]  /*4e80*/  UPRMT UR47, UR8, 0x654, UR47 ;  /* 0x00000654082f7896 */ /* 0x000fe4000800002f */
[----:B------:R-:W-:Y:S02]  /*4e90*/  UPRMT UR50, UR8, 0x654, UR33 ;  /* 0x0000065408327896 */ /* 0x000fe40008000021 */
[----:B------:R-:W-:Y:S02]  /*4ea0*/  UPRMT UR49, UR8, 0x654, UR25 ;  /* 0x0000065408317896 */ /* 0x000fe40008000019 */
[----:B------:R-:W-:Y:S02]  /*4eb0*/  UPRMT UR48, UR8, 0x654, UR17 ;  /* 0x0000065408307896 */ /* 0x000fe40008000011 */
[----:B------:R-:W-:Y:S02]  /*4ec0*/  USHF.R.U32.HI UR52, URZ, UR41, UR52 ;  /* 0x00000029ff347299 */ /* 0x000fe40008011634 */
[----:B--2---:R-:W-:-:S02]  /*4ed0*/  USHF.R.U32.HI UR51, URZ, UR54, UR51 ;  /* 0x00000036ff337299 */ /* 0x004fc40008011633 */
[----:B------:R-:W-:Y:S02]  /*4ee0*/  UISETP.NE.AND UP0, UPT, UR42, 0x1, UPT ;  /* 0x000000012a00788c */ /* 0x000fe4000bf05270 */
[----:B-1----:R-:W-:-:S11]  /*4ef0*/  UISETP.NE.AND UP3, UPT, UR4, 0x1, UPT ;  /* 0x000000010400788c */ /* 0x002fd6000bf65270 */
.L_x_101:
[C---:B------:R-:W-:Y:S02]  /*4f00*/  LEA R8, R10.reuse, UR21, 0x3 ;  /* 0x000000150a087c11 */ /* 0x040fe4000f8e18ff */
[----:B------:R-:W-:Y:S02]  /*4f10*/  SHF.L.U32 R5, R9, 0x1f, RZ ;  /* 0x0000001f09057819 */ /* 0x000fe400000006ff */
[----:B------:R-:W-:Y:S02]  /*4f20*/  LEA R6, R10, UR21, 0x4 ;  /* 0x000000150a067c11 */ /* 0x000fe4000f8e20ff */
[----:B------:R-:W1:Y:S02]  /*4f30*/  SYNCS.PHASECHK.TRANS64.TRYWAIT P0, [R8+URZ+0xc0], R5 ;  /* 0x0000c005080075a7 */ /* 0x000e6400080011ff */
[----:B-12---:R-:W-:Y:S05]  /*4f40*/  @!P0 BRA `(.L_x_91) ;  /* 0x0000005800f88947 */ /* 0x006fea0003800000 */
.L_x_186:
[----:B-1----:R-:W1:Y:S01]  /*4f50*/  LDS.128 R4, [R6+0x130] ;  /* 0x0001300006047984 */ /* 0x002e620000000c00 */
[----:B------:R-:W-:Y:S01]  /*4f60*/  UISETP.GE.AND UP0, UPT, UR45, 0x1, UPT ;  /* 0x000000012d00788c */ /* 0x000fe2000bf06270 */
[----:B------:R-:W-:Y:S01]  /*4f70*/  @!PT LDS RZ, [RZ] ;  /* 0x00000000fffff984 */ /* 0x000fe20000000800 */
[----:B------:R-:W-:Y:S01]  /*4f80*/  @!PT LDS RZ, [RZ] ;  /* 0x00000000fffff984 */ /* 0x000fe20000000800 */
[----:B------:R-:W-:Y:S01]  /*4f90*/  @!PT LDS RZ, [RZ] ;  /* 0x00000000fffff984 */ /* 0x000fe20000000800 */
[----:B------:R-:W-:Y:S01]  /*4fa0*/  @!PT LDS RZ, [RZ] ;  /* 0x00000000fffff984 */ /* 0x000fe20000000800 */
[----:B------:R2:W-:Y:S06]  /*4fb0*/  MEMBAR.ALL.CTA ;  /* 0x0000000000007992 */ /* 0x0005ec0000008000 */
[----:B--2---:R-:W2:Y:S01]  /*4fc0*/  FENCE.VIEW.ASYNC.S ;  /* 0x00000000000073c6 */ /* 0x004ea20000000000 */
[----:B-1----:R-:W-:Y:S11]  /*4fd0*/  LOP3.LUT P0, RZ, R6, 0x1, RZ, 0xc0, !PT ;  /* 0x0000000106ff7812 */ /* 0x002ff6000780c0ff */
[----:B------:R-:W-:Y:S02]  /*4fe0*/  @!UPT UIADD3 URZ, UPT, UPT, URZ, URZ, URZ ;  /* 0x000000fffffff290 */ /* 0x000fe4000fffe0ff */
[----:B--2---:R-:W-:Y:S01]  /*4ff0*/  VOTEU.ANY UP2, P0 ;  /* 0x0000000000ff7886 */ /* 0x004fe20000040100 */
[----:B------:R-:W-:Y:S11]  /*5000*/  PLOP3.LUT P0, PT, PT, PT, UP2, 0x80, 0x8 ;  /* 0x000000000008781c */ /* 0x000ff60003f0f028 */
[----:B------:R-:W-:Y:S02]  /*5010*/  @!UPT UIADD3 URZ, UPT, UPT, URZ, URZ, URZ ;  /* 0x000000fffffff290 */ /* 0x000fe4000fffe0ff */
[----:B------:R-:W-:Y:S02]  /*5020*/  @P0 SHF.R.U32.HI R0, RZ, 0x10, R5 ;  /* 0x00000010ff000819 */ /* 0x000fe40000011605 */
[----:B------:R-:W-:Y:S02]  /*5030*/  @P0 MOV R2, R4 ;  /* 0x0000000400020202 */ /* 0x000fe40000000f00 */
[----:B------:R-:W-:Y:S01]  /*5040*/  @P0 R2UR UR4, R0 ;  /* 0x00000000000402ca */ /* 0x000fe200000e0000 */
[----:B------:R-:W-:Y:S01]  /*5050*/  VIADD R0, R8, 0xd0 ;  /* 0x000000d008007836 */ /* 0x000fe20000000000 */
[----:B------:R-:W-:Y:S02]  /*5060*/  @P0 LOP3.LUT R4, R5, 0xffff, RZ, 0xc0, !PT ;  /* 0x0000ffff05040812 */ /* 0x000fe400078ec0ff */
[----:B------:R-:W-:Y:S02]  /*5070*/  @P0 R2UR UR6, R2 ;  /* 0x00000000020602ca */ /* 0x000fe400000e0000 */
[----:B------:R-:W-:Y:S02]  /*5080*/  PRMT R0, RZ, 0x654, R0 ;  /* 0x00000654ff007816 */ /* 0x000fe40000000000 */
[----:B------:R-:W-:Y:S02]  /*5090*/  @P0 R2UR UR5, R4 ;  /* 0x00000000040502ca */ /* 0x000fe400000e0000 */
[----:B------:R1:W-:Y:S03]  /*50a0*/  SYNCS.ARRIVE.TRANS64.RED.A1T0 RZ, [R0+URZ], RZ ;  /* 0x000000ff00ff79a7 */ /* 0x0003e600081004ff */
[----:B------:R-:W-:Y:S04]  /*50b0*/  @UP2 UMOV UR37, UR4 ;  /* 0x0000000400252c82 */ /* 0x000fe80008000000 */
[----:B------:R-:W-:Y:S04]  /*50c0*/  @UP2 UMOV UR14, UR6 ;  /* 0x00000006000e2c82 */ /* 0x000fe80008000000 */
[----:B------:R-:W-:Y:S01]  /*50d0*/  @UP2 UMOV UR13, UR5 ;  /* 0x00000005000d2c82 */ /* 0x000fe20008000000 */
[----:B------:R-:W-:Y:S05]  /*50e0*/  BRA.U !UP0, `(.L_x_92) ;  /* 0x0000000108c07547 */ /* 0x000fea000b800000 */
[----:B------:R-:W-:Y:S02]  /*50f0*/  UIMAD.WIDE.U32 UR26, UR13, UR43, URZ ;  /* 0x0000002b0d1a72a5 */ /* 0x000fe4000f8e00ff */
[----:B------:R-:W-:Y:S02]  /*5100*/  UP2UR UR12, UPR, URZ, 0x4 ;  /* 0x00000004ff0c7883 */ /* 0x000fe40008000000 */
[----:B------:R-:W-:Y:S02]  /*5110*/  UISETP.NE.AND UP2, UPT, UR42, 0x1, UPT ;  /* 0x000000012a00788c */ /* 0x000fe4000bf45270 */
[----:B------:R-:W-:Y:S02]  /*5120*/  UIMAD.WIDE.U32 UR28, UR14, UR40, URZ ;  /* 0x000000280e1c72a5 */ /* 0x000fe4000f8e00ff */
[----:B------:R-:W-:Y:S02]  /*5130*/  USEL UR4, UR44, UR51, !UP2 ;  /* 0x000000332c047287 */ /* 0x000fe4000d000000 */
[----:B------:R-:W-:Y:S02]  /*5140*/  UISETP.NE.AND UP0, UPT, UR15, 0x1, UPT ;  /* 0x000000010f00788c */ /* 0x000fe4000bf05270 */
[----:B------:R-:W-:Y:S02]  /*5150*/  UP2UR UR16, UPR, URZ, 0x2 ;  /* 0x00000002ff107883 */ /* 0x000fe40008000000 */
[----:B------:R-:W-:Y:S02]  /*5160*/  UISETP.NE.AND UP1, UPT, UR45, 0x1, UPT ;  /* 0x000000012d00788c */ /* 0x000fe4000bf25270 */
[----:B---3--:R-:W-:Y:S02]  /*5170*/  UIMAD.WIDE.U32 UR8, UR4, UR22, URZ ;  /* 0x00000016040872a5 */ /* 0x008fe4000f8e00ff */
[----:B------:R-:W-:Y:S01]  /*5180*/  USEL UR7, UR46, UR52, !UP0 ;  /* 0x000000342e077287 */ /* 0x000fe2000c000000 */
[----:B------:R-:W-:Y:S02]  /*5190*/  UMOV UR5, UR27 ;  /* 0x0000001b00057c82 */ /* 0x000fe40008000000 */
[----:B------:R-:W-:Y:S02]  /*51a0*/  USHF.R.U32.HI UR6, URZ, UR54, UR5 ;  /* 0x00000036ff067299 */ /* 0x000fe40008011605 */
[----:B------:R-:W-:Y:S02]  /*51b0*/  UIMAD.WIDE.U32 UR18, UR7, UR22, URZ ;  /* 0x00000016071272a5 */ /* 0x000fe4000f8e00ff */
[----:B------:R-:W-:Y:S02]  /*51c0*/  USEL UR6, UR13, UR6, !UP2 ;  /* 0x000000060d067287 */ /* 0x000fe4000d000000 */
[----:B------:R-:W-:Y:S01]  /*51d0*/  UISETP.NE.AND UP2, UPT, UR12, URZ, UPT ;  /* 0x000000ff0c00728c */ /* 0x000fe2000bf45270 */
[----:B------:R-:W-:Y:S02]  /*51e0*/  UMOV UR5, UR29 ;  /* 0x0000001d00057c82 */ /* 0x000fe40008000000 */
[----:B------:R-:W-:Y:S03]  /*51f0*/  USHF.R.U32.HI UR10, URZ, UR41, UR5 ;  /* 0x00000029ff0a7299 */ /* 0x000fe60008011605 */
[----:B------:R-:W-:Y:S02]  /*5200*/  UMOV UR5, UR9 ;  /* 0x0000000900057c82 */ /* 0x000fe40008000000 */
[----:B------:R-:W-:Y:S03]  /*5210*/  @UP1 USHF.R.U32.HI UR4, URZ, UR23, UR5 ;  /* 0x00000017ff041299 */ /* 0x000fe60008011605 */
[----:B------:R-:W-:Y:S01]  /*5220*/  UMOV UR5, UR19 ;  /* 0x0000001300057c82 */ /* 0x000fe20008000000 */
[----:B------:R-:W-:Y:S02]  /*5230*/  UIMAD UR4, UR45, UR4, URZ ;  /* 0x000000042d0472a4 */ /* 0x000fe4000f8e02ff */
[----:B------:R-:W-:Y:S02]  /*5240*/  @UP1 USHF.R.U32.HI UR7, URZ, UR23, UR5 ;  /* 0x00000017ff071299 */ /* 0x000fe40008011605 */
[----:B------:R-:W-:Y:S02]  /*5250*/  USEL UR5, UR14, UR10, !UP0 ;  /* 0x0000000a0e057287 */ /* 0x000fe4000c000000 */
[----:B------:R-:W-:Y:S02]  /*5260*/  UIMAD.WIDE.U32 UR18, UR6, UR22, URZ ;  /* 0x00000016061272a5 */ /* 0x000fe4000f8e00ff */
[----:B------:R-:W-:Y:S02]  /*5270*/  UIMAD UR8, UR45, UR7, URZ ;  /* 0x000000072d0872a4 */ /* 0x000fe4000f8e02ff */
[----:B------:R-:W-:Y:S03]  /*5280*/  UISETP.GE.AND UP0, UPT, UR6, UR4, UPT ;  /* 0x000000040600728c */ /* 0x000fe6000bf06270 */
[----:B------:R-:W-:Y:S01]  /*5290*/  UMOV UR4, UR19 ;  /* 0x0000001300047c82 */ /* 0x000fe20008000000 */
[----:B------:R-:W-:Y:S02]  /*52a0*/  UISETP.GE.OR UP0, UPT, UR5, UR8, UP0 ;  /* 0x000000080500728c */ /* 0x000fe40008706670 */
[----:B------:R-:W-:Y:S02]  /*52b0*/  USHF.R.U32.HI UR4, URZ, UR23, UR4 ;  /* 0x00000017ff047299 */ /* 0x000fe40008011604 */
[----:B------:R-:W-:Y:S02]  /*52c0*/  UIMAD.WIDE.U32 UR8, UR5, UR22, URZ ;  /* 0x00000016050872a5 */ /* 0x000fe4000f8e00ff */
[----:B------:R-:W-:Y:S04]  /*52d0*/  USEL UR10, UR6, UR4, !UP1 ;  /* 0x00000004060a7287 */ /* 0x000fe8000c800000 */
[----:B------:R-:W-:Y:S01]  /*52e0*/  UIADD3 UR12, UPT, UPT, -UR10, URZ, URZ ;  /* 0x000000ff0a0c7290 */ /* 0x000fe2000fffe1ff */
[----:B------:R-:W-:Y:S02]  /*52f0*/  @!UP0 UMOV UR4, UR9 ;  /* 0x0000000900048c82 */ /* 0x000fe40008000000 */
[----:B------:R-:W-:Y:S02]  /*5300*/  @!UP0 USHF.R.U32.HI UR4, URZ, UR23, UR4 ;  /* 0x00000017ff048299 */ /* 0x000fe40008011604 */
[----:B------:R-:W-:Y:S02]  /*5310*/  UIMAD UR8, UR45, UR12, UR6 ;  /* 0x0000000c2d0872a4 */ /* 0x000fe4000f8e0206 */
[----:B------:R-:W-:Y:S02]  /*5320*/  @!UP0 USEL UR4, UR5, UR4, !UP1 ;  /* 0x0000000405048287 */ /* 0x000fe4000c800000 */
[----:B------:R-:W-:Y:S02]  /*5330*/  UISETP.NE.AND UP1, UPT, UR16, URZ, UPT ;  /* 0x000000ff1000728c */ /* 0x000fe4000bf25270 */
[----:B------:R-:W-:Y:S02]  /*5340*/  @!UP0 UIMAD UR8, UR7, UR8, UR4 ;  /* 0x00000008070882a4 */ /* 0x000fe4000f8e0204 */
[----:B------:R-:W-:Y:S02]  /*5350*/  @!UP0 UIADD3 UR9, UPT, UPT, UR10, -UR4, URZ ;  /* 0x800000040a098290 */ /* 0x000fe4000fffe0ff */
[----:B------:R-:W-:Y:S02]  /*5360*/  UIADD3 UR4, UPT, UPT, -UR5, URZ, URZ ;  /* 0x000000ff05047290 */ /* 0x000fe4000fffe1ff */
[----:B------:R-:W-:Y:S02]  /*5370*/  UIADD3 UR7, UPT, UPT, -UR6, URZ, URZ ;  /* 0x000000ff06077290 */ /* 0x000fe4000fffe1ff */
[----:B------:R-:W-:Y:S02]  /*5380*/  @!UP0 UIMAD UR6, UR9, UR45, UR5 ;  /* 0x0000002d090682a4 */ /* 0x000fe4000f8e0205 */
[----:B------:R-:W-:Y:S02]  /*5390*/  UIMAD UR14, UR15, UR4, UR14 ;  /* 0x000000040f0e72a4 */ /* 0x000fe4000f8e020e */
[----:B------:R-:W-:Y:S01]  /*53a0*/  UIMAD UR13, UR42, UR7, UR13 ;  /* 0x000000072a0d72a4 */ /* 0x000fe2000f8e020d */
[----:B------:R-:W-:Y:S02]  /*53b0*/  @!UP0 UMOV UR5, UR8 ;  /* 0x0000000800058c82 */ /* 0x000fe40008000000 */
[----:B------:R-:W-:Y:S02]  /*53c0*/  UIMAD UR14, UR5, UR15, UR14 ;  /* 0x0000000f050e72a4 */ /* 0x000fe4000f8e020e */
[----:B------:R-:W-:Y:S11]  /*53d0*/  UIMAD UR13, UR6, UR42, UR13 ;  /* 0x0000002a060d72a4 */ /* 0x000ff6000f8e020d */
[----:B------:R-:W-:Y:S01]  /*53e0*/  @!UPT UIADD3 URZ, UPT, UPT, URZ, URZ, URZ ;  /* 0x000000fffffff290 */ /* 0x000fe2000fffe0ff */
.L_x_92:
[----:B------:R-:W2:Y:S01]  /*53f0*/  @!UP3 LDCU.128 UR28, c[0x0][0xf10] ;  /* 0x0001e200ff1cb7ac */ /* 0x000ea20008000c00 */
[----:B------:R-:W-:Y:S02]  /*5400*/  ISETP.NE.U32.AND P0, PT, RZ, UR38, PT ;  /* 0x00000026ff007c0c */ /* 0x000fe4000bf05070 */
[----:B------:R-:W-:Y:S02]  /*5410*/  SHF.L.U32 R4, R11, 0x1f, RZ ;  /* 0x0000001f0b047819 */ /* 0x000fe400000006ff */
[----:B------:R-:W-:Y:S01]  /*5420*/  ISETP.NE.AND.EX P0, PT, RZ, UR39, PT, P0 ;  /* 0x00000027ff007c0c */ /* 0x000fe2000bf05300 */
[----:B------:R-:W4:Y:S01]  /*5430*/  @!UP3 LDCU UR5, c[0x0][0xf0c] ;  /* 0x0001e180ff05b7ac */ /* 0x000f220008000800 */
[----:B------:R-:W-:Y:S02]  /*5440*/  USHF.L.U32 UR35, UR20, 0x7, URZ ;  /* 0x0000000714237899 */ /* 0x000fe400080006ff */
[----:B------:R-:W-:Y:S02]  /*5450*/  USHF.L.U32 UR34, UR11, 0x7, URZ ;  /* 0x000000070b227899 */ /* 0x000fe400080006ff */
[----:B--2---:R-:W-:Y:S07]  /*5460*/  UIMAD.WIDE.U32 UR6, UR14, UR28, URZ ;  /* 0x0000001c0e0672a5 */ /* 0x004fee000f8e00ff */
[----:B------:R-:W-:Y:S01]  /*5470*/  @!UP3 UMOV UR4, UR7 ;  /* 0x000000070004bc82 */ /* 0x000fe20008000000 */
[----:B----4-:R-:W-:Y:S02]  /*5480*/  @!UP3 UISETP.NE.AND UP0, UPT, UR5, 0x1, UPT ;  /* 0x000000010500b88c */ /* 0x010fe4000bf05270 */
[----:B------:R-:W-:Y:S02]  /*5490*/  @!UP3 USHF.R.U32.HI UR4, URZ, UR29, UR4 ;  /* 0x0000001dff04b299 */ /* 0x000fe40008011604 */
[----:B------:R-:W-:Y:S02]  /*54a0*/  UIMAD.WIDE.U32 UR6, UR13, UR31, URZ ;  /* 0x0000001f0d0672a5 */ /* 0x000fe4000f8e00ff */
[----:B------:R-:W-:Y:S02]  /*54b0*/  @!UP3 USEL UR8, UR14, UR4, !UP0 ;  /* 0x000000040e08b287 */ /* 0x000fe4000c000000 */
[----:B------:R-:W-:Y:S03]  /*54c0*/  @!UP3 UISETP.NE.AND UP0, UPT, UR30, 0x1, UPT ;  /* 0x000000011e00b88c */ /* 0x000fe6000bf05270 */
[----:B------:R-:W-:Y:S02]  /*54d0*/  @!UP3 UMOV UR6, UR7 ;  /* 0x000000070006bc82 */ /* 0x000fe40008000000 */
[----:B------:R-:W2:Y:S02]  /*54e0*/  @!UP3 LDCU UR4, c[0x0][0xf20] ;  /* 0x0001e400ff04b7ac */ /* 0x000ea40008000800 */
[----:B--2---:R-:W-:Y:S04]  /*54f0*/  @!UP3 USHF.R.U32.HI UR6, URZ, UR4, UR6 ;  /* 0x00000004ff06b299 */ /* 0x004fe80008011606 */
[----:B------:R-:W-:Y:S04]  /*5500*/  @!UP3 USEL UR6, UR13, UR6, !UP0 ;  /* 0x000000060d06b287 */ /* 0x000fe8000c000000 */
[----:B------:R-:W-:Y:S02]  /*5510*/  @!UP3 UIADD3 UR4, UPT, UPT, -UR8, UR6, URZ ;  /* 0x000000060804b290 */ /* 0x000fe4000fffe1ff */
[----:B------:R-:W-:Y:S02]  /*5520*/  @!UP3 UIADD3 UR6, UPT, UPT, UR8, -UR6, URZ ;  /* 0x800000060806b290 */ /* 0x000fe4000fffe0ff */
[----:B------:R-:W-:Y:S02]  /*5530*/  @!UP3 UIMAD UR14, UR4, UR5, UR14 ;  /* 0x00000005040eb2a4 */ /* 0x000fe4000f8e020e */
[----:B------:R-:W-:Y:S01]  /*5540*/  @!UP3 UIMAD UR13, UR6, UR30, UR13 ;  /* 0x0000001e060db2a4 */ /* 0x000fe2000f8e020d */
[----:B------:R-:W-:Y:S11]  /*5550*/  BRA.U UP4, `(.L_x_93) ;  /* 0x0000000104107547 */ /* 0x000ff6000b800000 */
[----:B-1----:R-:W-:Y:S04]  /*5560*/  MOV R0, UR58 ;  /* 0x0000003a00007c02 */ /* 0x002fe80008000f00 */
[----:B------:R-:W-:Y:S04]  /*5570*/  SHF.L.U32 R5, R0, 0x1f, RZ ;  /* 0x0000001f00057819 */ /* 0x000fe800000006ff */
[----:B------:R-:W1:Y:S02]  /*5580*/  SYNCS.PHASECHK.TRANS64.TRYWAIT P1, [UR21+0xb8], R5 ;  /* 0x0000b805ff0075a7 */ /* 0x000e640008021115 */
[----:B-1----:R-:W-:Y:S05]  /*5590*/  @!P1 BRA `(.L_x_94) ;  /* 0x0000005400789947 */ /* 0x002fea0003800000 */
.L_x_93:
[----:B------:R-:W-:Y:S05]  /*55a0*/  BRA.U !UP6, `(.L_x_95) ;  /* 0x000000010e387547 */ /* 0x000fea000b800000 */
[----:B------:R-:W-:Y:S01]  /*55b0*/  UPLOP3.LUT UP1, UPT, UPT, UPT, UP5, 0x80, 0x8 ;  /* 0x000000000008789c */ /* 0x000fe20003f2f050 */
[----:B-1----:R-:W-:Y:S01]  /*55c0*/  HFMA2 R0, -RZ, RZ, 0, 5.9604644775390625e-08 ;  /* 0x00000001ff007431 */ /* 0x002fe200000001ff */
[----:B------:R-:W1:Y:S01]  /*55d0*/  LDCU.64 UR8, c[0x0][0x358] ;  /* 0x00006b00ff0877ac */ /* 0x000e620008000a00 */
[----:B------:R-:W-:Y:S03]  /*55e0*/  IMAD.MOV.U32 R80, RZ, RZ, 0x1 ;  /* 0x00000001ff507424 */ /* 0x000fe600078e00ff */
[----:B------:R-:W-:Y:S05]  /*55f0*/  PLOP3.LUT P1, PT, PT, PT, UP1, 0x80, 0x8 ;  /* 0x000000000008781c */ /* 0x000fea0003f2f018 */
[----:B------:R-:W2:Y:S01]  /*5600*/  @UP1 LDCU.64 UR4, c[0x0][0xc88] ;  /* 0x00019100ff0417ac */ /* 0x000ea20008000a00 */
[----:B------:R-:W-:Y:S07]  /*5610*/  @UP1 UIMAD UR6, UR36, UR38, URZ ;  /* 0x00000026240612a4 */ /* 0x000fee000f8e02ff */
[----:B------:R-:W-:Y:S01]  /*5620*/  @!P1 PRMT R80, R0, 0x7610, R80 ;  /* 0x0000761000509816 */ /* 0x000fe20000000050 */
[----:B--2---:R-:W-:Y:S06]  /*5630*/  @UP1 UIMAD.WIDE UR4, UR6, 0x4, UR4 ;  /* 0x00000004060418a5 */ /* 0x004fec000f8e0204 */
[----:B------:R-:W-:Y:S01]  /*5640*/  IMAD.U32 R6, RZ, RZ, UR4 ;  /* 0x00000004ff067e24 */ /* 0x000fe2000f8e00ff */
[----:B------:R-:W-:Y:S04]  /*5650*/  MOV R7, UR5 ;  /* 0x0000000500077c02 */ /* 0x000fe80008000f00 */
[----:B------:R-:W2:Y:S01]  /*5660*/  @!UP1 LDCU UR4, c[0x0][0xc80] ;  /* 0x00019000ff0497ac */ /* 0x000ea20008000800 */
[----:B-1---5:R4:W5:Y:S02]  /*5670*/  @P1 LDG.E R41, desc[UR8][R6.64] ;  /* 0x0000000806291981 */ /* 0x022964000c1e1900 */
[----:B--2-4-:R-:W-:Y:S07]  /*5680*/  @!P1 IMAD.U32 R41, RZ, RZ, UR4 ;  /* 0x00000004ff299e24 */ /* 0x014fee000f8e00ff */
.L_x_95:
[----:B-----5:R-:W-:Y:S01]  /*5690*/  @!P0 FSETP.EQ.AND P2, PT, R41, RZ, PT ;  /* 0x000000ff2900820b */ /* 0x020fe20003f42000 */
[----:B------:R-:W-:Y:S01]  /*56a0*/  @!UPT UIADD3 URZ, UPT, UPT, URZ, URZ, URZ ;  /* 0x000000fffffff290 */ /* 0x000fe2000fffe0ff */
[----:B------:R-:W-:Y:S11]  /*56b0*/  @!P0 BRA `(.L_x_96) ;  /* 0x0000000000148947 */ /* 0x000ff60003800000 */
[----:B------:R-:W-:Y:S02]  /*56c0*/  LOP3.LUT P0, RZ, R80, 0xff, RZ, 0xc0, !PT ;  /* 0x000000ff50ff7812 */ /* 0x000fe4000780c0ff */
[----:B------:R-:W-:Y:S04]  /*56d0*/  PLOP3.LUT P2, PT, PT, PT, UP1, 0x80, 0x8 ;  /* 0x000000000008781c */ /* 0x000fe80003f4f018 */
[----:B------:R-:W-:Y:S07]  /*56e0*/  PLOP3.LUT P2, PT, P2, PT, PT, 0x8, 0x80 ;  /* 0x000000000080781c */ /* 0x000fee000174e170 */
[----:B------:R-:W-:Y:S11]  /*56f0*/  @P0 FSETP.EQ.AND P2, PT, R41, RZ, PT ;  /* 0x000000ff2900020b */ /* 0x000ff60003f42000 */
[----:B------:R-:W-:Y:S02]  /*5700*/  @!UPT UIADD3 URZ, UPT, UPT, URZ, URZ, URZ ;  /* 0x000000fffffff290 */ /* 0x000fe4000fffe0ff */
.L_x_96:
[----:B------:R-:W2:Y:S01]  /*5710*/  SYNCS.PHASECHK.TRANS64.TRYWAIT P0, [UR21+0x90], R4 ;  /* 0x00009004ff0075a7 */ /* 0x000ea20008001115 */
[----:B------:R-:W-:Y:S04]  /*5720*/  ELECT P1, URZ, PT ;  /* 0x0000000000ff782f */ /* 0x000fe80003820000 */
[----:B------:R-:W-:Y:S01]  /*5730*/  PLOP3.LUT P1, PT, P2, P1, PT, 0xf2, 0x2f ;  /* 0x00000000002f781c */ /* 0x000fe20001723e72 */
[----:B------:R-:W-:Y:S01]  /*5740*/  @!UPT UIADD3 URZ, UPT, UPT, URZ, URZ, URZ ;  /* 0x000000fffffff290 */ /* 0x000fe2000fffe0ff */
[----:B--2---:R-:W-:Y:S11]  /*5750*/  @!P0 BRA `(.L_x_97) ;  /* 0x0000005400208947 */ /* 0x004ff60003800000 */
.L_x_189:
[----:B------:R-:W-:Y:S01]  /*5760*/  @!P1 IADD3 R2, P0, PT, R12, 0x980, RZ ;  /* 0x000009800c029810 */ /* 0x000fe20007f1e0ff */
[----:B------:R-:W-:Y:S01]  /*5770*/  VOTEU.ALL UP0, P1 ;  /* 0x0000000000ff7886 */ /* 0x000fe20000800000 */
[----:B------:R-:W-:Y:S01]  /*5780*/  UMOV UR6, 0x0 ;  /* 0x0000000000067882 */ /* 0x000fe20000000000 */
[----:B------:R-:W-:Y:S01]  /*5790*/  UMOV UR7, 0x10000000 ;  /* 0x1000000000077882 */ /* 0x000fe20000000000 */
[----:B------:R-:W-:Y:S01]  /*57a0*/  @!P1 R2UR UR5, R2 ;  /* 0x00000000020592ca */ /* 0x000fe200000e0000 */
[----:B-1----:R-:W-:Y:S01]  /*57b0*/  @!P1 IMAD.X R0, RZ, RZ, R13, P0 ;  /* 0x000000ffff009224 */ /* 0x002fe200000e060d */
[----:B------:R-:W-:Y:S01]  /*57c0*/  @!UP0 UIADD3 UR32, UPT, UPT, UR21, 0x200, URZ ;  /* 0x0000020015208890 */ /* 0x000fe2000fffe0ff */
[----:B------:R-:W-:Y:S03]  /*57d0*/  VOTEU.ALL UP0, P1 ;  /* 0x0000000000ff7886 */ /* 0x000fe60000800000 */
[----:B------:R-:W-:Y:S01]  /*57e0*/  @!P1 R2UR UR4, R0 ;  /* 0x00000000000492ca */ /* 0x000fe200000e0000 */
[----:B------:R-:W-:Y:S06]  /*57f0*/  @!P1 IMAD.MOV.U32 R0, RZ, RZ, 0x2000 ;  /* 0x00002000ff009424 */ /* 0x000fec00078e00ff */
[----:B------:R-:W-:Y:S06]  /*5800*/  IMAD.U32 R6, RZ, RZ, UR5 ;  /* 0x00000005ff067e24 */ /* 0x000fec000f8e00ff */
[----:B------:R-:W-:Y:S01]  /*5810*/  IMAD.U32 R7, RZ, RZ, UR4 ;  /* 0x00000004ff077e24 */ /* 0x000fe2000f8e00ff */
[----:B------:R-:W-:Y:S04]  /*5820*/  @!P1 R2UR UR4, R6 ;  /* 0x00000000060492ca */ /* 0x000fe800000e0000 */
[----:B------:R-:W-:Y:S11]  /*5830*/  @!P1 R2UR UR5, R7 ;  /* 0x00000000070592ca */ /* 0x000ff600000e0000 */
[----:B------:R-:W-:Y:S02]  /*5840*/  @!UPT UIADD3 URZ, UPT, UPT, URZ, URZ, URZ ;  /* 0x000000fffffff290 */ /* 0x000fe4000fffe0ff */
[----:B------:R1:W-:Y:S01]  /*5850*/  @!UP0 UTMALDG.3D [UR32], [UR4], desc[UR6] ;  /* 0x00000620040085b4 */ /* 0x0003e20008011000 */
[----:B------:R1:W-:Y:S01]  /*5860*/  @!P1 SYNCS.ARRIVE.TRANS64.RED.A0TR RZ, [UR21+0x70], R0 ;  /* 0x00007000ffff99a7 */ /* 0x0003e20008300415 */
[----:B------:R-:W-:Y:S01]  /*5870*/  SYNCS.ARRIVE.TRANS64.RED.A1T0 RZ, [UR50], RZ ;  /* 0x000000ffffff79a7 */ /* 0x000fe20008100432 */
[----:B------:R-:W2:Y:S02]  /*5880*/  SYNCS.PHASECHK.TRANS64.TRYWAIT P0, [UR21+0x98], R4 ;  /* 0x00009804ff0075a7 */ /* 0x000ea40008001115 */
[----:B-12---:R-:W-:Y:S05]  /*5890*/  @!P0 BRA `(.L_x_98) ;  /* 0x0000005000e88947 */ /* 0x006fea0003800000 */
.L_x_191:
[----:B------:R-:W-:Y:S01]  /*58a0*/  @!P1 IADD3 R2, P0, PT, R12, 0x980, RZ ;  /* 0x000009800c029810 */ /* 0x000fe20007f1e0ff */
[----:B------:R-:W-:Y:S01]  /*58b0*/  VOTEU.ALL UP0, P1 ;  /* 0x0000000000ff7886 */ /* 0x000fe20000800000 */
[----:B------:R-:W-:Y:S01]  /*58c0*/  UMOV UR6, 0x0 ;  /* 0x0000000000067882 */ /* 0x000fe20000000000 */
[----:B------:R-:W-:Y:S01]  /*58d0*/  UMOV UR7, 0x10000000 ;  /* 0x1000000000077882 */ /* 0x000fe20000000000 */
[----:B------:R-:W-:Y:S01]  /*58e0*/  @!P1 R2UR UR5, R2 ;  /* 0x00000000020592ca */ /* 0x000fe200000e0000 */
[----:B------:R-:W-:Y:S01]  /*58f0*/  @!P1 IMAD.X R0, RZ, RZ, R13, P0 ;  /* 0x000000ffff009224 */ /* 0x000fe200000e060d */
[----:B------:R-:W-:Y:S02]  /*5900*/  @!UP0 UIADD3 UR26, UPT, UPT, UR34, 0x20, URZ ;  /* 0x00000020221a8890 */ /* 0x000fe4000fffe0ff */
[----:B------:R-:W-:Y:S02]  /*5910*/  @!UP0 UIADD3 UR24, UPT, UPT, UR21, 0x2200, URZ ;  /* 0x0000220015188890 */ /* 0x000fe4000fffe0ff */
[----:B------:R-:W-:Y:S01]  /*5920*/  @!P1 R2UR UR4, R0 ;  /* 0x00000000000492ca */ /* 0x000fe200000e0000 */
[----:B------:R-:W-:Y:S01]  /*5930*/  VOTEU.ALL UP0, P1 ;  /* 0x0000000000ff7886 */ /* 0x000fe20000800000 */
[----:B------:R-:W-:Y:S01]  /*5940*/  @!P1 IMAD.MOV.U32 R0, RZ, RZ, 0x2000 ;  /* 0x00002000ff009424 */ /* 0x000fe200078e00ff */
[----:B------:R-:W-:Y:S01]  /*5950*/  UMOV UR27, UR35 ;  /* 0x00000023001b7c82 */ /* 0x000fe20008000000 */
[----:B------:R-:W-:Y:S03]  /*5960*/  UMOV UR28, UR36 ;  /* 0x00000024001c7c82 */ /* 0x000fe60008000000 */
        /* <DEDUP_REMOVED lines=8> */
[----:B------:R-:W4:Y:S02]  /*59f0*/  SYNCS.PHASECHK.TRANS64.TRYWAIT P0, [UR21+0xa0], R4 ;  /* 0x0000a004ff0075a7 */ /* 0x000f240008001115 */
[----:B--2-4-:R-:W-:Y:S05]  /*5a00*/  @!P0 BRA `(.L_x_99) ;  /* 0x0000005000a48947 */ /* 0x014fea0003800000 */
.L_x_193:
[----:B------:R-:W-:Y:S01]  /*5a10*/  @!P1 IADD3 R2, P0, PT, R12, 0x980, RZ ;  /* 0x000009800c029810 */ /* 0x000fe20007f1e0ff */
[----:B------:R-:W-:Y:S01]  /*5a20*/  VOTEU.ALL UP0, P1 ;  /* 0x0000000000ff7886 */ /* 0x000fe20000800000 */
[----:B------:R-:W-:Y:S01]  /*5a30*/  UMOV UR6, 0x0 ;  /* 0x0000000000067882 */ /* 0x000fe20000000000 */
[----:B------:R-:W-:Y:S01]  /*5a40*/  UMOV UR7, 0x10000000 ;  /* 0x1000000000077882 */ /* 0x000fe20000000000 */
[----:B------:R-:W-:Y:S01]  /*5a50*/  @!P1 R2UR UR5, R2 ;  /* 0x00000000020592ca */ /* 0x000fe200000e0000 */
[----:B------:R-:W-:Y:S01]  /*5a60*/  @!P1 IMAD.X R0, RZ, RZ, R13, P0 ;  /* 0x000000ffff009224 */ /* 0x000fe200000e060d */
[----:B------:R-:W-:Y:S01]  /*5a70*/  @!UP0 UIADD3 UR18, UPT, UPT, UR34, 0x40, URZ ;  /* 0x0000004022128890 */ /* 0x000fe2000fffe0ff */
[----:B------:R-:W-:Y:S01]  /*5a80*/  VIADD R10, R10, 0x1 ;  /* 0x000000010a0a7836 */ /* 0x000fe20000000000 */
        /* <DEDUP_REMOVED lines=16> */
.L_x_195:
[----:B------:R-:W-:Y:S01]  /*5b90*/  @!P1 IADD3 R2, P0, PT, R12, 0x980, RZ ;  /* 0x000009800c029810 */ /* 0x000fe20007f1e0ff */
[----:B------:R-:W-:Y:S01]  /*5ba0*/  VOTEU.ALL UP0, P1 ;  /* 0x0000000000ff7886 */ /* 0x000fe20000800000 */
[----:B------:R-:W-:Y:S01]  /*5bb0*/  UMOV UR6, 0x0 ;  /* 0x0000000000067882 */ /* 0x000fe20000000000 */
[----:B------:R-:W-:Y:S01]  /*5bc0*/  UMOV UR7, 0x10000000 ;  /* 0x1000000000077882 */ /* 0x000fe20000000000 */
[----:B------:R-:W-:Y:S01]  /*5bd0*/  @!P1 R2UR UR5, R2 ;  /* 0x00000000020592ca */ /* 0x000fe200000e0000 */
[----:B------:R-:W-:Y:S01]  /*5be0*/  @!P1 IMAD.X R0, RZ, RZ, R13, P0 ;  /* 0x000000ffff009224 */ /* 0x000fe200000e060d */
[----:B------:R-:W-:Y:S01]  /*5bf0*/  @!UP0 UIADD3 UR10, UPT, UPT, UR34, 0x60, URZ ;  /* 0x00000060220a8890 */ /* 0x000fe2000fffe0ff */
[----:B------:R-:W-:Y:S01]  /*5c00*/  R2UR UR18, R83 ;  /* 0x00000000531272ca */ /* 0x000fe200000e0000 */
[----:B------:R-:W-:Y:S01]  /*5c10*/  @!UP0 UIADD3 UR8, UPT, UPT, UR21, 0x6200, URZ ;  /* 0x0000620015088890 */ /* 0x000fe2000fffe0ff */
[----:B------:R-:W-:Y:S01]  /*5c20*/  R2UR UR16, R82 ;  /* 0x00000000521072ca */ /* 0x000fe200000e0000 */
[----:B------:R-:W-:Y:S01]  /*5c30*/  @!UP0 UIADD3 UR9, UPT, UPT, UR21, 0x88, URZ ;  /* 0x0000008815098890 */ /* 0x000fe2000fffe0ff */
[----:B------:R-:W-:Y:S01]  /*5c40*/  @!P1 R2UR UR4, R0 ;  /* 0x00000000000492ca */ /* 0x000fe200000e0000 */
[----:B------:R-:W-:Y:S01]  /*5c50*/  VOTEU.ALL UP0, P1 ;  /* 0x0000000000ff7886 */ /* 0x000fe20000800000 */
[----:B------:R-:W-:Y:S01]  /*5c60*/  UMOV UR11, UR35 ;  /* 0x00000023000b7c82 */ /* 0x000fe20008000000 */
[----:B------:R-:W-:Y:S01]  /*5c70*/  UMOV UR12, UR36 ;  /* 0x00000024000c7c82 */ /* 0x000fe20008000000 */
[C---:B------:R-:W-:Y:S01]  /*5c80*/  ISETP.NE.AND P0, PT, R10.reuse, 0x2, PT ;  /* 0x000000020a00780c */ /* 0x040fe20003f05270 */
[----:B------:R-:W-:Y:S01]  /*5c90*/  UMOV UR36, UR37 ;  /* 0x0000002500247c82 */ /* 0x000fe20008000000 */
[----:B-1----:R-:W-:Y:S01]  /*5ca0*/  IMAD.U32 R4, RZ, RZ, UR5 ;  /* 0x00000005ff047e24 */ /* 0x002fe2000f8e00ff */
[----:B------:R-:W-:Y:S01]  /*5cb0*/  LOP3.LUT R11, R11, 0x1, RZ, 0x3c, !PT ;  /* 0x000000010b0b7812 */ /* 0x000fe200078e3cff */
[----:B------:R-:W-:Y:S01]  /*5cc0*/  UPLOP3.LUT UP4, UPT, UPT, UPT, UPT, 0x80, 0x8 ;  /* 0x000000000008789c */ /* 0x000fe20003f8f070 */
[----:B------:R-:W-:Y:S01]  /*5cd0*/  SEL R0, RZ, 0x1, P0 ;  /* 0x00000001ff007807 */ /* 0x000fe20000000000 */
[----:B------:R-:W-:Y:S01]  /*5ce0*/  UIADD3 UR20, UPT, UPT, UR14, UR18, URZ ;  /* 0x000000120e147290 */ /* 0x000fe2000fffe0ff */
[----:B------:R-:W-:Y:S02]  /*5cf0*/  SEL R10, R10, RZ, P0 ;  /* 0x000000ff0a0a7207 */ /* 0x000fe40000000000 */
[----:B------:R-:W-:Y:S01]  /*5d00*/  IMAD.U32 R5, RZ, RZ, UR4 ;  /* 0x00000004ff057e24 */ /* 0x000fe2000f8e00ff */
[----:B------:R-:W-:Y:S02]  /*5d10*/  @!P1 R2UR UR4, R4 ;  /* 0x00000000040492ca */ /* 0x000fe400000e0000 */
[----:B------:R-:W-:Y:S02]  /*5d20*/  LOP3.LUT R9, R9, R0, RZ, 0x3c, !PT ;  /* 0x0000000009097212 */ /* 0x000fe400078e3cff */
[----:B------:R-:W-:Y:S11]  /*5d30*/  @!P1 R2UR UR5, R5 ;  /* 0x00000000050592ca */ /* 0x000ff600000e0000 */
[----:B------:R-:W-:Y:S02]  /*5d40*/  @!UPT UIADD3 URZ, UPT, UPT, URZ, URZ, URZ ;  /* 0x000000fffffff290 */ /* 0x000fe4000fffe0ff */
[----:B------:R1:W-:Y:S01]  /*5d50*/  @!UP0 UTMALDG.3D [UR8], [UR4], desc[UR6] ;  /* 0x00000608040085b4 */ /* 0x0003e20008011000 */
[----:B------:R2:W-:Y:S01]  /*5d60*/  @!P1 SYNCS.ARRIVE.TRANS64.RED.A0TR RZ, [UR21+0x88], R3 ;  /* 0x00008803ffff99a7 */ /* 0x0005e20008300415 */
[----:B------:R-:W-:Y:S01]  /*5d70*/  SYNCS.ARRIVE.TRANS64.RED.A1T0 RZ, [UR47], RZ ;  /* 0x000000ffffff79a7 */ /* 0x000fe2000810042f */
[----:B-1----:R-:W-:Y:S01]  /*5d80*/  UIADD3 UR11, UPT, UPT, UR13, UR16, URZ ;  /* 0x000000100d0b7290 */ /* 0x002fe2000fffe0ff */
[----:B------:R-:W-:Y:S11]  /*5d90*/  BRA.U UP2, `(.L_x_101) ;  /* 0xfffffff102587547 */ /* 0x000ff6000b83ffff */
[----:B--2---:R-:W-:-:S04]  /*5da0*/  SHF.L.U32 R3, R11, 0x1f, RZ ;  /* 0x0000001f0b037819 */ /* 0x004fc800000006ff */
[----:B------:R-:W1:Y:S02]  /*5db0*/  SYNCS.PHASECHK.TRANS64.TRYWAIT P0, [UR21+0x90], R3 ;  /* 0x00009003ff0075a7 */ /* 0x000e640008001115 */
[----:B-1----:R-:W-:Y:S05]  /*5dc0*/  @!P0 BRA `(.L_x_102) ;  /* 0x0000004c00e48947 */ /* 0x002fea0003800000 */
.L_x_197:
[----:B------:R-:W2:Y:S02]  /*5dd0*/  SYNCS.PHASECHK.TRANS64.TRYWAIT P0, [UR21+0x98], R3 ;  /* 0x00009803ff0075a7 */ /* 0x000ea40008001115 */
[----:B--2---:R-:W-:Y:S05]  /*5de0*/  @!P0 BRA `(.L_x_103) ;  /* 0x0000004c00f48947 */ /* 0x004fea0003800000 */
.L_x_199:
[----:B------:R-:W2:Y:S02]  /*5df0*/  SYNCS.PHASECHK.TRANS64.TRYWAIT P0, [UR21+0xa0], R3 ;  /* 0x0000a003ff0075a7 */ /* 0x000ea40008001115 */
[----:B--2---:R-:W-:Y:S05]  /*5e00*/  @!P0 BRA `(.L_x_104) ;  /* 0x0000005000048947 */ /* 0x004fea0003800000 */
.L_x_201:
[----:B-1----:R-:W-:-:S07]  /*5e10*/  MOV R0, UR21 ;  /* 0x0000001500007c02 */ /* 0x002fce0008000f00 */
.L_x_105:
[----:B-1----:R-:W-:-:S04]  /*5e20*/  SHF.L.U32 R3, R11, 0x1f, RZ ;  /* 0x0000001f0b037819 */ /* 0x002fc800000006ff */
[----:B------:R1:W2:Y:S03]  /*5e30*/  SYNCS.PHASECHK.TRANS64.TRYWAIT P0, [R0+URZ+0xa8], R3 ;  /* 0x0000a803000075a7 */ /* 0x0002a600080011ff */
[----:B--2---:R-:W-:Y:S05]  /*5e40*/  @!P0 NANOSLEEP.SYNCS 0x989680 ;  /* 0x009896800000895d */ /* 0x004fea0003900000 */
[----:B------:R-:W2:Y:S02]  /*5e50*/  @!P0 SYNCS.PHASECHK.TRANS64 P0, [R0+URZ+0xa8], R3 ;  /* 0x0000a803000085a7 */ /* 0x000ea400080010ff */
[----:B--23--:R-:W-:Y:S05]  /*5e60*/  @P0 EXIT ;  /* 0x000000000000094d */ /* 0x00cfea0003800000 */
[----:B------:R-:W-:Y:S05]  /*5e70*/  BRA `(.L_x_105) ;  /* 0xfffffffc00e87947 */ /* 0x000fea000383ffff */
.L_x_90:
[----:B------:R-:W-:-:S06]  /*5e80*/  UISETP.GE.AND UP0, UPT, UR21, 0x4, UPT ;  /* 0x000000041500788c */ /* 0x000fcc000bf06270 */
[----:B------:R-:W-:-:S13]  /*5e90*/  PLOP3.LUT P0, PT, PT, PT, UP0, 0x80, 0x8 ;  /* 0x000000000008781c */ /* 0x000fda0003f0f008 */
[----:B-1----:R-:W-:Y:S05]  /*5ea0*/  @!P0 EXIT ;  /* 0x000000000000894d */ /* 0x002fea0003800000 */
[----:B------:R-:W1:Y:S08]  /*5eb0*/  S2UR UR4, SR_CgaCtaId ;  /* 0x00000000000479c3 */ /* 0x000e700000008800 */
[----:B------:R-:W-:Y:S01]  /*5ec0*/  BAR.SYNC.DEFER_BLOCKING 0x6, 0xa0 ;  /* 0x0182800000007b1d */ /* 0x000fe20000010000 */
[C---:B------:R-:W-:Y:S01]  /*5ed0*/  IMAD.SHL.U32 R3, R95.reuse, 0x20, RZ ;  /* 0x000000205f037824 */ /* 0x040fe200078e00ff */
[C---:B------:R-:W-:Y:S01]  /*5ee0*/  SHF.L.U32 R37, R95.reuse, 0x10, RZ ;  /* 0x000000105f257819 */ /* 0x040fe200000006ff */
[C---:B------:R-:W-:Y:S01]  /*5ef0*/  IMAD.SHL.U32 R94, R95.reuse, 0x4, RZ ;  /* 0x000000045f5e7824 */ /* 0x040fe200078e00ff */
[----:B------:R-:W-:Y:S01]  /*5f00*/  LOP3.LUT R96, R95, 0x60, RZ, 0xc0, !PT ;  /* 0x000000605f607812 */ /* 0x000fe200078ec0ff */
[----:B------:R-:W-:Y:S01]  /*5f10*/  HFMA2 R91, -RZ, RZ, 0, 5.9604644775390625e-08 ;  /* 0x00000001ff5b7431 */ /* 0x000fe200000001ff */
[----:B------:R-:W-:-:S02]  /*5f20*/  UMOV UR43, 0x400 ;  /* 0x00000400002b7882 */ /* 0x000fc40000000000 */
[----:B------:R-:W2:Y:S01]  /*5f30*/  LDC.64 R78, c[0x0][0xcb0] ;  /* 0x00032c00ff4e7b82 */ /* 0x000ea20000000a00 */
[----:B------:R-:W-:Y:S01]  /*5f40*/  LOP3.LUT R5, R3, 0xc0, RZ, 0xc0, !PT ;  /* 0x000000c003057812 */ /* 0x000fe200078ec0ff */
[----:B------:R-:W-:Y:S01]  /*5f50*/  HFMA2 R89, -RZ, RZ, 0, 0 ;  /* 0x00000000ff597431 */ /* 0x000fe200000001ff */
[----:B------:R-:W-:Y:S01]  /*5f60*/  LOP3.LUT R93, R95, 0x2, RZ, 0xc0, !PT ;  /* 0x000000025f5d7812 */ /* 0x000fe200078ec0ff */
[----:B------:R-:W-:Y:S01]  /*5f70*/  IMAD.MOV.U32 R36, RZ, RZ, RZ ;  /* 0x000000ffff247224 */ /* 0x000fe200078e00ff */
[----:B------:R-:W-:Y:S01]  /*5f80*/  LOP3.LUT R94, R5, 0x18, R94, 0xf8, !PT ;  /* 0x00000018055e7812 */ /* 0x000fe200078ef85e */
[----:B------:R-:W-:Y:S01]  /*5f90*/  IMAD.MOV.U32 R87, RZ, RZ, RZ ;  /* 0x000000ffff577224 */ /* 0x000fe200078e00ff */
[----:B------:R-:W-:Y:S01]  /*5fa0*/  LOP3.LUT R37, R37, 0x600000, RZ, 0xc0, !PT ;  /* 0x0060000025257812 */ /* 0x000fe200078ec0ff */
[----:B------:R-:W3:Y:S01]  /*5fb0*/  LDC.64 R76, c[0x0][0xca8] ;  /* 0x00032a00ff4c7b82 */ /* 0x000ee20000000a00 */
[----:B------:R-:W-:Y:S01]  /*5fc0*/  LOP3.LUT R94, R94, 0xf20, R3, 0xf8, !PT ;  /* 0x00000f205e5e7812 */ /* 0x000fe200078ef803 */
[----:B------:R-:W4:Y:S01]  /*5fd0*/  LDCU UR59, c[0x0][0x370] ;  /* 0x00006e00ff3b77ac */ /* 0x000f220008000800 */
[----:B------:R-:W-:-:S02]  /*5fe0*/  LOP3.LUT R95, R95, 0x4, RZ, 0xc0, !PT ;  /* 0x000000045f5f7812 */ /* 0x000fc400078ec0ff */
[----:B------:R-:W-:Y:S01]  /*5ff0*/  MOV R90, RZ ;  /* 0x000000ff005a7202 */ /* 0x000fe20000000f00 */
[----:B------:R-:W2:Y:S01]  /*6000*/  LDCU UR42, c[0x0][0xf0c] ;  /* 0x0001e180ff2a77ac */ /* 0x000ea20008000800 */
[----:B-1----:R-:W-:Y:S01]  /*6010*/  ULEA UR43, UR4, UR43, 0x18 ;  /* 0x0000002b042b7291 */ /* 0x002fe2000f8ec0ff */
[----:B------:R-:W1:Y:S03]  /*6020*/  LDCU UR39, c[0x0][0xf30] ;  /* 0x0001e600ff2777ac */ /* 0x000e660008000800 */
[----:B------:R-:W-:Y:S01]  /*6030*/  UIADD3 UR4, UPT, UPT, UR43, 0x200, URZ ;  /* 0x000002002b047890 */ /* 0x000fe2000fffe0ff */
[----:B------:R-:W1:Y:S04]  /*6040*/  LDCU.64 UR56, c[0x0][0xc88] ;  /* 0x00019100ff3877ac */ /* 0x000e680008000a00 */
[----:B------:R-:W4:Y:S01]  /*6050*/  LDS R0, [UR43+0x150] ;  /* 0x0001502bff007984 */ /* 0x000f220008000800 */
[----:B------:R-:W-:Y:S01]  /*6060*/  IMAD.U32 R85, RZ, RZ, UR4 ;  /* 0x00000004ff557e24 */ /* 0x000fe2000f8e00ff */
[----:B------:R-:W1:Y:S03]  /*6070*/  LDCU.64 UR40, c[0x0][0xf28] ;  /* 0x0001e500ff2877ac */ /* 0x000e660008000a00 */
[----:B------:R-:W-:Y:S01]  /*6080*/  IMAD R94, R94, 0x2, R85 ;  /* 0x000000025e5e7824 */ /* 0x000fe200078e0255 */
[----:B------:R-:W1:Y:S03]  /*6090*/  LDCU.64 UR62, c[0x0][0xc90] ;  /* 0x00019200ff3e77ac */ /* 0x000e660008000a00 */
[--C-:B------:R-:W-:Y:S01]  /*60a0*/  IMAD R93, R93, -0x10, R94.reuse ;  /* 0xfffffff05d5d7824 */ /* 0x100fe200078e025e */
[----:B------:R-:W1:Y:S01]  /*60b0*/  LDCU.128 UR52, c[0x0][0xf10] ;  /* 0x0001e200ff3477ac */ /* 0x000e620008000c00 */
[----:B------:R-:W-:Y:S01]  /*60c0*/  IMAD R92, R95, -0x10, R94 ;  /* 0xfffffff05f5c7824 */ /* 0x000fe200078e025e */
[----:B------:R-:W1:Y:S01]  /*60d0*/  LDCU UR58, c[0x0][0x374] ;  /* 0x00006e80ff3a77ac */ /* 0x000e620008000800 */
[----:B------:R-:W-:Y:S01]  /*60e0*/  UMOV UR47, URZ ;  /* 0x000000ff002f7c82 */ /* 0x000fe20008000000 */
[----:B------:R-:W-:Y:S01]  /*60f0*/  UMOV UR46, URZ ;  /* 0x000000ff002e7c82 */ /* 0x000fe20008000000 */
[----:B-1234-:R-:W-:-:S07]  /*6100*/  IMAD.IADD R37, R0, 0x1, R37 ;  /* 0x0000000100257824 */ /* 0x01efce00078e0225 */
.L_x_149:
[----:B------:R-:W-:Y:S02]  /*6110*/  LEA R3, R87, UR43, 0x3 ;  /* 0x0000002b57037c11 */ /* 0x000fe4000f8e18ff */
[----:B------:R-:W-:Y:S02]  /*6120*/  SHF.L.U32 R0, R89, 0x1f, RZ ;  /* 0x0000001f59007819 */ /* 0x000fe400000006ff */
[----:B------:R-:W-:Y:S02]  /*6130*/  LEA R5, R87, UR43, 0x4 ;  /* 0x0000002b57057c11 */ /* 0x000fe4000f8e20ff */
[----:B-1----:R-:W1:Y:S02]  /*6140*/  SYNCS.PHASECHK.TRANS64.TRYWAIT P0, [R3+URZ+0xc0], R0 ;  /* 0x0000c000030075a7 */ /* 0x002e6400080011ff */
[----:B-12---:R-:W-:Y:S05]  /*6150*/  @!P0 BRA `(.L_x_106) ;  /* 0x0000004c00488947 */ /* 0x006fea0003800000 */
.L_x_202:
[----:B------:R-:W2:Y:S01]  /*6160*/  LDS.128 R4, [R5+0x130] ;  /* 0x0001300005047984 */ /* 0x000ea20000000c00 */
[----:B------:R-:W-:Y:S01]  /*6170*/  UISETP.GE.AND UP0, UPT, UR45, 0x1, UPT ;  /* 0x000000012d00788c */ /* 0x000fe2000bf06270 */
[----:B------:R-:W-:Y:S01]  /*6180*/  @!PT LDS RZ, [RZ] ;  /* 0x00000000fffff984 */ /* 0x000fe20000000800 */
[----:B------:R-:W-:Y:S01]  /*6190*/  @!PT LDS RZ, [RZ] ;  /* 0x00000000fffff984 */ /* 0x000fe20000000800 */
[----:B------:R-:W-:Y:S01]  /*61a0*/  @!PT LDS RZ, [RZ] ;  /* 0x00000000fffff984 */ /* 0x000fe20000000800 */
[----:B------:R-:W-:Y:S01]  /*61b0*/  @!PT LDS RZ, [RZ] ;  /* 0x00000000fffff984 */ /* 0x000fe20000000800 */
[----:B------:R3:W-:Y:S06]  /*61c0*/  MEMBAR.ALL.CTA ;  /* 0x0000000000007992 */ /* 0x0007ec0000008000 */
[----:B---3--:R-:W3:Y:S01]  /*61d0*/  FENCE.VIEW.ASYNC.S ;  /* 0x00000000000073c6 */ /* 0x008ee20000000000 */
[----:B--2---:R-:W-:Y:S11]  /*61e0*/  LOP3.LUT P0, RZ, R6, 0x1, RZ, 0xc0, !PT ;  /* 0x0000000106ff7812 */ /* 0x004ff6000780c0ff */
[----:B------:R-:W-:Y:S02]  /*61f0*/  @!UPT UIADD3 URZ, UPT, UPT, URZ, URZ, URZ ;  /* 0x000000fffffff290 */ /* 0x000fe4000fffe0ff */
[----:B---3--:R-:W-:Y:S01]  /*6200*/  VOTEU.ANY UP1, P0 ;  /* 0x0000000000ff7886 */ /* 0x008fe20000020100 */
[----:B------:R-:W-:Y:S01]  /*6210*/  PLOP3.LUT P0, PT, PT, PT, UP1, 0x80, 0x8 ;  /* 0x000000000008781c */ /* 0x000fe20003f0f018 */
[----:B------:R-:W-:Y:S11]  /*6220*/  UP2UR UR61, UPR, URZ, 0x2 ;  /* 0x00000002ff3d7883 */ /* 0x000ff60008000000 */
[----:B------:R-:W-:Y:S01]  /*6230*/  @!UPT UIADD3 URZ, UPT, UPT, URZ, URZ, URZ ;  /* 0x000000fffffff290 */ /* 0x000fe2000fffe0ff */
[----:B-1----:R-:W-:Y:S02]  /*6240*/  @P0 SHF.R.U32.HI R0, RZ, 0x10, R5 ;  /* 0x00000010ff000819 */ /* 0x002fe40000011605 */
        /* <DEDUP_REMOVED lines=12> */
[----:B------:R-:W2:Y:S01]  /*6310*/  LDCU UR10, c[0x0][0xf20] ;  /* 0x0001e400ff0a77ac */ /* 0x000ea20008000800 */
[----:B------:R-:W-:Y:S02]  /*6320*/  UIMAD.WIDE.U32 UR4, UR58, UR55, URZ ;  /* 0x000000373a0472a5 */ /* 0x000fe4000f8e00ff */
[----:B------:R-:W-:Y:S02]  /*6330*/  UIMAD.WIDE.U32 UR6, UR59, UR52, URZ ;  /* 0x000000343b0672a5 */ /* 0x000fe4000f8e00ff */
[----:B------:R-:W-:Y:S02]  /*6340*/  UISETP.NE.AND UP0, UPT, UR54, 0x1, UPT ;  /* 0x000000013600788c */ /* 0x000fe4000bf05270 */
[----:B------:R-:W-:Y:S02]  /*6350*/  UIMAD.WIDE.U32 UR8, UR37, UR55, URZ ;  /* 0x00000037250872a5 */ /* 0x000fe4000f8e00ff */
[----:B------:R-:W-:Y:S02]  /*6360*/  UIMAD.WIDE.U32 UR12, UR38, UR52, URZ ;  /* 0x00000034260c72a5 */ /* 0x000fe4000f8e00ff */
[----:B------:R-:W-:Y:S02]  /*6370*/  UISETP.NE.AND UP1, UPT, UR42, 0x1, UPT ;  /* 0x000000012a00788c */ /* 0x000fe4000bf25270 */
[----:B------:R-:W-:Y:S01]  /*6380*/  UISETP.NE.AND UP2, UPT, UR45, 0x1, UPT ;  /* 0x000000012d00788c */ /* 0x000fe2000bf45270 */
[----:B------:R-:W-:Y:S02]  /*6390*/  UMOV UR4, UR5 ;  /* 0x0000000500047c82 */ /* 0x000fe40008000000 */
[----:B--2---:R-:W-:Y:S03]  /*63a0*/  USHF.R.U32.HI UR5, URZ, UR10, UR4 ;  /* 0x0000000aff057299 */ /* 0x004fe60008011604 */
[----:B------:R-:W-:Y:S02]  /*63b0*/  UMOV UR4, UR7 ;  /* 0x0000000700047c82 */ /* 0x000fe40008000000 */
[----:B------:R-:W-:Y:S02]  /*63c0*/  USHF.R.U32.HI UR7, URZ, UR53, UR4 ;  /* 0x00000035ff077299 */ /* 0x000fe40008011604 */
[----:B------:R-:W-:Y:S02]  /*63d0*/  USEL UR4, UR58, UR5, !UP0 ;  /* 0x000000053a047287 */ /* 0x000fe4000c000000 */
[----:B------:R-:W-:Y:S01]  /*63e0*/  USEL UR7, UR59, UR7, !UP1 ;  /* 0x000000073b077287 */ /* 0x000fe2000c800000 */
[----:B------:R-:W-:Y:S01]  /*63f0*/  UMOV UR5, UR9 ;  /* 0x0000000900057c82 */ /* 0x000fe20008000000 */
[----:B------:R-:W-:Y:S02]  /*6400*/  UIMAD.WIDE.U32 UR8, UR4, UR40, URZ ;  /* 0x00000028040872a5 */ /* 0x000fe4000f8e00ff */
[----:B------:R-:W-:Y:S03]  /*6410*/  USHF.R.U32.HI UR6, URZ, UR10, UR5 ;  /* 0x0000000aff067299 */ /* 0x000fe60008011605 */
[----:B------:R-:W-:Y:S01]  /*6420*/  UMOV UR5, UR13 ;  /* 0x0000000d00057c82 */ /* 0x000fe20008000000 */
[----:B------:R-:W-:Y:S02]  /*6430*/  UIMAD.WIDE.U32 UR12, UR7, UR40, URZ ;  /* 0x00000028070c72a5 */ /* 0x000fe4000f8e00ff */
[----:B------:R-:W-:Y:S02]  /*6440*/  USHF.R.U32.HI UR10, URZ, UR53, UR5 ;  /* 0x00000035ff0a7299 */ /* 0x000fe40008011605 */
[----:B------:R-:W-:Y:S01]  /*6450*/  USEL UR6, UR37, UR6, !UP0 ;  /* 0x0000000625067287 */ /* 0x000fe2000c000000 */
[----:B------:R-:W-:Y:S02]  /*6460*/  UMOV UR5, UR9 ;  /* 0x0000000900057c82 */ /* 0x000fe40008000000 */
[----:B------:R-:W-:Y:S01]  /*6470*/  UMOV UR8, UR13 ;  /* 0x0000000d00087c82 */ /* 0x000fe20008000000 */
[----:B------:R-:W-:Y:S02]  /*6480*/  @UP2 USHF.R.U32.HI UR4, URZ, UR41, UR5 ;  /* 0x00000029ff042299 */ /* 0x000fe40008011605 */
[----:B------:R-:W-:Y:S02]  /*6490*/  @UP2 USHF.R.U32.HI UR7, URZ, UR41, UR8 ;  /* 0x00000029ff072299 */ /* 0x000fe40008011608 */
[----:B------:R-:W-:Y:S02]  /*64a0*/  UIMAD UR4, UR45, UR4, URZ ;  /* 0x000000042d0472a4 */ /* 0x000fe4000f8e02ff */
[----:B------:R-:W-:Y:S02]  /*64b0*/  UIMAD.WIDE.U32 UR12, UR6, UR40, URZ ;  /* 0x00000028060c72a5 */ /* 0x000fe4000f8e00ff */
[----:B------:R-:W-:Y:S02]  /*64c0*/  USEL UR5, UR38, UR10, !UP1 ;  /* 0x0000000a26057287 */ /* 0x000fe4000c800000 */
[----:B------:R-:W-:Y:S02]  /*64d0*/  UIMAD UR8, UR45, UR7, URZ ;  /* 0x000000072d0872a4 */ /* 0x000fe4000f8e02ff */
[----:B------:R-:W-:Y:S03]  /*64e0*/  UISETP.GE.AND UP0, UPT, UR6, UR4, UPT ;  /* 0x000000040600728c */ /* 0x000fe6000bf06270 */
[----:B------:R-:W-:Y:S01]  /*64f0*/  UMOV UR4, UR13 ;  /* 0x0000000d00047c82 */ /* 0x000fe20008000000 */
[----:B------:R-:W-:Y:S02]  /*6500*/  UISETP.GE.OR UP0, UPT, UR5, UR8, UP0 ;  /* 0x000000080500728c */ /* 0x000fe40008706670 */
[----:B------:R-:W-:Y:S02]  /*6510*/  USHF.R.U32.HI UR4, URZ, UR41, UR4 ;  /* 0x00000029ff047299 */ /* 0x000fe40008011604 */
[----:B------:R-:W-:Y:S02]  /*6520*/  UIMAD.WIDE.U32 UR8, UR5, UR40, URZ ;  /* 0x00000028050872a5 */ /* 0x000fe4000f8e00ff */
[----:B------:R-:W-:Y:S02]  /*6530*/  USEL UR12, UR6, UR4, !UP2 ;  /* 0x00000004060c7287 */ /* 0x000fe4000d000000 */
[----:B------:R-:W-:Y:S02]  /*6540*/  UIADD3 UR8, UPT, UPT, -UR5, URZ, URZ ;  /* 0x000000ff05087290 */ /* 0x000fe4000fffe1ff */
[----:B------:R-:W-:Y:S01]  /*6550*/  UIADD3 UR10, UPT, UPT, -UR12, URZ, URZ ;  /* 0x000000ff0c0a7290 */ /* 0x000fe2000fffe1ff */
[----:B------:R-:W-:Y:S01]  /*6560*/  @!UP0 UMOV UR4, UR9 ;  /* 0x0000000900048c82 */ /* 0x000fe20008000000 */
[----:B------:R-:W-:Y:S02]  /*6570*/  UIADD3 UR9, UPT, UPT, -UR6, URZ, URZ ;  /* 0x000000ff06097290 */ /* 0x000fe4000fffe1ff */
[----:B------:R-:W-:Y:S02]  /*6580*/  @!UP0 USHF.R.U32.HI UR4, URZ, UR41, UR4 ;  /* 0x00000029ff048299 */ /* 0x000fe40008011604 */
[----:B------:R-:W-:Y:S02]  /*6590*/  UIMAD UR10, UR45, UR10, UR6 ;  /* 0x0000000a2d0a72a4 */ /* 0x000fe4000f8e0206 */
[----:B------:R-:W-:Y:S04]  /*65a0*/  @!UP0 USEL UR4, UR5, UR4, !UP2 ;  /* 0x0000000405048287 */ /* 0x000fe8000d000000 */
[----:B------:R-:W-:Y:S02]  /*65b0*/  @!UP0 UIMAD UR10, UR7, UR10, UR4 ;  /* 0x0000000a070a82a4 */ /* 0x000fe4000f8e0204 */
[----:B------:R-:W-:Y:S02]  /*65c0*/  @!UP0 UIADD3 UR12, UPT, UPT, UR12, -UR4, URZ ;  /* 0x800000040c0c8290 */ /* 0x000fe4000fffe0ff */
[----:B------:R-:W-:Y:S02]  /*65d0*/  UIMAD UR7, UR42, UR8, UR38 ;  /* 0x000000082a0772a4 */ /* 0x000fe4000f8e0226 */
[----:B------:R-:W-:Y:S02]  /*65e0*/  @!UP0 UIMAD UR6, UR12, UR45, UR5 ;  /* 0x0000002d0c0682a4 */ /* 0x000fe4000f8e0205 */
[----:B------:R-:W-:Y:S01]  /*65f0*/  UIMAD UR4, UR54, UR9, UR37 ;  /* 0x00000009360472a4 */ /* 0x000fe2000f8e0225 */
[----:B------:R-:W-:Y:S02]  /*6600*/  @!UP0 UMOV UR5, UR10 ;  /* 0x0000000a00058c82 */ /* 0x000fe40008000000 */
[----:B------:R-:W-:Y:S02]  /*6610*/  UIMAD UR38, UR5, UR42, UR7 ;  /* 0x0000002a052672a4 */ /* 0x000fe4000f8e0207 */
[----:B------:R-:W-:Y:S11]  /*6620*/  UIMAD UR37, UR6, UR54, UR4 ;  /* 0x00000036062572a4 */ /* 0x000ff6000f8e0204 */
[----:B------:R-:W-:Y:S01]  /*6630*/  @!UPT UIADD3 URZ, UPT, UPT, URZ, URZ, URZ ;  /* 0x000000fffffff290 */ /* 0x000fe2000fffe0ff */
.L_x_107:
[----:B------:R-:W-:Y:S01]  /*6640*/  UISETP.NE.AND UP0, UPT, UR39, 0x1, UPT ;  /* 0x000000012700788c */ /* 0x000fe2000bf05270 */
[----:B------:R-:W-:Y:S01]  /*6650*/  LOP3.LUT P0, RZ, R85, 0x1b0, RZ, 0xc0, !PT ;  /* 0x000001b055ff7812 */ /* 0x000fe2000780c0ff */
[----:B------:R-:W-:Y:S01]  /*6660*/  USHF.L.U32 UR49, UR11, 0x7, URZ ;  /* 0x000000070b317899 */ /* 0x000fe200080006ff */
[----:B------:R-:W-:Y:S01]  /*6670*/  BSSY.RECONVERGENT B6, `(.L_x_108) ;  /* 0x0000034000067945 */ /* 0x000fe20003800200 */
[----:B------:R-:W-:Y:S01]  /*6680*/  USHF.L.U32 UR50, UR20, 0x7, URZ ;  /* 0x0000000714327899 */ /* 0x000fe200080006ff */
[----:B------:R-:W-:Y:S06]  /*6690*/  IADD3 R87, PT, PT, R87, 0x1, RZ ;  /* 0x0000000157577810 */ /* 0x000fec0007ffe0ff */
[----:B------:R-:W2:Y:S01]  /*66a0*/  @!UP0 LDCU.128 UR12, c[0x0][0xf10] ;  /* 0x0001e200ff0c87ac */ /* 0x000ea20008000c00 */
[----:B------:R-:W3:Y:S01]  /*66b0*/  @!UP0 LDCU UR5, c[0x0][0xf0c] ;  /* 0x0001e180ff0587ac */ /* 0x000ee20008000800 */
[----:B------:R-:W4:Y:S01]  /*66c0*/  @!UP0 LDCU UR10, c[0x0][0xf20] ;  /* 0x0001e400ff0a87ac */ /* 0x000f220008000800 */
[----:B--2---:R-:W-:Y:S02]  /*66d0*/  UIMAD.WIDE.U32 UR8, UR38, UR12, URZ ;  /* 0x0000000c260872a5 */ /* 0x004fe4000f8e00ff */
[----:B------:R-:W-:Y:S02]  /*66e0*/  UIMAD.WIDE.U32 UR6, UR37, UR15, URZ ;  /* 0x0000000f250672a5 */ /* 0x000fe4000f8e00ff */
[----:B------:R-:W-:Y:S03]  /*66f0*/  @!UP0 UISETP.NE.AND UP1, UPT, UR14, 0x1, UPT ;  /* 0x000000010e00888c */ /* 0x000fe6000bf25270 */
[----:B------:R-:W-:Y:S01]  /*6700*/  @!UP0 UMOV UR4, UR9 ;  /* 0x0000000900048c82 */ /* 0x000fe20008000000 */
[----:B---3--:R-:W-:Y:S02]  /*6710*/  @!UP0 UISETP.NE.AND UP2, UPT, UR5, 0x1, UPT ;  /* 0x000000010500888c */ /* 0x008fe4000bf45270 */
[----:B------:R-:W-:Y:S01]  /*6720*/  @!UP0 USHF.R.U32.HI UR4, URZ, UR13, UR4 ;  /* 0x0000000dff048299 */ /* 0x000fe20008011604 */
[----:B------:R-:W-:Y:S02]  /*6730*/  @!UP0 UMOV UR6, UR7 ;  /* 0x0000000700068c82 */ /* 0x000fe40008000000 */
[----:B----4-:R-:W-:Y:S02]  /*6740*/  @!UP0 USHF.R.U32.HI UR6, URZ, UR10, UR6 ;  /* 0x0000000aff068299 */ /* 0x010fe40008011606 */
[----:B------:R-:W-:Y:S02]  /*6750*/  @!UP0 USEL UR7, UR38, UR4, !UP2 ;  /* 0x0000000426078287 */ /* 0x000fe4000d000000 */
[----:B------:R-:W-:Y:S04]  /*6760*/  @!UP0 USEL UR6, UR37, UR6, !UP1 ;  /* 0x0000000625068287 */ /* 0x000fe8000c800000 */
[----:B------:R-:W-:Y:S02]  /*6770*/  @!UP0 UIADD3 UR4, UPT, UPT, -UR7, UR6, URZ ;  /* 0x0000000607048290 */ /* 0x000fe4000fffe1ff */
[----:B------:R-:W-:Y:S02]  /*6780*/  @!UP0 UIADD3 UR6, UPT, UPT, UR7, -UR6, URZ ;  /* 0x8000000607068290 */ /* 0x000fe4000fffe0ff */
[----:B------:R-:W-:Y:S02]  /*6790*/  @!UP0 UIMAD UR38, UR4, UR5, UR38 ;  /* 0x00000005042682a4 */ /* 0x000fe4000f8e0226 */
[----:B------:R-:W-:Y:S01]  /*67a0*/  @!UP0 UIMAD UR37, UR6, UR14, UR37 ;  /* 0x0000000e062582a4 */ /* 0x000fe2000f8e0225 */
[----:B------:R-:W-:Y:S11]  /*67b0*/  @!P0 BRA `(.L_x_109) ;  /* 0x00000000007c8947 */ /* 0x000ff60003800000 */
[----:B------:R-:W2:Y:S01]  /*67c0*/  LDCU.64 UR8, c[0x4][0x80] ;  /* 0x01001000ff0877ac */ /* 0x000ea20008000a00 */
[----:B------:R-:W-:Y:S01]  /*67d0*/  MOV R2, 0x0 ;  /* 0x0000000000027802 */ /* 0x000fe20000000f00 */
[----:B------:R-:W-:Y:S02]  /*67e0*/  HFMA2 R12, -RZ, RZ, 0, 5.9604644775390625e-08 ;  /* 0x00000001ff0c7431 */ /* 0x000fe400000001ff */
[----:B------:R-:W-:Y:S01]  /*67f0*/  IMAD.MOV.U32 R8, RZ, RZ, 0x70 ;  /* 0x00000070ff087424 */ /* 0x000fe200078e00ff */
[----:B------:R3:W4:Y:S01]  /*6800*/  LDC.64 R14, c[0x4][R2] ;  /* 0x01000000020e7b82 */ /* 0x0007220000000a00 */
[----:B------:R-:W1:Y:S01]  /*6810*/  LDCU.64 UR6, c[0x4][0x88] ;  /* 0x01001100ff0677ac */ /* 0x000e620008000a00 */
[----:B------:R-:W-:Y:S01]  /*6820*/  IMAD.MOV.U32 R13, RZ, RZ, RZ ;  /* 0x000000ffff0d7224 */ /* 0x000fe200078e00ff */
[----:B------:R-:W1:Y:S01]  /*6830*/  LDCU.64 UR4, c[0x4][0x8] ;  /* 0x01000100ff0477ac */ /* 0x000e620008000a00 */
[----:B--2---:R-:W-:Y:S01]  /*6840*/  MOV R5, UR9 ;  /* 0x0000000900057c02 */ /* 0x004fe20008000f00 */
[----:B------:R-:W-:Y:S01]  /*6850*/  IMAD.U32 R4, RZ, RZ, UR8 ;  /* 0x00000008ff047e24 */ /* 0x000fe2000f8e00ff */
[----:B-1----:R-:W-:Y:S01]  /*6860*/  MOV R7, UR7 ;  /* 0x0000000700077c02 */ /* 0x002fe20008000f00 */
[----:B------:R-:W-:Y:S01]  /*6870*/  IMAD.U32 R6, RZ, RZ, UR6 ;  /* 0x00000006ff067e24 */ /* 0x000fe2000f8e00ff */
[----:B------:R-:W-:Y:S01]  /*6880*/  MOV R11, UR5 ;  /* 0x00000005000b7c02 */ /* 0x000fe20008000f00 */
[----:B------:R-:W-:Y:S02]  /*6890*/  IMAD.U32 R10, RZ, RZ, UR4 ;  /* 0x00000004ff0a7e24 */ /* 0x000fe4000f8e00ff */
[----:B------:R-:W-:Y:S07]  /*68a0*/  LEPC R20, `(.L_x_110) ;  /* 0x000000001014794e */ /* 0x000fee0000000000 */
[----:B---345:R-:W-:Y:S05]  /*68b0*/  CALL.ABS.NOINC R14 ;  /* 0x000000000e007343 */ /* 0x038fea0003c00000 */
.L_x_110:
[----:B------:R-:W1:Y:S01]  /*68c0*/  LDCU.64 UR8, c[0x4][0x80] ;  /* 0x01001000ff0877ac */ /* 0x000e620008000a00 */
[----:B------:R-:W2:Y:S01]  /*68d0*/  LDC.64 R2, c[0x4][R2] ;  /* 0x0100000002027b82 */ /* 0x000ea20000000a00 */
[----:B------:R-:W-:Y:S02]  /*68e0*/  HFMA2 R12, -RZ, RZ, 0, 5.9604644775390625e-08 ;  /* 0x00000001ff0c7431 */ /* 0x000fe400000001ff */
[----:B------:R-:W-:Y:S02]  /*68f0*/  IMAD.MOV.U32 R8, RZ, RZ, 0x70 ;  /* 0x00000070ff087424 */ /* 0x000fe400078e00ff */
[----:B------:R-:W-:Y:S01]  /*6900*/  IMAD.MOV.U32 R13, RZ, RZ, RZ ;  /* 0x000000ffff0d7224 */ /* 0x000fe200078e00ff */
[----:B------:R-:W3:Y:S01]  /*6910*/  LDCU.64 UR6, c[0x4][0x88] ;  /* 0x01001100ff0677ac */ /* 0x000ee20008000a00 */
[----:B------:R-:W4:Y:S01]  /*6920*/  LDCU.64 UR4, c[0x4][0x8] ;  /* 0x01000100ff0477ac */ /* 0x000f220008000a00 */
[----:B-1----:R-:W-:Y:S02]  /*6930*/  MOV R4, UR8 ;  /* 0x0000000800047c02 */ /* 0x002fe40008000f00 */
[----:B------:R-:W-:Y:S02]  /*6940*/  MOV R5, UR9 ;  /* 0x0000000900057c02 */ /* 0x000fe40008000f00 */
[----:B---3--:R-:W-:Y:S01]  /*6950*/  MOV R7, UR7 ;  /* 0x0000000700077c02 */ /* 0x008fe20008000f00 */
[----:B------:R-:W-:Y:S01]  /*6960*/  IMAD.U32 R6, RZ, RZ, UR6 ;  /* 0x00000006ff067e24 */ /* 0x000fe2000f8e00ff */
[----:B----4-:R-:W-:Y:S01]  /*6970*/  MOV R11, UR5 ;  /* 0x00000005000b7c02 */ /* 0x010fe20008000f00 */
[----:B------:R-:W-:Y:S02]  /*6980*/  IMAD.U32 R10, RZ, RZ, UR4 ;  /* 0x00000004ff0a7e24 */ /* 0x000fe4000f8e00ff */
[----:B------:R-:W-:Y:S07]  /*6990*/  LEPC R20, `(.L_x_109) ;  /* 0x000000001014794e */ /* 0x000fee0000000000 */
[----:B--2---:R-:W-:Y:S05]  /*69a0*/  CALL.ABS.NOINC R2 ;  /* 0x0000000002007343 */ /* 0x004fea0003c00000 */
.L_x_109:
[----:B------:R-:W-:Y:S05]  /*69b0*/  BSYNC.RECONVERGENT B6 ;  /* 0x0000000000067941 */ /* 0x000fea0003800200 */
.L_x_108:
[----:B------:R-:W-:Y:S01]  /*69c0*/  R2UR UR4, R84 ;  /* 0x00000000540472ca */ /* 0x000fe200000e0000 */
[----:B------:R-:W-:Y:S01]  /*69d0*/  UISETP.NE.U32.AND UP0, UPT, UR62, URZ, UPT ;  /* 0x000000ff3e00728c */ /* 0x000fe2000bf05070 */
[----:B------:R-:W-:Y:S02]  /*69e0*/  ISETP.NE.U32.AND P4, PT, R78, RZ, PT ;  /* 0x000000ff4e00720c */ /* 0x000fe40003f85070 */
[----:B------:R-:W-:Y:S01]  /*69f0*/  ISETP.NE.U32.AND P2, PT, RZ, UR56, PT ;  /* 0x00000038ff007c0c */ /* 0x000fe2000bf45070 */
[----:B------:R-:W-:Y:S01]  /*6a00*/  UISETP.NE.AND.EX UP1, UPT, UR63, URZ, UPT, UP0 ;  /* 0x000000ff3f00728c */ /* 0x000fe2000bf25300 */
[----:B------:R-:W-:Y:S01]  /*6a10*/  ISETP.NE.AND.EX P4, PT, R79, RZ, PT, P4 ;  /* 0x000000ff4f00720c */ /* 0x000fe20003f85340 */
[----:B------:R-:W-:Y:S01]  /*6a20*/  UPLOP3.LUT UP0, UPT, UPT, UPT, UPT, 0x40, 0x4 ;  /* 0x000000000004789c */ /* 0x000fe20003f0e870 */
[----:B------:R-:W-:Y:S05]  /*6a30*/  ISETP.NE.AND.EX P2, PT, RZ, UR57, PT, P2 ;  /* 0x00000039ff007c0c */ /* 0x000fea000bf45320 */
[----:B------:R-:W-:Y:S06]  /*6a40*/  UISETP.NE.AND UP2, UPT, UR4, URZ, UPT ;  /* 0x000000ff0400728c */ /* 0x000fec000bf45270 */
[----:B------:R-:W-:Y:S05]  /*6a50*/  PLOP3.LUT P1, PT, PT, PT, UP2, 0x80, 0x8 ;  /* 0x000000000008781c */ /* 0x000fea0003f2f028 */
[----:B------:R-:W-:Y:S06]  /*6a60*/  @UP2 UPLOP3.LUT UP0, UPT, UPT, UPT, UP1, 0x80, 0x8 ;  /* 0x000000000008289c */ /* 0x000fec0003f0f010 */
[----:B------:R-:W-:Y:S01]  /*6a70*/  PLOP3.LUT P0, PT, PT, PT, UP0, 0x80, 0x8 ;  /* 0x000000000008781c */ /* 0x000fe20003f0f008 */
[----:B------:R-:W-:Y:S01]  /*6a80*/  @!UPT UIADD3 URZ, UPT, UPT, URZ, URZ, URZ ;  /* 0x000000fffffff290 */ /* 0x000fe2000fffe0ff */
[----:B------:R-:W-:Y:S11]  /*6a90*/  BRA.U !UP1, `(.L_x_111) ;  /* 0x00000001093c7547 */ /* 0x000ff6000b800000 */
[----:B------:R-:W-:Y:S01]  /*6aa0*/  UISETP.NE.U32.AND UP0, UPT, UR56, URZ, UPT ;  /* 0x000000ff3800728c */ /* 0x000fe2000bf05070 */
[----:B-1----:R-:W-:Y:S01]  /*6ab0*/  HFMA2 R0, -RZ, RZ, 0, 5.9604644775390625e-08 ;  /* 0x00000001ff007431 */ /* 0x002fe200000001ff */
[----:B------:R-:W1:Y:S01]  /*6ac0*/  LDCU.64 UR8, c[0x0][0x358] ;  /* 0x00006b00ff0877ac */ /* 0x000e620008000a00 */
[----:B------:R-:W-:Y:S01]  /*6ad0*/  IMAD.MOV.U32 R80, RZ, RZ, 0x1 ;  /* 0x00000001ff507424 */ /* 0x000fe200078e00ff */
[----:B------:R-:W-:Y:S06]  /*6ae0*/  UISETP.NE.AND.EX UP0, UPT, UR57, URZ, UPT, UP0 ;  /* 0x000000ff3900728c */ /* 0x000fec000bf05300 */
        /* <DEDUP_REMOVED lines=9> */
[----:B--23--:R-:W-:Y:S02]  /*6b80*/  @!P3 IMAD.U32 R41, RZ, RZ, UR4 ;  /* 0x00000004ff29be24 */ /* 0x00cfe4000f8e00ff */
.L_x_111:
[----:B------:R-:W-:Y:S05]  /*6b90*/  @!P4 BRA `(.L_x_112) ;  /* 0x000000000024c947 */ /* 0x000fea0003800000 */
[----:B------:R-:W-:Y:S01]  /*6ba0*/  ISETP.NE.U32.AND P3, PT, R76, RZ, PT ;  /* 0x000000ff4c00720c */ /* 0x000fe20003f65070 */
[----:B------:R-:W2:Y:S03]  /*6bb0*/  LDCU.64 UR4, c[0x0][0x358] ;  /* 0x00006b00ff0477ac */ /* 0x000ea60008000a00 */
[----:B------:R-:W-:Y:S11]  /*6bc0*/  ISETP.NE.AND.EX P3, PT, R77, RZ, PT, P3 ;  /* 0x000000ff4d00720c */ /* 0x000ff60003f65330 */
[----:B------:R-:W-:Y:S02]  /*6bd0*/  @!UPT UIADD3 URZ, UPT, UPT, URZ, URZ, URZ ;  /* 0x000000fffffff290 */ /* 0x000fe4000fffe0ff */
[----:B------:R-:W3:Y:S01]  /*6be0*/  @P3 LDC.64 R2, c[0x0][0xca8] ;  /* 0x00032a00ff023b82 */ /* 0x000ee20000000a00 */
[----:B-1----:R-:W-:Y:S04]  /*6bf0*/  @P3 IMAD R0, R78, UR36, RZ ;  /* 0x000000244e003c24 */ /* 0x002fe8000f8e02ff */
[----:B---3--:R-:W-:Y:S05]  /*6c00*/  @P3 IMAD.WIDE R2, R0, 0x4, R2 ;  /* 0x0000000400023825 */ /* 0x008fea00078e0202 */
[----:B--2--5:R2:W5:Y:S02]  /*6c10*/  @P3 LDG.E R38, desc[UR4][R2.64] ;  /* 0x0000000402263981 */ /* 0x024564000c1e1900 */
[----:B--2---:R-:W3:Y:S02]  /*6c20*/  @!P3 LDC R38, c[0x0][0xca0] ;  /* 0x00032800ff26bb82 */ /* 0x004ee40000000800 */
.L_x_112:
[----:B-----5:R-:W-:Y:S01]  /*6c30*/  FSETP.NEU.AND P3, PT, R41, RZ, PT ;  /* 0x000000ff2900720b */ /* 0x020fe20003f6d000 */
[----:B------:R-:W-:Y:S01]  /*6c40*/  BSSY B1, `(.L_x_113) ;  /* 0x0000039000017945 */ /* 0x000fe20003800000 */
[----:B------:R-:W-:Y:S01]  /*6c50*/  SEL R5, RZ, 0xffffffff, P2 ;  /* 0xffffffffff057807 */ /* 0x000fe20001000000 */
[----:B------:R-:W-:Y:S01]  /*6c60*/  IMAD.MOV.U32 R46, RZ, RZ, 0x1 ;  /* 0x00000001ff2e7424 */ /* 0x000fe200078e00ff */
[----:B------:R-:W-:Y:S01]  /*6c70*/  @P1 LOP3.LUT P2, RZ, R80, 0xff, RZ, 0xc0, !PT ;  /* 0x000000ff50ff1812 */ /* 0x000fe2000784c0ff */
[C---:B------:R-:W-:Y:S01]  /*6c80*/  IMAD R39, R36.reuse, 0x80, R37 ;  /* 0x0000008024277824 */ /* 0x040fe200078e0225 */
[----:B-1----:R-:W-:Y:S01]  /*6c90*/  @P1 SEL R0, RZ, 0xffffffff, P3 ;  /* 0xffffffffff001807 */ /* 0x002fe20001800000 */
[----:B------:R-:W-:Y:S01]  /*6ca0*/  IMAD R88, R95, -0x10, R93 ;  /* 0xfffffff05f587824 */ /* 0x000fe200078e025d */
[----:B------:R-:W-:Y:S01]  /*6cb0*/  LOP3.LUT R91, R91, 0x1, RZ, 0x3c, !PT ;  /* 0x000000015b5b7812 */ /* 0x000fe200078e3cff */
[----:B------:R-:W-:Y:S01]  /*6cc0*/  IMAD.MOV.U32 R47, RZ, RZ, RZ ;  /* 0x000000ffff2f7224 */ /* 0x000fe200078e00ff */
[----:B------:R-:W-:Y:S02]  /*6cd0*/  @P0 SEL R0, R5, R0, !P2 ;  /* 0x0000000005000207 */ /* 0x000fe40005000000 */
[----:B------:R-:W-:Y:S02]  /*6ce0*/  CS2R R74, SRZ ;  /* 0x00000000004a7805 */ /* 0x000fe4000001ff00 */
[----:B------:R-:W-:Y:S02]  /*6cf0*/  LEA R98, R36, UR43, 0x3 ;  /* 0x0000002b24627c11 */ /* 0x000fe4000f8e18ff */
[----:B------:R-:W-:Y:S02]  /*6d00*/  CS2R R72, SRZ ;  /* 0x0000000000487805 */ /* 0x000fe4000001ff00 */
[----:B------:R-:W-:Y:S02]  /*6d10*/  @P1 LOP3.LUT R0, R0, 0x1, RZ, 0xc0, !PT ;  /* 0x0000000100001812 */ /* 0x000fe400078ec0ff */
[----:B------:R-:W-:Y:S02]  /*6d20*/  CS2R R66, SRZ ;  /* 0x0000000000427805 */ /* 0x000fe4000001ff00 */
[----:B------:R-:W-:Y:S02]  /*6d30*/  SHF.L.U32 R3, R90, 0x1f, RZ ;  /* 0x0000001f5a037819 */ /* 0x000fe400000006ff */
[----:B------:R-:W-:Y:S02]  /*6d40*/  CS2R R64, SRZ ;  /* 0x0000000000407805 */ /* 0x000fe4000001ff00 */
[----:B------:R-:W-:Y:S02]  /*6d50*/  ISETP.NE.U32.OR P5, PT, R0, 0x1, !P1 ;  /* 0x000000010000780c */ /* 0x000fe40004fa5470 */
[----:B------:R-:W-:Y:S02]  /*6d60*/  CS2R R58, SRZ ;  /* 0x00000000003a7805 */ /* 0x000fe4000001ff00 */
[----:B------:R-:W-:Y:S02]  /*6d70*/  PLOP3.LUT P2, PT, PT, PT, UP1, 0x80, 0x8 ;  /* 0x000000000008781c */ /* 0x000fe40003f4f018 */
[----:B------:R-:W-:Y:S02]  /*6d80*/  CS2R R56, SRZ ;  /* 0x0000000000387805 */ /* 0x000fe4000001ff00 */
[----:B------:R-:W-:Y:S02]  /*6d90*/  LOP3.LUT P4, R86, R80, 0xff, RZ, 0xc0, !PT ;  /* 0x000000ff50567812 */ /* 0x000fe4000788c0ff */
[----:B------:R-:W-:Y:S02]  /*6da0*/  CS2R R50, SRZ ;  /* 0x0000000000327805 */ /* 0x000fe4000001ff00 */
[----:B------:R-:W-:Y:S02]  /*6db0*/  SEL R0, RZ, 0xffffffff, P3 ;  /* 0xffffffffff007807 */ /* 0x000fe40001800000 */
[----:B------:R-:W-:Y:S02]  /*6dc0*/  CS2R R48, SRZ ;  /* 0x0000000000307805 */ /* 0x000fe4000001ff00 */
[----:B------:R-:W-:Y:S02]  /*6dd0*/  P2R R97, PR, RZ, 0x20 ;  /* 0x00000020ff617803 */ /* 0x000fe40000000000 */
[----:B------:R-:W-:Y:S02]  /*6de0*/  @P5 SHF.L.U32 R2, R91, 0x1f, RZ ;  /* 0x0000001f5b025819 */ /* 0x000fe400000006ff */
[----:B------:R-:W-:Y:S02]  /*6df0*/  @P2 SEL R0, R5, R0, !P4 ;  /* 0x0000000005002207 */ /* 0x000fe40006000000 */
[----:B------:R-:W1:Y:S02]  /*6e00*/  @P5 SYNCS.PHASECHK.TRANS64.TRYWAIT P1, [UR43+0x70], R2 ;  /* 0x00007002ff0055a7 */ /* 0x000e64000802112b */
[----:B------:R-:W-:Y:S04]  /*6e10*/  LOP3.LUT R0, R0, 0x1, RZ, 0xc0, !PT ;  /* 0x0000000100007812 */ /* 0x000fe800078ec0ff */
[----:B------:R-:W-:Y:S04]  /*6e20*/  ISETP.NE.U32.AND P2, PT, R0, 0x1, PT ;  /* 0x000000010000780c */ /* 0x000fe80003f45070 */
[----:B------:R-:W-:Y:S01]  /*6e30*/  P2R R60, PR, RZ, 0x4 ;  /* 0x00000004ff3c7803 */ /* 0x000fe20000000000 */
[----:B------:R2:W4:Y:S01]  /*6e40*/  SYNCS.PHASECHK.TRANS64.TRYWAIT P0, [R98+URZ+0xe0], R3 ;  /* 0x0000e003620075a7 */ /* 0x00052200080011ff */
[----:B-1----:R-:W-:Y:S01]  /*6e50*/  @P5 SEL R46, RZ, 0x1, !P1 ;  /* 0x00000001ff2e5807 */ /* 0x002fe20004800000 */
[----:B--2---:R-:W-:Y:S06]  /*6e60*/  @!P5 BRA `(.L_x_114) ;  /* 0x000000000058d947 */ /* 0x004fec0003800000 */
[----:B------:R-:W-:Y:S01]  /*6e70*/  IMAD.MOV.U32 R75, RZ, RZ, RZ ;  /* 0x000000ffff4b7224 */ /* 0x000fe200078e00ff */
[----:B------:R-:W-:Y:S01]  /*6e80*/  ISETP.NE.AND P1, PT, R46, RZ, PT ;  /* 0x000000ff2e00720c */ /* 0x000fe20003f25270 */
[----:B------:R-:W-:Y:S01]  /*6e90*/  BSSY B0, `(.L_x_115) ;  /* 0x000000c000007945 */ /* 0x000fe20003800000 */
[----:B------:R-:W-:Y:S02]  /*6ea0*/  CS2R R50, SRZ ;  /* 0x0000000000327805 */ /* 0x000fe4000001ff00 */
[----:B------:R-:W-:Y:S02]  /*6eb0*/  CS2R R48, SRZ ;  /* 0x0000000000307805 */ /* 0x000fe4000001ff00 */
[----:B------:R-:W-:Y:S02]  /*6ec0*/  CS2R R58, SRZ ;  /* 0x00000000003a7805 */ /* 0x000fe4000001ff00 */
[----:B------:R-:W-:Y:S02]  /*6ed0*/  CS2R R56, SRZ ;  /* 0x0000000000387805 */ /* 0x000fe4000001ff00 */
[----:B------:R-:W-:Y:S02]  /*6ee0*/  CS2R R66, SRZ ;  /* 0x0000000000427805 */ /* 0x000fe4000001ff00 */
[----:B------:R-:W-:Y:S02]  /*6ef0*/  CS2R R64, SRZ ;  /* 0x0000000000407805 */ /* 0x000fe4000001ff00 */
[----:B------:R-:W-:Y:S01]  /*6f00*/  CS2R R72, SRZ ;  /* 0x0000000000487805 */ /* 0x000fe2000001ff00 */
[----:B------:R-:W-:Y:S06]  /*6f10*/  @P1 BRA `(.L_x_116) ;  /* 0x00000000000c1947 */ /* 0x000fec0003800000 */
[----:B------:R-:W-:Y:S04]  /*6f20*/  SHF.L.U32 R5, R91, 0x1f, RZ ;  /* 0x0000001f5b057819 */ /* 0x000fe800000006ff */
[----:B------:R-:W1:Y:S02]  /*6f30*/  SYNCS.PHASECHK.TRANS64.TRYWAIT P1, [UR43+0x70], R5 ;  /* 0x00007005ff0075a7 */ /* 0x000e64000802112b */
[----:B-1----:R-:W-:Y:S05]  /*6f40*/  @!P1 BRA `(.L_x_117) ;  /* 0x0000003c00e09947 */ /* 0x002fea0003800000 */
.L_x_116:
[----:B------:R-:W-:Y:S05]  /*6f50*/  BSYNC B0 ;  /* 0x0000000000007941 */ /* 0x000fea0003800000 */
.L_x_115:
[----:B------:R-:W-:Y:S01]  /*6f60*/  ISETP.NE.AND P1, PT, R60, RZ, PT ;  /* 0x000000ff3c00720c */ /* 0x000fe20003f25270 */
[----:B------:R-:W-:Y:S11]  /*6f70*/  HFMA2 R47, -RZ, RZ, 0, 5.9604644775390625e-08 ;  /* 0x00000001ff2f7431 */ /* 0x000ff600000001ff */
[----:B------:R-:W-:Y:S01]  /*6f80*/  @!UPT UIADD3 URZ, UPT, UPT, URZ, URZ, URZ ;  /* 0x000000fffffff290 */ /* 0x000fe2000fffe0ff */
[----:B------:R2:W1:Y:S04]  /*6f90*/  @P1 LDS.128 R48, [R94] ;  /* 0x000000005e301984 */ /* 0x0004680000000c00 */
[----:B------:R2:W1:Y:S04]  /*6fa0*/  @P1 LDS.128 R56, [R93+0x10] ;  /* 0x000010005d381984 */ /* 0x0004680000000c00 */
[----:B------:R2:W1:Y:S04]  /*6fb0*/  @P1 LDS.128 R64, [R92+0x20] ;  /* 0x000020005c401984 */ /* 0x0004680000000c00 */
[----:B------:R2:W1:Y:S02]  /*6fc0*/  @P1 LDS.128 R72, [R88+0x30] ;  /* 0x0000300058481984 */ /* 0x0004640000000c00 */
.L_x_114:
[----:B------:R-:W-:Y:S05]  /*6fd0*/  BSYNC B1 ;  /* 0x0000000000017941 */ /* 0x000fea0003800000 */
.L_x_113:
[----:B-1----:R-:W-:Y:S04]  /*6fe0*/  SHF.R.U32.HI R0, RZ, 0x15, R39 ;  /* 0x00000015ff007819 */ /* 0x002fe80000011627 */
[----:B------:R-:W-:Y:S01]  /*6ff0*/  LOP3.LUT P1, RZ, R0, 0x3, R81, 0x48, !PT ;  /* 0x0000000300ff7812 */ /* 0x000fe20007824851 */
[----:B------:R-:W-:Y:S01]  /*7000*/  @!UPT UIADD3 URZ, UPT, UPT, URZ, URZ, URZ ;  /* 0x000000fffffff290 */ /* 0x000fe2000fffe0ff */
[----:B----4-:R-:W-:Y:S11]  /*7010*/  @P0 BRA `(.L_x_118) ;  /* 0x0000000000080947 */ /* 0x010ff60003800000 */
[----:B------:R-:W1:Y:S02]  /*7020*/  SYNCS.PHASECHK.TRANS64.TRYWAIT P0, [R98+URZ+0xe0], R3 ;  /* 0x0000e003620075a7 */ /* 0x000e6400080011ff */
[----:B-1----:R-:W-:Y:S05]  /*7030*/  @!P0 BRA `(.L_x_119) ;  /* 0x0000003c00bc8947 */ /* 0x002fea0003800000 */
.L_x_118:
[----:B------:R-:W-:Y:S05]  /*7040*/  @!P1 BRA `(.L_x_120) ;  /* 0x0000000000409947 */ /* 0x000fea0003800000 */
[----:B------:R-:W4:Y:S01]  /*7050*/  LDCU.64 UR8, c[0x4][0x70] ;  /* 0x01000e00ff0877ac */ /* 0x000f220008000a00 */
[----:B-1----:R-:W-:Y:S01]  /*7060*/  MOV R3, 0x0 ;  /* 0x0000000000037802 */ /* 0x002fe20000000f00 */
[----:B------:R-:W-:Y:S02]  /*7070*/  HFMA2 R12, -RZ, RZ, 0, 5.9604644775390625e-08 ;  /* 0x00000001ff0c7431 */ /* 0x000fe400000001ff */
[----:B------:R-:W-:Y:S02]  /*7080*/  IMAD.MOV.U32 R8, RZ, RZ, 0x192 ;  /* 0x00000192ff087424 */ /* 0x000fe400078e00ff */
[----:B------:R-:W-:Y:S01]  /*7090*/  IMAD.MOV.U32 R13, RZ, RZ, RZ ;  /* 0x000000ffff0d7224 */ /* 0x000fe200078e00ff */
[----:B------:R-:W1:Y:S01]  /*70a0*/  LDCU.64 UR6, c[0x4][0x78] ;  /* 0x01000f00ff0677ac */ /* 0x000e620008000a00 */
[----:B------:R-:W2:Y:S01]  /*70b0*/  LDC.64 R2, c[0x4][R3] ;  /* 0x0100000003027b82 */ /* 0x000ea20000000a00 */
[----:B------:R-:W5:Y:S01]  /*70c0*/  LDCU.64 UR4, c[0x4][0x10] ;  /* 0x01000200ff0477ac */ /* 0x000f620008000a00 */
[----:B----4-:R-:W-:Y:S01]  /*70d0*/  MOV R5, UR9 ;  /* 0x0000000900057c02 */ /* 0x010fe20008000f00 */
[----:B------:R-:W-:Y:S01]  /*70e0*/  IMAD.U32 R4, RZ, RZ, UR8 ;  /* 0x00000008ff047e24 */ /* 0x000fe2000f8e00ff */
[----:B-1----:R-:W-:Y:S01]  /*70f0*/  MOV R7, UR7 ;  /* 0x0000000700077c02 */ /* 0x002fe20008000f00 */
[----:B------:R-:W-:Y:S01]  /*7100*/  IMAD.U32 R6, RZ, RZ, UR6 ;  /* 0x00000006ff067e24 */ /* 0x000fe2000f8e00ff */
[----:B-----5:R-:W-:Y:S01]  /*7110*/  MOV R11, UR5 ;  /* 0x00000005000b7c02 */ /* 0x020fe20008000f00 */
[----:B------:R-:W-:Y:S02]  /*7120*/  IMAD.U32 R10, RZ, RZ, UR4 ;  /* 0x00000004ff0a7e24 */ /* 0x000fe4000f8e00ff */
[----:B------:R-:W-:Y:S07]  /*7130*/  LEPC R20, `(.L_x_120) ;  /* 0x000000001014794e */ /* 0x000fee0000000000 */
[----:B--23--:R-:W-:Y:S05]  /*7140*/  CALL.ABS.NOINC R2 ;  /* 0x0000000002007343 */ /* 0x00cfea0003c00000 */
.L_x_120:
[C---:B------:R-:W-:Y:S01]  /*7150*/  SHF.L.U32 R40, R48.reuse, 0x10, RZ ;  /* 0x0000001030287819 */ /* 0x040fe200000006ff */
[----:B------:R-:W-:Y:S05]  /*7160*/  WARPSYNC.ALL ;  /* 0x0000000000007948 */ /* 0x000fea0003800000 */
[----:B------:R-:W-:Y:S01]  /*7170*/  R2UR UR4, R39 ;  /* 0x00000000270472ca */ /* 0x000fe200000e0000 */
[----:B------:R-:W-:Y:S01]  /*7180*/  BSSY.RECONVERGENT B0, `(.L_x_121) ;  /* 0x0000088000007945 */ /* 0x000fe20003800200 */
[----:B------:R-:W-:Y:S02]  /*7190*/  LOP3.LUT R43, R48, 0xffff0000, RZ, 0xc0, !PT ;  /* 0xffff0000302b7812 */ /* 0x000fe400078ec0ff */
[----:B------:R-:W-:Y:S02]  /*71a0*/  SHF.L.U32 R42, R49, 0x10, RZ ;  /* 0x00000010312a7819 */ /* 0x000fe400000006ff */
[----:B------:R-:W-:Y:S02]  /*71b0*/  SHF.L.U32 R45, R51, 0x10, RZ ;  /* 0x00000010332d7819 */ /* 0x000fe400000006ff */
[----:B------:R-:W-:Y:S02]  /*71c0*/  LOP3.LUT R44, R75, 0xffff0000, RZ, 0xc0, !PT ;  /* 0xffff00004b2c7812 */ /* 0x000fe400078ec0ff */
[----:B------:R-:W-:Y:S03]  /*71d0*/  ISETP.NE.AND P0, PT, R96, RZ, PT ;  /* 0x000000ff6000720c */ /* 0x000fe60003f05270 */
[----:B------:R-:W3:Y:S02]  /*71e0*/  LDTM.x32 R4, tmem[UR4] ;  /* 0x00000004000479ee */ /* 0x000ee400082c0000 */
[C---:B---3--:R-:W-:Y:S01]  /*71f0*/  FMUL R0, R38.reuse, R4 ;  /* 0x0000000426007220 */ /* 0x048fe20000400000 */
[C---:B------:R-:W-:Y:S01]  /*7200*/  FMUL R2, R38.reuse, R5 ;  /* 0x0000000526027220 */ /* 0x040fe20000400000 */
[C---:B-1----:R-:W-:Y:S01]  /*7210*/  FMUL R3, R38.reuse, R6 ;  /* 0x0000000626037220 */ /* 0x042fe20000400000 */
[----:B------:R-:W-:Y:S01]  /*7220*/  FMUL R7, R38, R7 ;  /* 0x0000000726077220 */ /* 0x000fe20000400000 */
[----:B------:R-:W-:Y:S01]  /*7230*/  FFMA R0, R41, R40, R0 ;  /* 0x0000002829007223 */ /* 0x000fe20000000000 */
[----:B------:R-:W-:Y:S01]  /*7240*/  LOP3.LUT R40, R49, 0xffff0000, RZ, 0xc0, !PT ;  /* 0xffff000031287812 */ /* 0x000fe200078ec0ff */
[C---:B------:R-:W-:Y:S01]  /*7250*/  FFMA R2, R41.reuse, R43, R2 ;  /* 0x0000002b29027223 */ /* 0x040fe20000000002 */
[C---:B------:R-:W-:Y:S01]  /*7260*/  SHF.L.U32 R43, R50.reuse, 0x10, RZ ;  /* 0x00000010322b7819 */ /* 0x040fe200000006ff */
[C---:B------:R-:W-:Y:S01]  /*7270*/  FFMA R3, R41.reuse, R42, R3 ;  /* 0x0000002a29037223 */ /* 0x040fe20000000003 */
[----:B------:R-:W-:Y:S01]  /*7280*/  LOP3.LUT R42, R50, 0xffff0000, RZ, 0xc0, !PT ;  /* 0xffff0000322a7812 */ /* 0x000fe200078ec0ff */
[----:B------:R-:W-:Y:S01]  /*7290*/  FMUL R4, R38, R8 ;  /* 0x0000000826047220 */ /* 0x000fe20000400000 */
[----:B------:R-:W-:Y:S01]  /*72a0*/  F2FP.BF16.F32.PACK_AB R52, R2, R0 ;  /* 0x000000000234723e */ /* 0x000fe200000010ff */
[----:B------:R-:W-:Y:S01]  /*72b0*/  FFMA R7, R41, R40, R7 ;  /* 0x0000002829077223 */ /* 0x000fe20000000007 */
[----:B------:R-:W-:Y:S01]  /*72c0*/  LOP3.LUT R40, R51, 0xffff0000, RZ, 0xc0, !PT ;  /* 0xffff000033287812 */ /* 0x000fe200078ec0ff */
[C---:B------:R-:W-:Y:S01]  /*72d0*/  FMUL R5, R38.reuse, R9 ;  /* 0x0000000926057220 */ /* 0x040fe20000400000 */
[C---:B------:R-:W-:Y:S01]  /*72e0*/  FMUL R6, R38.reuse, R10 ;  /* 0x0000000a26067220 */ /* 0x040fe20000400000 */
[----:B------:R-:W-:Y:S01]  /*72f0*/  FMUL R11, R38, R11 ;  /* 0x0000000b260b7220 */ /* 0x000fe20000400000 */
[----:B------:R-:W-:Y:S01]  /*7300*/  F2FP.BF16.F32.PACK_AB R53, R7, R3 ;  /* 0x000000030735723e */ /* 0x000fe200000010ff */
[C---:B------:R-:W-:Y:S01]  /*7310*/  FFMA R4, R41.reuse, R43, R4 ;  /* 0x0000002b29047223 */ /* 0x040fe20000000004 */
[C---:B------:R-:W-:Y:S01]  /*7320*/  SHF.L.U32 R43, R56.reuse, 0x10, RZ ;  /* 0x00000010382b7819 */ /* 0x040fe200000006ff */
[----:B------:R-:W-:Y:S01]  /*7330*/  FFMA R5, R41, R42, R5 ;  /* 0x0000002a29057223 */ /* 0x000fe20000000005 */
[----:B------:R-:W-:Y:S01]  /*7340*/  LOP3.LUT R42, R57, 0xffff0000, RZ, 0xc0, !PT ;  /* 0xffff0000392a7812 */ /* 0x000fe200078ec0ff */
[----:B------:R-:W-:Y:S01]  /*7350*/  FFMA R6, R41, R45, R6 ;  /* 0x0000002d29067223 */ /* 0x000fe20000000006 */
[----:B------:R-:W-:Y:S01]  /*7360*/  SHF.L.U32 R45, R57, 0x10, RZ ;  /* 0x00000010392d7819 */ /* 0x000fe200000006ff */
[----:B------:R-:W-:Y:S01]  /*7370*/  FFMA R11, R41, R40, R11 ;  /* 0x00000028290b7223 */ /* 0x000fe2000000000b */
[----:B------:R-:W-:Y:S01]  /*7380*/  LOP3.LUT R40, R56, 0xffff0000, RZ, 0xc0, !PT ;  /* 0xffff000038287812 */ /* 0x000fe200078ec0ff */
[C---:B------:R-:W-:Y:S01]  /*7390*/  FMUL R8, R38.reuse, R12 ;  /* 0x0000000c26087220 */ /* 0x040fe20000400000 */
[----:B------:R-:W-:Y:S01]  /*73a0*/  F2FP.BF16.F32.PACK_AB R54, R5, R4 ;  /* 0x000000040536723e */ /* 0x000fe200000010ff */
[C---:B------:R-:W-:Y:S01]  /*73b0*/  FMUL R9, R38.reuse, R13 ;  /* 0x0000000d26097220 */ /* 0x040fe20000400000 */
[----:B------:R-:W-:Y:S01]  /*73c0*/  F2FP.BF16.F32.PACK_AB R55, R11, R6 ;  /* 0x000000060b37723e */ /* 0x000fe200000010ff */
[C---:B------:R-:W-:Y:S01]  /*73d0*/  FMUL R10, R38.reuse, R14 ;  /* 0x0000000e260a7220 */ /* 0x040fe20000400000 */
[----:B------:R-:W-:Y:S01]  /*73e0*/  FMUL R15, R38, R15 ;  /* 0x0000000f260f7220 */ /* 0x000fe20000400000 */
[----:B------:R-:W-:Y:S01]  /*73f0*/  FFMA R8, R41, R43, R8 ;  /* 0x0000002b29087223 */ /* 0x000fe20000000008 */
[----:B------:R-:W-:Y:S01]  /*7400*/  SHF.L.U32 R43, R59, 0x10, RZ ;  /* 0x000000103b2b7819 */ /* 0x000fe200000006ff */
[C---:B------:R-:W-:Y:S01]  /*7410*/  FFMA R9, R41.reuse, R40, R9 ;  /* 0x0000002829097223 */ /* 0x040fe20000000009 */
[C---:B------:R-:W-:Y:S01]  /*7420*/  SHF.L.U32 R40, R58.reuse, 0x10, RZ ;  /* 0x000000103a287819 */ /* 0x040fe200000006ff */
        /* <DEDUP_REMOVED lines=8> */
[----:B------:R-:W-:Y:S01]  /*74b0*/  FMUL R14, R38, R18 ;  /* 0x00000012260e7220 */ /* 0x000fe20000400000 */
[----:B------:R-:W-:Y:S01]  /*74c0*/  FFMA R12, R41, R40, R12 ;  /* 0x00000028290c7223 */ /* 0x000fe2000000000c */
[----:B------:R-:W-:Y:S01]  /*74d0*/  LOP3.LUT R40, R59, 0xffff0000, RZ, 0xc0, !PT ;  /* 0xffff00003b287812 */ /* 0x000fe200078ec0ff */
[C---:B------:R-:W-:Y:S01]  /*74e0*/  FFMA R13, R41.reuse, R42, R13 ;  /* 0x0000002a290d7223 */ /* 0x040fe2000000000d */
[----:B------:R-:W-:Y:S01]  /*74f0*/  LOP3.LUT R42, R64, 0xffff0000, RZ, 0xc0, !PT ;  /* 0xffff0000402a7812 */ /* 0x000fe200078ec0ff */
[----:B------:R-:W-:Y:S01]  /*7500*/  FMUL R19, R38, R19 ;  /* 0x0000001326137220 */ /* 0x000fe20000400000 */
[----:B------:R-:W-:Y:S01]  /*7510*/  FFMA R14, R41, R43, R14 ;  /* 0x0000002b290e7223 */ /* 0x000fe2000000000e */
[----:B------:R-:W-:Y:S01]  /*7520*/  SHF.L.U32 R43, R64, 0x10, RZ ;  /* 0x00000010402b7819 */ /* 0x000fe200000006ff */
[----:B------:R1:W-:Y:S01]  /*7530*/  STS.128 [R94], R52 ;  /* 0x000000345e007388 */ /* 0x0003e20000000c00 */
[----:B------:R-:W-:Y:S01]  /*7540*/  F2FP.BF16.F32.PACK_AB R70, R13, R12 ;  /* 0x0000000c0d46723e */ /* 0x000fe200000010ff */
[C---:B------:R-:W-:Y:S01]  /*7550*/  FMUL R16, R38.reuse, R20 ;  /* 0x0000001426107220 */ /* 0x040fe20000400000 */
        /* <DEDUP_REMOVED lines=8> */
[C---:B------:R-:W-:Y:S01]  /*75e0*/  FFMA R17, R41.reuse, R42, R17 ;  /* 0x0000002a29117223 */ /* 0x040fe20000000011 */
[----:B------:R-:W-:Y:S01]  /*75f0*/  FFMA R18, R41, R45, R18 ;  /* 0x0000002d29127223 */ /* 0x000fe20000000012 */
[----:B------:R1:W-:Y:S01]  /*7600*/  STS.128 [R93+0x10], R68 ;  /* 0x000010445d007388 */ /* 0x0003e20000000c00 */
[----:B------:R-:W-:Y:S01]  /*7610*/  SHF.L.U32 R45, R67, 0x10, RZ ;  /* 0x00000010432d7819 */ /* 0x000fe200000006ff */
[----:B------:R-:W-:Y:S01]  /*7620*/  FFMA R23, R41, R40, R23 ;  /* 0x0000002829177223 */ /* 0x000fe20000000017 */
[----:B------:R-:W-:Y:S01]  /*7630*/  LOP3.LUT R40, R66, 0xffff0000, RZ, 0xc0, !PT ;  /* 0xffff000042287812 */ /* 0x000fe200078ec0ff */
[C---:B------:R-:W-:Y:S01]  /*7640*/  FMUL R20, R38.reuse, R24 ;  /* 0x0000001826147220 */ /* 0x040fe20000400000 */
[----:B------:R-:W-:Y:S01]  /*7650*/  LOP3.LUT R42, R67, 0xffff0000, RZ, 0xc0, !PT ;  /* 0xffff0000432a7812 */ /* 0x000fe200078ec0ff */
[C---:B------:R-:W-:Y:S01]  /*7660*/  FMUL R21, R38.reuse, R25 ;  /* 0x0000001926157220 */ /* 0x040fe20000400000 */
[----:B------:R-:W-:Y:S01]  /*7670*/  F2FP.BF16.F32.PACK_AB R100, R17, R16 ;  /* 0x000000101164723e */ /* 0x000fe200000010ff */
[C---:B------:R-:W-:Y:S01]  /*7680*/  FMUL R22, R38.reuse, R26 ;  /* 0x0000001a26167220 */ /* 0x040fe20000400000 */
[----:B------:R-:W-:Y:S01]  /*7690*/  FMUL R27, R38, R27 ;  /* 0x0000001b261b7220 */ /* 0x000fe20000400000 */
[C---:B------:R-:W-:Y:S01]  /*76a0*/  FFMA R20, R41.reuse, R43, R20 ;  /* 0x0000002b29147223 */ /* 0x040fe20000000014 */
[C---:B------:R-:W-:Y:S01]  /*76b0*/  FFMA R21, R41.reuse, R40, R21 ;  /* 0x0000002829157223 */ /* 0x040fe20000000015 */
[C---:B------:R-:W-:Y:S01]  /*76c0*/  FFMA R22, R41.reuse, R45, R22 ;  /* 0x0000002d29167223 */ /* 0x040fe20000000016 */
[----:B------:R-:W-:Y:S01]  /*76d0*/  FFMA R27, R41, R42, R27 ;  /* 0x0000002a291b7223 */ /* 0x000fe2000000001b */
[----:B------:R-:W-:Y:S01]  /*76e0*/  SHF.L.U32 R40, R72, 0x10, RZ ;  /* 0x0000001048287819 */ /* 0x000fe200000006ff */
[----:B------:R-:W-:Y:S01]  /*76f0*/  FMUL R24, R38, R28 ;  /* 0x0000001c26187220 */ /* 0x000fe20000400000 */
[----:B------:R-:W-:Y:S01]  /*7700*/  LOP3.LUT R42, R72, 0xffff0000, RZ, 0xc0, !PT ;  /* 0xffff0000482a7812 */ /* 0x000fe200078ec0ff */
[C---:B------:R-:W-:Y:S01]  /*7710*/  FMUL R25, R38.reuse, R29 ;  /* 0x0000001d26197220 */ /* 0x040fe20000400000 */
[----:B------:R-:W-:Y:S01]  /*7720*/  SHF.L.U32 R43, R73, 0x10, RZ ;  /* 0x00000010492b7819 */ /* 0x000fe200000006ff */
[C---:B------:R-:W-:Y:S01]  /*7730*/  FMUL R26, R38.reuse, R30 ;  /* 0x0000001e261a7220 */ /* 0x040fe20000400000 */
[C---:B------:R-:W-:Y:S01]  /*7740*/  FFMA R24, R41.reuse, R40, R24 ;  /* 0x0000002829187223 */ /* 0x040fe20000000018 */
[----:B------:R-:W-:Y:S01]  /*7750*/  FFMA R25, R41, R42, R25 ;  /* 0x0000002a29197223 */ /* 0x000fe20000000019 */
[----:B------:R-:W-:Y:S01]  /*7760*/  LOP3.LUT R40, R73, 0xffff0000, RZ, 0xc0, !PT ;  /* 0xffff000049287812 */ /* 0x000fe200078ec0ff */
[----:B------:R-:W-:Y:S01]  /*7770*/  FFMA R26, R41, R43, R26 ;  /* 0x0000002b291a7223 */ /* 0x000fe2000000001a */
[----:B------:R-:W-:Y:S01]  /*7780*/  FMUL R31, R38, R31 ;  /* 0x0000001f261f7220 */ /* 0x000fe20000400000 */
[----:B------:R-:W-:Y:S01]  /*7790*/  SHF.L.U32 R43, R74, 0x10, RZ ;  /* 0x000000104a2b7819 */ /* 0x000fe200000006ff */
[----:B------:R-:W-:Y:S01]  /*77a0*/  FMUL R28, R38, R32 ;  /* 0x00000020261c7220 */ /* 0x000fe20000400000 */
[----:B------:R-:W-:Y:S01]  /*77b0*/  LOP3.LUT R42, R74, 0xffff0000, RZ, 0xc0, !PT ;  /* 0xffff00004a2a7812 */ /* 0x000fe200078ec0ff */
[C---:B------:R-:W-:Y:S01]  /*77c0*/  FMUL R29, R38.reuse, R33 ;  /* 0x00000021261d7220 */ /* 0x040fe20000400000 */
[----:B------:R-:W-:Y:S01]  /*77d0*/  SHF.L.U32 R45, R75, 0x10, RZ ;  /* 0x000000104b2d7819 */ /* 0x000fe200000006ff */
[C---:B------:R-:W-:Y:S01]  /*77e0*/  FMUL R30, R38.reuse, R34 ;  /* 0x00000022261e7220 */ /* 0x040fe20000400000 */
[----:B------:R-:W-:Y:S01]  /*77f0*/  FFMA R31, R41, R40, R31 ;  /* 0x00000028291f7223 */ /* 0x000fe2000000001f */
[----:B------:R-:W-:Y:S01]  /*7800*/  FMUL R35, R38, R35 ;  /* 0x0000002326237220 */ /* 0x000fe20000400000 */
[----:B------:R-:W-:Y:S01]  /*7810*/  F2FP.BF16.F32.PACK_AB R101, R23, R18 ;  /* 0x000000121765723e */ /* 0x000fe200000010ff */
[----:B------:R-:W-:Y:S01]  /*7820*/  FFMA R28, R41, R43, R28 ;  /* 0x0000002b291c7223 */ /* 0x000fe2000000001c */
[----:B------:R-:W-:Y:S01]  /*7830*/  F2FP.BF16.F32.PACK_AB R102, R21, R20 ;  /* 0x000000141566723e */ /* 0x000fe200000010ff */
[----:B------:R-:W-:Y:S01]  /*7840*/  FFMA R29, R41, R42, R29 ;  /* 0x0000002a291d7223 */ /* 0x000fe2000000001d */
[----:B------:R-:W-:Y:S01]  /*7850*/  F2FP.BF16.F32.PACK_AB R103, R27, R22 ;  /* 0x000000161b67723e */ /* 0x000fe200000010ff */
[C---:B------:R-:W-:Y:S01]  /*7860*/  FFMA R30, R41.reuse, R45, R30 ;  /* 0x0000002d291e7223 */ /* 0x040fe2000000001e */
[----:B------:R-:W-:Y:S01]  /*7870*/  FFMA R35, R41, R44, R35 ;  /* 0x0000002c29237223 */ /* 0x000fe20000000023 */
[----:B------:R-:W-:Y:S02]  /*7880*/  F2FP.BF16.F32.PACK_AB R104, R25, R24 ;  /* 0x000000181968723e */ /* 0x000fe400000010ff */
[----:B------:R1:W-:Y:S01]  /*7890*/  STS.128 [R92+0x20], R100 ;  /* 0x000020645c007388 */ /* 0x0003e20000000c00 */
[----:B------:R-:W-:Y:S02]  /*78a0*/  F2FP.BF16.F32.PACK_AB R105, R31, R26 ;  /* 0x0000001a1f69723e */ /* 0x000fe400000010ff */
[----:B------:R-:W-:Y:S02]  /*78b0*/  F2FP.BF16.F32.PACK_AB R106, R29, R28 ;  /* 0x0000001c1d6a723e */ /* 0x000fe400000010ff */
[----:B------:R-:W-:Y:S05]  /*78c0*/  F2FP.BF16.F32.PACK_AB R107, R35, R30 ;  /* 0x0000001e236b723e */ /* 0x000fea00000010ff */
[----:B------:R1:W-:Y:S01]  /*78d0*/  STS.128 [R88+0x30], R104 ;  /* 0x0000306858007388 */ /* 0x0003e20000000c00 */
[----:B------:R-:W-:Y:S01]  /*78e0*/  @!PT LDS RZ, [RZ] ;  /* 0x00000000fffff984 */ /* 0x000fe20000000800 */
[----:B------:R-:W-:Y:S01]  /*78f0*/  @!PT LDS RZ, [RZ] ;  /* 0x00000000fffff984 */ /* 0x000fe20000000800 */
[----:B------:R-:W-:Y:S01]  /*7900*/  @!PT LDS RZ, [RZ] ;  /* 0x00000000fffff984 */ /* 0x000fe20000000800 */
[----:B------:R-:W-:Y:S01]  /*7910*/  @!PT LDS RZ, [RZ] ;  /* 0x00000000fffff984 */ /* 0x000fe20000000800 */
[----:B------:R3:W-:Y:S07]  /*7920*/  MEMBAR.ALL.CTA ;  /* 0x0000000000007992 */ /* 0x0007ee0000008000 */
[----:B---3--:R-:W3:Y:S02]  /*7930*/  FENCE.VIEW.ASYNC.S ;  /* 0x00000000000073c6 */ /* 0x008ee40000000000 */
[----:B---3--:R-:W-:Y:S06]  /*7940*/  BAR.SYNC.DEFER_BLOCKING 0x1, 0x80 ;  /* 0x0042000000007b1d */ /* 0x008fec0000010000 */
[----:B------:R-:W-:Y:S05]  /*7950*/  @P0 BRA `(.L_x_122) ;  /* 0x0000000000280947 */ /* 0x000fea0003800000 */
[----:B------:R-:W3:Y:S01]  /*7960*/  LDCU.64 UR6, c[0x0][0x348] ;  /* 0x00006900ff0677ac */ /* 0x000ee20008000a00 */
[----:B------:R-:W-:Y:S01]  /*7970*/  UIADD3 UR4, UPT, UPT, UR43, 0x200, URZ ;  /* 0x000002002b047890 */ /* 0x000fe2000fffe0ff */
[----:B------:R-:W-:Y:S05]  /*7980*/  UMOV UR51, UR36 ;  /* 0x0000002400337c82 */ /* 0x000fea0008000000 */
[----:B------:R-:W-:Y:S04]  /*7990*/  MOV R85, UR4 ;  /* 0x0000000400557c02 */ /* 0x000fe80008000f00 */
[----:B------:R-:W-:Y:S01]  /*79a0*/  R2UR UR48, R85 ;  /* 0x00000000553072ca */ /* 0x000fe200000e0000 */
[----:B---3--:R-:W-:Y:S04]  /*79b0*/  UIADD3 UR4, UP0, UPT, UR6, 0xa80, URZ ;  /* 0x00000a8006047890 */ /* 0x008fe8000ff1e0ff */
[----:B------:R-:W-:Y:S09]  /*79c0*/  UIADD3.X UR5, UPT, UPT, URZ, UR7, URZ, UP0, !UPT ;  /* 0x00000007ff057290 */ /* 0x000ff200087fe4ff */
[----:B------:R3:W-:Y:S01]  /*79d0*/  UTMASTG.3D [UR48], [UR4] ;  /* 0x00000030040073b5 */ /* 0x0007e20008010000 */
[----:B------:R0:W-:Y:S01]  /*79e0*/  UTMACMDFLUSH ;  /* 0x00000000000079b7 */ /* 0x0001e20000000000 */
[----:B---3--:R-:W-:Y:S04]  /*79f0*/  DEPBAR.LE SB0, 0x1 ;  /* 0x000080400000791a */ /* 0x008fe80000000000 */
.L_x_122:
[----:B------:R-:W-:Y:S05]  /*7a00*/  BSYNC.RECONVERGENT B0 ;  /* 0x0000000000007941 */ /* 0x000fea0003800200 */
.L_x_121:
[----:B------:R-:W-:Y:S01]  /*7a10*/  BAR.SYNC.DEFER_BLOCKING 0x1, 0x80 ;  /* 0x0042000000007b1d */ /* 0x000fe20000010000 */
[----:B------:R-:W-:Y:S01]  /*7a20*/  ISETP.NE.AND P1, PT, R97, RZ, PT ;  /* 0x000000ff6100720c */ /* 0x000fe20003f25270 */
[----:B------:R-:W-:Y:S01]  /*7a30*/  UISETP.NE.AND UP0, UPT, UR47, URZ, UPT ;  /* 0x000000ff2f00728c */ /* 0x000fe2000bf05270 */
[----:B------:R-:W-:Y:S11]  /*7a40*/  LEA R3, R47, UR43, 0x3 ;  /* 0x0000002b2f037c11 */ /* 0x000ff6000f8e18ff */
[----:B------:R-:W-:Y:S01]  /*7a50*/  @P1 SHF.L.U32 R4, R91, 0x1f, RZ ;  /* 0x0000001f5b041819 */ /* 0x000fe200000006ff */
[----:B------:R-:W-:Y:S06]  /*7a60*/  BRA.U !UP0, `(.L_x_123) ;  /* 0x0000000108247547 */ /* 0x000fec000b800000 */
[----:B------:R-:W3:Y:S01]  /*7a70*/  S2R R0, SR_CgaCtaId ;  /* 0x0000000000007919 */ /* 0x000ee20000008800 */
[----:B------:R-:W-:Y:S01]  /*7a80*/  IMAD.U32 R2, RZ, RZ, UR46 ;  /* 0x0000002eff027e24 */ /* 0x000fe2000f8e00ff */
[----:B------:R-:W-:Y:S04]  /*7a90*/  UIADD3 UR4, UPT, UPT, UR46, 0x1, URZ ;  /* 0x000000012e047890 */ /* 0x000fe8000fffe0ff */
[----:B------:R-:W-:Y:S01]  /*7aa0*/  @P1 LEA R2, R2, UR43, 0x3 ;  /* 0x0000002b02021c11 */ /* 0x000fe2000f8e18ff */
[----:B------:R-:W-:Y:S04]  /*7ab0*/  UISETP.NE.AND UP0, UPT, UR4, 0x4, UPT ;  /* 0x000000040400788c */ /* 0x000fe8000bf05270 */
[----:B------:R-:W-:Y:S01]  /*7ac0*/  @P1 VIADD R5, R2, 0x90 ;  /* 0x0000009002051836 */ /* 0x000fe20000000000 */
[----:B------:R-:W-:Y:S04]  /*7ad0*/  USEL UR46, UR4, URZ, UP0 ;  /* 0x000000ff042e7287 */ /* 0x000fe80008000000 */
[----:B---3--:R-:W-:Y:S04]  /*7ae0*/  @P1 PRMT R0, R0, 0x654, R5 ;  /* 0x0000065400001816 */ /* 0x008fe80000000005 */
[----:B------:R3:W-:Y:S04]  /*7af0*/  @P1 SYNCS.ARRIVE.TRANS64.RED.A1T0 RZ, [R0+URZ], RZ ;  /* 0x000000ff00ff19a7 */ /* 0x0007e800081004ff */
.L_x_123:
[----:B------:R-:W4:Y:S01]  /*7b00*/  @P1 SYNCS.PHASECHK.TRANS64.TRYWAIT P0, [R3+URZ+0x70], R4 ;  /* 0x00007004030015a7 */ /* 0x000f2200080011ff */
[----:B------:R-:W-:Y:S01]  /*7b10*/  BSSY B1, `(.L_x_124) ;  /* 0x0000016000017945 */ /* 0x000fe20003800000 */
[----:B----4-:R-:W-:Y:S03]  /*7b20*/  @P1 SEL R46, RZ, 0x1, !P0 ;  /* 0x00000001ff2e1807 */ /* 0x010fe60004000000 */
[----:B------:R-:W-:Y:S05]  /*7b30*/  @!P1 BRA `(.L_x_125) ;  /* 0x00000000004c9947 */ /* 0x000fea0003800000 */
[----:B------:R-:W-:Y:S01]  /*7b40*/  ISETP.NE.AND P0, PT, R46, RZ, PT ;  /* 0x000000ff2e00720c */ /* 0x000fe20003f05270 */
[----:B------:R-:W-:Y:S01]  /*7b50*/  BSSY B0, `(.L_x_126) ;  /* 0x000000b000007945 */ /* 0x000fe20003800000 */
[----:B------:R-:W-:Y:S11]  /*7b60*/  ISETP.NE.AND P1, PT, R60, RZ, PT ;  /* 0x000000ff3c00720c */ /* 0x000ff60003f25270 */
[----:B------:R-:W-:Y:S02]  /*7b70*/  @!UPT UIADD3 URZ, UPT, UPT, URZ, URZ, URZ ;  /* 0x000000fffffff290 */ /* 0x000fe4000fffe0ff */
[C---:B------:R-:W-:Y:S01]  /*7b80*/  @P1 IMAD R6, R47.reuse, 0x2000, R94 ;  /* 0x000020002f061824 */ /* 0x040fe200078e025e */
[C---:B------:R-:W-:Y:S01]  /*7b90*/  @P1 LEA R4, R47.reuse, R92, 0xd ;  /* 0x0000005c2f041211 */ /* 0x040fe200078e68ff */
[C---:B------:R-:W-:Y:S02]  /*7ba0*/  @P1 IMAD R5, R47.reuse, 0x2000, R93 ;  /* 0x000020002f051824 */ /* 0x040fe400078e025d */
[----:B------:R-:W-:Y:S01]  /*7bb0*/  @P1 IMAD R2, R47, 0x2000, R88 ;  /* 0x000020002f021824 */ /* 0x000fe200078e0258 */
[----:B------:R-:W-:Y:S06]  /*7bc0*/  @P0 BRA `(.L_x_127) ;  /* 0x00000000000c0947 */ /* 0x000fec0003800000 */
[----:B---3--:R-:W-:Y:S04]  /*7bd0*/  SHF.L.U32 R0, R91, 0x1f, RZ ;  /* 0x0000001f5b007819 */ /* 0x008fe800000006ff */
[----:B------:R-:W3:Y:S02]  /*7be0*/  SYNCS.PHASECHK.TRANS64.TRYWAIT P0, [R3+URZ+0x70], R0 ;  /* 0x00007000030075a7 */ /* 0x000ee400080011ff */
[----:B---3--:R-:W-:Y:S05]  /*7bf0*/  @!P0 BRA `(.L_x_128) ;  /* 0x0000003000e08947 */ /* 0x008fea0003800000 */
.L_x_127:
[----:B------:R-:W-:Y:S05]  /*7c00*/  BSYNC B0 ;  /* 0x0000000000007941 */ /* 0x000fea0003800000 */
.L_x_126:
[----:B------:R-:W-:Y:S02]  /*7c10*/  ISETP.NE.AND P0, PT, R60, RZ, PT ;  /* 0x000000ff3c00720c */ /* 0x000fe40003f05270 */
[----:B------:R-:W-:Y:S11]  /*7c20*/  IADD3 R47, PT, PT, R47, 0x1, RZ ;  /* 0x000000012f2f7810 */ /* 0x000ff60007ffe0ff */
[----:B------:R4:W1:Y:S04]  /*7c30*/  @P0 LDS.128 R48, [R6] ;  /* 0x0000000006300984 */ /* 0x0008680000000c00 */
[----:B------:R4:W1:Y:S04]  /*7c40*/  @P0 LDS.128 R56, [R5+0x10] ;  /* 0x0000100005380984 */ /* 0x0008680000000c00 */
[----:B------:R4:W1:Y:S04]  /*7c50*/  @P0 LDS.128 R64, [R4+0x20] ;  /* 0x0000200004400984 */ /* 0x0008680000000c00 */
[----:B------:R4:W1:Y:S02]  /*7c60*/  @P0 LDS.128 R72, [R2+0x30] ;  /* 0x0000300002480984 */ /* 0x0008640000000c00 */
.L_x_125:
[----:B------:R-:W-:Y:S05]  /*7c70*/  BSYNC B1 ;  /* 0x0000000000017941 */ /* 0x000fea0003800000 */
.L_x_124:
[----:B---3--:R-:W-:Y:S05]  /*7c80*/  VIADD R0, R39, 0x20 ;  /* 0x0000002027007836 */ /* 0x008fea0000000000 */
[----:B------:R-:W-:Y:S04]  /*7c90*/  SHF.R.U32.HI R0, RZ, 0x15, R0 ;  /* 0x00000015ff007819 */ /* 0x000fe80000011600 */
[----:B------:R-:W-:Y:S11]  /*7ca0*/  LOP3.LUT P0, RZ, R0, 0x3, R81, 0x48, !PT ;  /* 0x0000000300ff7812 */ /* 0x000ff60007804851 */
[----:B------:R-:W-:Y:S02]  /*7cb0*/  @!UPT UIADD3 URZ, UPT, UPT, URZ, URZ, URZ ;  /* 0x000000fffffff290 */ /* 0x000fe4000fffe0ff */
[----:B------:R-:W-:Y:S05]  /*7cc0*/  @!P0 BRA `(.L_x_129) ;  /* 0x0000000000408947 */ /* 0x000fea0003800000 */
[----:B------:R-:W3:Y:S01]  /*7cd0*/  LDCU.64 UR8, c[0x4][0x70] ;  /* 0x01000e00ff0877ac */ /* 0x000ee20008000a00 */
[----:B------:R-:W-:Y:S01]  /*7ce0*/  MOV R3, 0x0 ;  /* 0x0000000000037802 */ /* 0x000fe20000000f00 */
[----:B------:R-:W-:Y:S02]  /*7cf0*/  HFMA2 R12, -RZ, RZ, 0, 5.9604644775390625e-08 ;  /* 0x00000001ff0c7431 */ /* 0x000fe400000001ff */
[----:B------:R-:W-:Y:S02]  /*7d00*/  IMAD.MOV.U32 R8, RZ, RZ, 0x192 ;  /* 0x00000192ff087424 */ /* 0x000fe400078e00ff */
[----:B------:R-:W-:Y:S01]  /*7d10*/  IMAD.MOV.U32 R13, RZ, RZ, RZ ;  /* 0x000000ffff0d7224 */ /* 0x000fe200078e00ff */
[----:B------:R-:W5:Y:S01]  /*7d20*/  LDCU.64 UR6, c[0x4][0x78] ;  /* 0x01000f00ff0677ac */ /* 0x000f620008000a00 */
[----:B----4-:R-:W4:Y:S01]  /*7d30*/  LDC.64 R2, c[0x4][R3] ;  /* 0x0100000003027b82 */ /* 0x010f220000000a00 */
[----:B------:R-:W2:Y:S01]  /*7d40*/  LDCU.64 UR4, c[0x4][0x10] ;  /* 0x01000200ff0477ac */ /* 0x000ea20008000a00 */
[----:B---3--:R-:W-:Y:S01]  /*7d50*/  MOV R5, UR9 ;  /* 0x0000000900057c02 */ /* 0x008fe20008000f00 */
[----:B------:R-:W-:Y:S01]  /*7d60*/  IMAD.U32 R4, RZ, RZ, UR8 ;  /* 0x00000008ff047e24 */ /* 0x000fe2000f8e00ff */
[----:B-----5:R-:W-:Y:S01]  /*7d70*/  MOV R7, UR7 ;  /* 0x0000000700077c02 */ /* 0x020fe20008000f00 */
[----:B------:R-:W-:Y:S01]  /*7d80*/  IMAD.U32 R6, RZ, RZ, UR6 ;  /* 0x00000006ff067e24 */ /* 0x000fe2000f8e00ff */
[----:B--2---:R-:W-:Y:S01]  /*7d90*/  MOV R11, UR5 ;  /* 0x00000005000b7c02 */ /* 0x004fe20008000f00 */
[----:B------:R-:W-:Y:S02]  /*7da0*/  IMAD.U32 R10, RZ, RZ, UR4 ;  /* 0x00000004ff0a7e24 */ /* 0x000fe4000f8e00ff */
[----:B------:R-:W-:Y:S07]  /*7db0*/  LEPC R20, `(.L_x_129) ;  /* 0x000000001014794e */ /* 0x000fee0000000000 */
[----:B-1--4-:R-:W-:Y:S05]  /*7dc0*/  CALL.ABS.NOINC R2 ;  /* 0x0000000002007343 */ /* 0x012fea0003c00000 */
.L_x_129:
[C---:B-1----:R-:W-:Y:S01]  /*7dd0*/  SHF.L.U32 R40, R48.reuse, 0x10, RZ ;  /* 0x0000001030287819 */ /* 0x042fe200000006ff */
[----:B------:R-:W-:Y:S05]  /*7de0*/  WARPSYNC.ALL ;  /* 0x0000000000007948 */ /* 0x000fea0003800000 */
[----:B------:R-:W-:Y:S01]  /*7df0*/  R2UR UR4, R39 ;  /* 0x00000000270472ca */ /* 0x000fe200000e0000 */
[----:B------:R-:W1:Y:S01]  /*7e00*/  S2R R99, SR_CgaCtaId ;  /* 0x0000000000637919 */ /* 0x000e620000008800 */
[----:B------:R-:W-:Y:S01]  /*7e10*/  LOP3.LUT R43, R48, 0xffff0000, RZ, 0xc0, !PT ;  /* 0xffff0000302b7812 */ /* 0x000fe200078ec0ff */
[----:B------:R-:W-:Y:S01]  /*7e20*/  BSSY.RECONVERGENT B0, `(.L_x_130) ;  /* 0x000008e000007945 */ /* 0x000fe20003800200 */
[----:B------:R-:W-:Y:S02]  /*7e30*/  LOP3.LUT R42, R49, 0xffff0000, RZ, 0xc0, !PT ;  /* 0xffff0000312a7812 */ /* 0x000fe400078ec0ff */
[----:B------:R-:W-:Y:S02]  /*7e40*/  LOP3.LUT R44, R50, 0xffff0000, RZ, 0xc0, !PT ;  /* 0xffff0000322c7812 */ /* 0x000fe400078ec0ff */
[----:B------:R-:W-:Y:S02]  /*7e50*/  SHF.L.U32 R45, R59, 0x10, RZ ;  /* 0x000000103b2d7819 */ /* 0x000fe400000006ff */
[----:B------:R-:W-:Y:S02]  /*7e60*/  ISETP.NE.AND P6, PT, R97, RZ, PT ;  /* 0x000000ff6100720c */ /* 0x000fe40003fc5270 */
[----:B------:R-:W-:Y:S01]  /*7e70*/  ISETP.NE.AND P0, PT, R96, RZ, PT ;  /* 0x000000ff6000720c */ /* 0x000fe20003f05270 */
[----:B----4-:R-:W3:Y:S01]  /*7e80*/  LDTM.x32 R4, tmem[UR4+0x20] ;  /* 0x00002004000479ee */ /* 0x010ee200082c0000 */
[----:B------:R-:W-:Y:S02]  /*7e90*/  MOV R61, UR46 ;  /* 0x0000002e003d7c02 */ /* 0x000fe40008000f00 */
[----:B------:R-:W-:Y:S07]  /*7ea0*/  LEA R62, R47, UR43, 0x3 ;  /* 0x0000002b2f3e7c11 */ /* 0x000fee000f8e18ff */
[----:B------:R-:W-:Y:S04]  /*7eb0*/  @P6 LEA R61, R61, UR43, 0x3 ;  /* 0x0000002b3d3d6c11 */ /* 0x000fe8000f8e18ff */
[----:B------:R-:W-:Y:S02]  /*7ec0*/  @P6 IADD3 R104, PT, PT, R61, 0x90, RZ ;  /* 0x000000903d686810 */ /* 0x000fe40007ffe0ff */
[----:B------:R-:W-:Y:S02]  /*7ed0*/  @P6 SHF.L.U32 R61, R91, 0x1f, RZ ;  /* 0x0000001f5b3d6819 */ /* 0x000fe400000006ff */
[----:B-1----:R-:W-:Y:S01]  /*7ee0*/  @P6 PRMT R104, R99, 0x654, R104 ;  /* 0x0000065463686816 */ /* 0x002fe20000000068 */
[C---:B---3--:R-:W-:Y:S01]  /*7ef0*/  FMUL R0, R38.reuse, R4 ;  /* 0x0000000426007220 */ /* 0x048fe20000400000 */
[C---:B------:R-:W-:Y:S01]  /*7f00*/  FMUL R2, R38.reuse, R5 ;  /* 0x0000000526027220 */ /* 0x040fe20000400000 */
[C---:B------:R-:W-:Y:S01]  /*7f10*/  FMUL R3, R38.reuse, R6 ;  /* 0x0000000626037220 */ /* 0x040fe20000400000 */
[C---:B------:R-:W-:Y:S01]  /*7f20*/  FMUL R7, R38.reuse, R7 ;  /* 0x0000000726077220 */ /* 0x040fe20000400000 */
[----:B------:R-:W-:Y:S01]  /*7f30*/  FFMA R0, R41, R40, R0 ;  /* 0x0000002829007223 */ /* 0x000fe20000000000 */
[----:B------:R-:W-:Y:S01]  /*7f40*/  SHF.L.U32 R40, R49, 0x10, RZ ;  /* 0x0000001031287819 */ /* 0x000fe200000006ff */
[----:B------:R-:W-:Y:S01]  /*7f50*/  FFMA R2, R41, R43, R2 ;  /* 0x0000002b29027223 */ /* 0x000fe20000000002 */
[----:B------:R-:W-:Y:S01]  /*7f60*/  SHF.L.U32 R43, R51, 0x10, RZ ;  /* 0x00000010332b7819 */ /* 0x000fe200000006ff */
[C---:B------:R-:W-:Y:S01]  /*7f70*/  FMUL R4, R38.reuse, R8 ;  /* 0x0000000826047220 */ /* 0x040fe20000400000 */
[----:B------:R-:W-:Y:S01]  /*7f80*/  FMUL R5, R38, R9 ;  /* 0x0000000926057220 */ /* 0x000fe20000400000 */
[C---:B------:R-:W-:Y:S01]  /*7f90*/  FFMA R3, R41.reuse, R40, R3 ;  /* 0x0000002829037223 */ /* 0x040fe20000000003 */
[----:B------:R-:W-:Y:S01]  /*7fa0*/  SHF.L.U32 R40, R50, 0x10, RZ ;  /* 0x0000001032287819 */ /* 0x000fe200000006ff */
[----:B------:R-:W-:Y:S01]  /*7fb0*/  FFMA R7, R41, R42, R7 ;  /* 0x0000002a29077223 */ /* 0x000fe20000000007 */
[----:B------:R-:W-:Y:S01]  /*7fc0*/  LOP3.LUT R42, R51, 0xffff0000, RZ, 0xc0, !PT ;  /* 0xffff0000332a7812 */ /* 0x000fe200078ec0ff */
[----:B------:R-:W-:Y:S01]  /*7fd0*/  FMUL R6, R38, R10 ;  /* 0x0000000a26067220 */ /* 0x000fe20000400000 */
[----:B------:R-:W-:Y:S01]  /*7fe0*/  F2FP.BF16.F32.PACK_AB R52, R2, R0 ;  /* 0x000000000234723e */ /* 0x000fe200000010ff */
        /* <DEDUP_REMOVED lines=18> */
[C---:B------:R-:W-:Y:S01]  /*8110*/  LOP3.LUT R42, R58.reuse, 0xffff0000, RZ, 0xc0, !PT ;  /* 0xffff00003a2a7812 */ /* 0x040fe200078ec0ff */
[----:B------:R-:W-:Y:S01]  /*8120*/  FFMA R10, R41, R43, R10 ;  /* 0x0000002b290a7223 */ /* 0x000fe2000000000a */
[----:B------:R-:W-:Y:S01]  /*8130*/  SHF.L.U32 R43, R58, 0x10, RZ ;  /* 0x000000103a2b7819 */ /* 0x000fe200000006ff */
[C---:B------:R-:W-:Y:S01]  /*8140*/  FMUL R15, R38.reuse, R15 ;  /* 0x0000000f260f7220 */ /* 0x040fe20000400000 */
[----:B------:R-:W-:Y:S01]  /*8150*/  F2FP.BF16.F32.PACK_AB R68, R9, R8 ;  /* 0x000000080944723e */ /* 0x000fe200000010ff */
[C---:B------:R-:W-:Y:S01]  /*8160*/  FMUL R12, R38.reuse, R16 ;  /* 0x00000010260c7220 */ /* 0x040fe20000400000 */
[----:B------:R-:W-:Y:S01]  /*8170*/  FMUL R13, R38, R17 ;  /* 0x00000011260d7220 */ /* 0x000fe20000400000 */
[----:B------:R-:W-:Y:S01]  /*8180*/  FFMA R15, R41, R40, R15 ;  /* 0x00000028290f7223 */ /* 0x000fe2000000000f */
[----:B------:R-:W-:Y:S01]  /*8190*/  LOP3.LUT R40, R59, 0xffff0000, RZ, 0xc0, !PT ;  /* 0xffff00003b287812 */ /* 0x000fe200078ec0ff */
[----:B------:R-:W-:Y:S01]  /*81a0*/  FFMA R12, R41, R43, R12 ;  /* 0x0000002b290c7223 */ /* 0x000fe2000000000c */
[----:B------:R-:W-:Y:S01]  /*81b0*/  SHF.L.U32 R43, R64, 0x10, RZ ;  /* 0x00000010402b7819 */ /* 0x000fe200000006ff */
[----:B------:R-:W-:Y:S01]  /*81c0*/  FMUL R14, R38, R18 ;  /* 0x00000012260e7220 */ /* 0x000fe20000400000 */
[----:B------:R-:W-:Y:S01]  /*81d0*/  F2FP.BF16.F32.PACK_AB R69, R15, R10 ;  /* 0x0000000a0f45723e */ /* 0x000fe200000010ff */
[----:B------:R1:W-:Y:S01]  /*81e0*/  STS.128 [R94+0x2000], R52 ;  /* 0x002000345e007388 */ /* 0x0003e20000000c00 */
[----:B------:R-:W-:Y:S01]  /*81f0*/  FFMA R13, R41, R42, R13 ;  /* 0x0000002a290d7223 */ /* 0x000fe2000000000d */
[----:B------:R-:W-:Y:S01]  /*8200*/  LOP3.LUT R42, R64, 0xffff0000, RZ, 0xc0, !PT ;  /* 0xffff0000402a7812 */ /* 0x000fe200078ec0ff */
[C---:B------:R-:W-:Y:S01]  /*8210*/  FMUL R19, R38.reuse, R19 ;  /* 0x0000001326137220 */ /* 0x040fe20000400000 */
[C---:B------:R-:W-:Y:S01]  /*8220*/  FMUL R16, R38.reuse, R20 ;  /* 0x0000001426107220 */ /* 0x040fe20000400000 */
[C---:B------:R-:W-:Y:S01]  /*8230*/  FMUL R17, R38.reuse, R21 ;  /* 0x0000001526117220 */ /* 0x040fe20000400000 */
[----:B------:R-:W-:Y:S01]  /*8240*/  F2FP.BF16.F32.PACK_AB R70, R13, R12 ;  /* 0x0000000c0d46723e */ /* 0x000fe200000010ff */
[----:B------:R-:W-:Y:S01]  /*8250*/  FFMA R14, R41, R45, R14 ;  /* 0x0000002d290e7223 */ /* 0x000fe2000000000e */
[----:B------:R-:W-:Y:S01]  /*8260*/  SHF.L.U32 R45, R65, 0x10, RZ ;  /* 0x00000010412d7819 */ /* 0x000fe200000006ff */
[----:B------:R-:W-:Y:S01]  /*8270*/  FFMA R19, R41, R40, R19 ;  /* 0x0000002829137223 */ /* 0x000fe20000000013 */
[----:B------:R-:W-:Y:S01]  /*8280*/  LOP3.LUT R40, R65, 0xffff0000, RZ, 0xc0, !PT ;  /* 0xffff000041287812 */ /* 0x000fe200078ec0ff */
[----:B------:R-:W-:Y:S01]  /*8290*/  FFMA R16, R41, R43, R16 ;  /* 0x0000002b29107223 */ /* 0x000fe20000000010 */
[----:B------:R-:W-:Y:S01]  /*82a0*/  SHF.L.U32 R43, R67, 0x10, RZ ;  /* 0x00000010432b7819 */ /* 0x000fe200000006ff */
[C---:B------:R-:W-:Y:S01]  /*82b0*/  FMUL R18, R38.reuse, R22 ;  /* 0x0000001626127220 */ /* 0x040fe20000400000 */
[----:B------:R-:W-:Y:S01]  /*82c0*/  F2FP.BF16.F32.PACK_AB R71, R19, R14 ;  /* 0x0000000e1347723e */ /* 0x000fe200000010ff */
[C---:B------:R-:W-:Y:S01]  /*82d0*/  FFMA R17, R41.reuse, R42, R17 ;  /* 0x0000002a29117223 */ /* 0x040fe20000000011 */
[----:B------:R-:W-:Y:S01]  /*82e0*/  FMUL R23, R38, R23 ;  /* 0x0000001726177220 */ /* 0x000fe20000400000 */
[----:B------:R-:W-:Y:S01]  /*82f0*/  SHF.L.U32 R42, R66, 0x10, RZ ;  /* 0x00000010422a7819 */ /* 0x000fe200000006ff */
[----:B------:R-:W-:Y:S01]  /*8300*/  FMUL R20, R38, R24 ;  /* 0x0000001826147220 */ /* 0x000fe20000400000 */
[----:B------:R3:W-:Y:S01]  /*8310*/  STS.128 [R93+0x2010], R68 ;  /* 0x002010445d007388 */ /* 0x0007e20000000c00 */
[----:B------:R-:W-:Y:S01]  /*8320*/  FFMA R18, R41, R45, R18 ;  /* 0x0000002d29127223 */ /* 0x000fe20000000012 */
[----:B------:R-:W-:Y:S01]  /*8330*/  SHF.L.U32 R45, R75, 0x10, RZ ;  /* 0x000000104b2d7819 */ /* 0x000fe200000006ff */
[C---:B------:R-:W-:Y:S01]  /*8340*/  FFMA R23, R41.reuse, R40, R23 ;  /* 0x0000002829177223 */ /* 0x040fe20000000017 */
[----:B------:R-:W-:Y:S01]  /*8350*/  LOP3.LUT R40, R66, 0xffff0000, RZ, 0xc0, !PT ;  /* 0xffff000042287812 */ /* 0x000fe200078ec0ff */
[----:B------:R-:W-:Y:S01]  /*8360*/  FFMA R20, R41, R42, R20 ;  /* 0x0000002a29147223 */ /* 0x000fe20000000014 */
[----:B------:R-:W-:Y:S01]  /*8370*/  LOP3.LUT R42, R67, 0xffff0000, RZ, 0xc0, !PT ;  /* 0xffff0000432a7812 */ /* 0x000fe200078ec0ff */
[C---:B------:R-:W-:Y:S01]  /*8380*/  FMUL R21, R38.reuse, R25 ;  /* 0x0000001926157220 */ /* 0x040fe20000400000 */
[C---:B------:R-:W-:Y:S01]  /*8390*/  FMUL R22, R38.reuse, R26 ;  /* 0x0000001a26167220 */ /* 0x040fe20000400000 */
[C---:B------:R-:W-:Y:S01]  /*83a0*/  FMUL R27, R38.reuse, R27 ;  /* 0x0000001b261b7220 */ /* 0x040fe20000400000 */
[----:B------:R-:W-:Y:S01]  /*83b0*/  FMUL R24, R38, R28 ;  /* 0x0000001c26187220 */ /* 0x000fe20000400000 */
        /* <DEDUP_REMOVED lines=8> */
[----:B------:R-:W-:Y:S01]  /*8440*/  FFMA R24, R41, R40, R24 ;  /* 0x0000002829187223 */ /* 0x000fe20000000018 */
[----:B------:R-:W-:Y:S01]  /*8450*/  LOP3.LUT R40, R73, 0xffff0000, RZ, 0xc0, !PT ;  /* 0xffff000049287812 */ /* 0x000fe200078ec0ff */
[C---:B------:R-:W-:Y:S01]  /*8460*/  FFMA R25, R41.reuse, R42, R25 ;  /* 0x0000002a29197223 */ /* 0x040fe20000000019 */
[----:B------:R-:W-:Y:S01]  /*8470*/  FMUL R31, R38, R31 ;  /* 0x0000001f261f7220 */ /* 0x000fe20000400000 */
[C---:B------:R-:W-:Y:S01]  /*8480*/  FFMA R26, R41.reuse, R43, R26 ;  /* 0x0000002b291a7223 */ /* 0x040fe2000000001a */
[----:B------:R-:W-:Y:S01]  /*8490*/  SHF.L.U32 R43, R74, 0x10, RZ ;  /* 0x000000104a2b7819 */ /* 0x000fe200000006ff */
[----:B------:R-:W-:Y:S01]  /*84a0*/  FMUL R28, R38, R32 ;  /* 0x00000020261c7220 */ /* 0x000fe20000400000 */
[----:B------:R-:W-:Y:S01]  /*84b0*/  LOP3.LUT R42, R74, 0xffff0000, RZ, 0xc0, !PT ;  /* 0xffff00004a2a7812 */ /* 0x000fe200078ec0ff */
[C---:B------:R-:W-:Y:S01]  /*84c0*/  FMUL R29, R38.reuse, R33 ;  /* 0x00000021261d7220 */ /* 0x040fe20000400000 */
[C---:B------:R-:W-:Y:S01]  /*84d0*/  FMUL R30, R38.reuse, R34 ;  /* 0x00000022261e7220 */ /* 0x040fe20000400000 */
[----:B------:R-:W-:Y:S01]  /*84e0*/  FFMA R31, R41, R40, R31 ;  /* 0x00000028291f7223 */ /* 0x000fe2000000001f */
[----:B------:R-:W-:Y:S01]  /*84f0*/  FMUL R35, R38, R35 ;  /* 0x0000002326237220 */ /* 0x000fe20000400000 */
[----:B-1----:R-:W-:Y:S01]  /*8500*/  F2FP.BF16.F32.PACK_AB R52, R17, R16 ;  /* 0x000000101134723e */ /* 0x002fe200000010ff */
[----:B------:R-:W-:Y:S01]  /*8510*/  FFMA R28, R41, R43, R28 ;  /* 0x0000002b291c7223 */ /* 0x000fe2000000001c */
[----:B------:R-:W-:Y:S01]  /*8520*/  F2FP.BF16.F32.PACK_AB R53, R23, R18 ;  /* 0x000000121735723e */ /* 0x000fe200000010ff */
[----:B------:R-:W-:Y:S01]  /*8530*/  FFMA R29, R41, R42, R29 ;  /* 0x0000002a291d7223 */ /* 0x000fe2000000001d */
[----:B------:R-:W-:Y:S01]  /*8540*/  F2FP.BF16.F32.PACK_AB R54, R21, R20 ;  /* 0x000000141536723e */ /* 0x000fe200000010ff */
[----:B------:R-:W-:Y:S01]  /*8550*/  FFMA R30, R41, R45, R30 ;  /* 0x0000002d291e7223 */ /* 0x000fe2000000001e */
[----:B------:R-:W-:Y:S01]  /*8560*/  F2FP.BF16.F32.PACK_AB R55, R27, R22 ;  /* 0x000000161b37723e */ /* 0x000fe200000010ff */
[----:B------:R-:W-:Y:S01]  /*8570*/  FFMA R35, R41, R44, R35 ;  /* 0x0000002c29237223 */ /* 0x000fe20000000023 */
[----:B------:R-:W-:Y:S02]  /*8580*/  F2FP.BF16.F32.PACK_AB R100, R25, R24 ;  /* 0x000000181964723e */ /* 0x000fe400000010ff */
[----:B------:R-:W-:Y:S01]  /*8590*/  F2FP.BF16.F32.PACK_AB R101, R31, R26 ;  /* 0x0000001a1f65723e */ /* 0x000fe200000010ff */
[----:B------:R3:W-:Y:S01]  /*85a0*/  STS.128 [R92+0x2020], R52 ;  /* 0x002020345c007388 */ /* 0x0007e20000000c00 */
        /* <DEDUP_REMOVED lines=8> */
[----:B-1----:R-:W1:Y:S02]  /*8630*/  FENCE.VIEW.ASYNC.S ;  /* 0x00000000000073c6 */ /* 0x002e640000000000 */
[----:B-1----:R-:W-:Y:S06]  /*8640*/  BAR.SYNC.DEFER_BLOCKING 0x1, 0x80 ;  /* 0x0042000000007b1d */ /* 0x002fec0000010000 */
[----:B------:R-:W-:Y:S05]  /*8650*/  @P0 BRA `(.L_x_131) ;  /* 0x0000000000280947 */ /* 0x000fea0003800000 */
[----:B------:R-:W1:Y:S01]  /*8660*/  LDCU.64 UR6, c[0x0][0x348] ;  /* 0x00006900ff0677ac */ /* 0x000e620008000a00 */
[----:B------:R-:W-:Y:S02]  /*8670*/  UIADD3 UR9, UPT, UPT, UR49, 0x20, URZ ;  /* 0x0000002031097890 */ /* 0x000fe4000fffe0ff */
[----:B------:R-:W-:Y:S01]  /*8680*/  UIADD3 UR8, UPT, UPT, UR43, 0x2200, URZ ;  /* 0x000022002b087890 */ /* 0x000fe2000fffe0ff */
[----:B------:R-:W-:Y:S01]  /*8690*/  UMOV UR10, UR50 ;  /* 0x00000032000a7c82 */ /* 0x000fe20008000000 */
[----:B------:R-:W-:Y:S01]  /*86a0*/  UMOV UR11, UR36 ;  /* 0x00000024000b7c82 */ /* 0x000fe20008000000 */
[----:B-1----:R-:W-:Y:S04]  /*86b0*/  UIADD3 UR4, UP0, UPT, UR6, 0xa80, URZ ;  /* 0x00000a8006047890 */ /* 0x002fe8000ff1e0ff */
[----:B------:R-:W-:Y:S09]  /*86c0*/  UIADD3.X UR5, UPT, UPT, URZ, UR7, URZ, UP0, !UPT ;  /* 0x00000007ff057290 */ /* 0x000ff200087fe4ff */
[----:B------:R1:W-:Y:S01]  /*86d0*/  UTMASTG.3D [UR8], [UR4] ;  /* 0x00000008040073b5 */ /* 0x0003e20008010000 */
[----:B------:R0:W-:Y:S01]  /*86e0*/  UTMACMDFLUSH ;  /* 0x00000000000079b7 */ /* 0x0001e20000000000 */
[----:B-1----:R-:W-:Y:S04]  /*86f0*/  DEPBAR.LE SB0, 0x1 ;  /* 0x000080400000791a */ /* 0x002fe80000000000 */
.L_x_131:
[----:B------:R-:W-:Y:S05]  /*8700*/  BSYNC.RECONVERGENT B0 ;  /* 0x0000000000007941 */ /* 0x000fea0003800200 */
.L_x_130:
[----:B------:R-:W-:Y:S01]  /*8710*/  BAR.SYNC.DEFER_BLOCKING 0x1, 0x80 ;  /* 0x0042000000007b1d */ /* 0x000fe20000010000 */
[----:B------:R-:W-:Y:S04]  /*8720*/  UIADD3 UR4, UPT, UPT, UR46, 0x1, URZ ;  /* 0x000000012e047890 */ /* 0x000fe8000fffe0ff */
[----:B------:R-:W-:Y:S04]  /*8730*/  UISETP.NE.AND UP0, UPT, UR4, 0x4, UPT ;  /* 0x000000040400788c */ /* 0x000fe8000bf05270 */
[----:B------:R-:W-:Y:S01]  /*8740*/  USEL UR44, UR4, URZ, UP0 ;  /* 0x000000ff042c7287 */ /* 0x000fe20008000000 */
[----:B------:R1:W-:Y:S01]  /*8750*/  @P6 SYNCS.ARRIVE.TRANS64.RED.A1T0 RZ, [R104+URZ], RZ ;  /* 0x000000ff68ff69a7 */ /* 0x0003e200081004ff */
[----:B------:R-:W-:Y:S01]  /*8760*/  BSSY B1, `(.L_x_132) ;  /* 0x0000017000017945 */ /* 0x000fe20003800000 */
[----:B------:R-:W4:Y:S02]  /*8770*/  @P6 SYNCS.PHASECHK.TRANS64.TRYWAIT P0, [R62+URZ+0x70], R61 ;  /* 0x0000703d3e0065a7 */ /* 0x000f2400080011ff */
[----:B----4-:R-:W-:Y:S01]  /*8780*/  @P6 SEL R46, RZ, 0x1, !P0 ;  /* 0x00000001ff2e6807 */ /* 0x010fe20004000000 */
[----:B-1----:R-:W-:Y:S06]  /*8790*/  @!P6 BRA `(.L_x_133) ;  /* 0x00000000004ce947 */ /* 0x002fec0003800000 */
        /* <DEDUP_REMOVED lines=9> */
[----:B------:R-:W-:Y:S04]  /*8830*/  SHF.L.U32 R5, R91, 0x1f, RZ ;  /* 0x0000001f5b057819 */ /* 0x000fe800000006ff */
[----:B------:R-:W1:Y:S02]  /*8840*/  SYNCS.PHASECHK.TRANS64.TRYWAIT P0, [R62+URZ+0x70], R5 ;  /* 0x000070053e0075a7 */ /* 0x000e6400080011ff */
[----:B-1----:R-:W-:Y:S05]  /*8850*/  @!P0 BRA `(.L_x_136) ;  /* 0x0000002400dc8947 */ /* 0x002fea0003800000 */
.L_x_135:
[----:B------:R-:W-:Y:S05]  /*8860*/  BSYNC B0 ;  /* 0x0000000000007941 */ /* 0x000fea0003800000 */
.L_x_134:
[----:B------:R-:W-:Y:S02]  /*8870*/  ISETP.NE.AND P0, PT, R60, RZ, PT ;  /* 0x000000ff3c00720c */ /* 0x000fe40003f05270 */
[----:B------:R-:W-:Y:S11]  /*8880*/  IADD3 R47, PT, PT, R47, 0x1, RZ ;  /* 0x000000012f2f7810 */ /* 0x000ff60007ffe0ff */
[----:B------:R4:W1:Y:S04]  /*8890*/  @P0 LDS.128 R48, [R4] ;  /* 0x0000000004300984 */ /* 0x0008680000000c00 */
[----:B------:R4:W1:Y:S04]  /*88a0*/  @P0 LDS.128 R56, [R3+0x10] ;  /* 0x0000100003380984 */ /* 0x0008680000000c00 */
[----:B------:R4:W1:Y:S04]  /*88b0*/  @P0 LDS.128 R64, [R2+0x20] ;  /* 0x0000200002400984 */ /* 0x0008680000000c00 */
[----:B------:R4:W1:Y:S02]  /*88c0*/  @P0 LDS.128 R72, [R0+0x30] ;  /* 0x0000300000480984 */ /* 0x0008640000000c00 */
.L_x_133:
[----:B------:R-:W-:Y:S05]  /*88d0*/  BSYNC B1 ;  /* 0x0000000000017941 */ /* 0x000fea0003800000 */
.L_x_132:
[----:B----4-:R-:W-:Y:S05]  /*88e0*/  VIADD R0, R39, 0x40 ;  /* 0x0000004027007836 */ /* 0x010fea0000000000 */
[----:B------:R-:W-:Y:S04]  /*88f0*/  SHF.R.U32.HI R0, RZ, 0x15, R0 ;  /* 0x00000015ff007819 */ /* 0x000fe80000011600 */
[----:B------:R-:W-:Y:S11]  /*8900*/  LOP3.LUT P0, RZ, R0, 0x3, R81, 0x48, !PT ;  /* 0x0000000300ff7812 */ /* 0x000ff60007804851 */
[----:B------:R-:W-:Y:S02]  /*8910*/  @!UPT UIADD3 URZ, UPT, UPT, URZ, URZ, URZ ;  /* 0x000000fffffff290 */ /* 0x000fe4000fffe0ff */
[----:B------:R-:W-:Y:S05]  /*8920*/  @!P0 BRA `(.L_x_137) ;  /* 0x0000000000408947 */ /* 0x000fea0003800000 */
[----:B------:R-:W1:Y:S01]  /*8930*/  LDCU.64 UR8, c[0x4][0x70] ;  /* 0x01000e00ff0877ac */ /* 0x000e620008000a00 */
[----:B------:R-:W-:Y:S01]  /*8940*/  MOV R3, 0x0 ;  /* 0x0000000000037802 */ /* 0x000fe20000000f00 */
[----:B------:R-:W-:Y:S02]  /*8950*/  HFMA2 R12, -RZ, RZ, 0, 5.9604644775390625e-08 ;  /* 0x00000001ff0c7431 */ /* 0x000fe400000001ff */
[----:B------:R-:W-:Y:S02]  /*8960*/  IMAD.MOV.U32 R8, RZ, RZ, 0x192 ;  /* 0x00000192ff087424 */ /* 0x000fe400078e00ff */
[----:B------:R-:W-:Y:S01]  /*8970*/  IMAD.MOV.U32 R13, RZ, RZ, RZ ;  /* 0x000000ffff0d7224 */ /* 0x000fe200078e00ff */
[----:B------:R-:W4:Y:S01]  /*8980*/  LDCU.64 UR6, c[0x4][0x78] ;  /* 0x01000f00ff0677ac */ /* 0x000f220008000a00 */
[----:B------:R-:W2:Y:S01]  /*8990*/  LDC.64 R2, c[0x4][R3] ;  /* 0x0100000003027b82 */ /* 0x000ea20000000a00 */
[----:B------:R-:W5:Y:S01]  /*89a0*/  LDCU.64 UR4, c[0x4][0x10] ;  /* 0x01000200ff0477ac */ /* 0x000f620008000a00 */
[----:B-1----:R-:W-:Y:S01]  /*89b0*/  MOV R5, UR9 ;  /* 0x0000000900057c02 */ /* 0x002fe20008000f00 */
[----:B------:R-:W-:Y:S01]  /*89c0*/  IMAD.U32 R4, RZ, RZ, UR8 ;  /* 0x00000008ff047e24 */ /* 0x000fe2000f8e00ff */
[----:B----4-:R-:W-:Y:S01]  /*89d0*/  MOV R7, UR7 ;  /* 0x0000000700077c02 */ /* 0x010fe20008000f00 */
[----:B------:R-:W-:Y:S01]  /*89e0*/  IMAD.U32 R6, RZ, RZ, UR6 ;  /* 0x00000006ff067e24 */ /* 0x000fe2000f8e00ff */
[----:B-----5:R-:W-:Y:S01]  /*89f0*/  MOV R11, UR5 ;  /* 0x00000005000b7c02 */ /* 0x020fe20008000f00 */
[----:B------:R-:W-:Y:S02]  /*8a00*/  IMAD.U32 R10, RZ, RZ, UR4 ;  /* 0x00000004ff0a7e24 */ /* 0x000fe4000f8e00ff */
[----:B------:R-:W-:Y:S07]  /*8a10*/  LEPC R20, `(.L_x_137) ;  /* 0x000000001014794e */ /* 0x000fee0000000000 */
[----:B--23--:R-:W-:Y:S05]  /*8a20*/  CALL.ABS.NOINC R2 ;  /* 0x0000000002007343 */ /* 0x00cfea0003c00000 */
.L_x_137:
[C---:B-1----:R-:W-:Y:S01]  /*8a30*/  SHF.L.U32 R40, R48.reuse, 0x10, RZ ;  /* 0x0000001030287819 */ /* 0x042fe200000006ff */
[----:B------:R-:W-:Y:S05]  /*8a40*/  WARPSYNC.ALL ;  /* 0x0000000000007948 */ /* 0x000fea0003800000 */
[----:B------:R-:W-:Y:S01]  /*8a50*/  R2UR UR4, R39 ;  /* 0x00000000270472ca */ /* 0x000fe200000e0000 */
[----:B------:R-:W-:Y:S01]  /*8a60*/  BSSY.RECONVERGENT B0, `(.L_x_138) ;  /* 0x000008f000007945 */ /* 0x000fe20003800200 */
[----:B------:R-:W-:Y:S02]  /*8a70*/  LOP3.LUT R43, R48, 0xffff0000, RZ, 0xc0, !PT ;  /* 0xffff0000302b7812 */ /* 0x000fe400078ec0ff */
[----:B------:R-:W-:Y:S02]  /*8a80*/  SHF.L.U32 R42, R49, 0x10, RZ ;  /* 0x00000010312a7819 */ /* 0x000fe400000006ff */
[C---:B------:R-:W-:Y:S02]  /*8a90*/  SHF.L.U32 R45, R51.reuse, 0x10, RZ ;  /* 0x00000010332d7819 */ /* 0x040fe400000006ff */
[----:B------:R-:W-:Y:S02]  /*8aa0*/  LOP3.LUT R44, R51, 0xffff0000, RZ, 0xc0, !PT ;  /* 0xffff0000332c7812 */ /* 0x000fe400078ec0ff */
[----:B------:R-:W-:Y:S02]  /*8ab0*/  ISETP.NE.AND P6, PT, R97, RZ, PT ;  /* 0x000000ff6100720c */ /* 0x000fe40003fc5270 */
[----:B------:R-:W-:Y:S01]  /*8ac0*/  ISETP.NE.AND P0, PT, R96, RZ, PT ;  /* 0x000000ff6000720c */ /* 0x000fe20003f05270 */
[----:B------:R-:W1:Y:S01]  /*8ad0*/  LDTM.x32 R4, tmem[UR4+0x40] ;  /* 0x00004004000479ee */ /* 0x000e6200082c0000 */
[----:B------:R-:W-:Y:S09]  /*8ae0*/  MOV R61, UR44 ;  /* 0x0000002c003d7c02 */ /* 0x000ff20008000f00 */
[----:B------:R-:W-:Y:S02]  /*8af0*/  @P6 LEA R61, R61, UR43, 0x3 ;  /* 0x0000002b3d3d6c11 */ /* 0x000fe4000f8e18ff */
[----:B------:R-:W-:Y:S02]  /*8b00*/  @P6 SHF.L.U32 R104, R91, 0x1f, RZ ;  /* 0x0000001f5b686819 */ /* 0x000fe400000006ff */
[----:B------:R-:W-:Y:S02]  /*8b10*/  @P6 IADD3 R62, PT, PT, R61, 0x90, RZ ;  /* 0x000000903d3e6810 */ /* 0x000fe40007ffe0ff */
[----:B------:R-:W-:Y:S02]  /*8b20*/  LEA R61, R47, UR43, 0x3 ;  /* 0x0000002b2f3d7c11 */ /* 0x000fe4000f8e18ff */
[----:B------:R-:W-:Y:S01]  /*8b30*/  @P6 PRMT R62, R99, 0x654, R62 ;  /* 0x00000654633e6816 */ /* 0x000fe2000000003e */
[C---:B-1----:R-:W-:Y:S01]  /*8b40*/  FMUL R0, R38.reuse, R4 ;  /* 0x0000000426007220 */ /* 0x042fe20000400000 */
[C---:B------:R-:W-:Y:S01]  /*8b50*/  FMUL R2, R38.reuse, R5 ;  /* 0x0000000526027220 */ /* 0x040fe20000400000 */
[C---:B------:R-:W-:Y:S01]  /*8b60*/  FMUL R3, R38.reuse, R6 ;  /* 0x0000000626037220 */ /* 0x040fe20000400000 */
        /* <DEDUP_REMOVED lines=8> */
[----:B---3--:R-:W-:Y:S01]  /*8bf0*/  F2FP.BF16.F32.PACK_AB R68, R2, R0 ;  /* 0x000000000244723e */ /* 0x008fe200000010ff */
[----:B------:R-:W-:Y:S01]  /*8c00*/  FMUL R5, R38, R9 ;  /* 0x0000000926057220 */ /* 0x000fe20000400000 */
[C---:B------:R-:W-:Y:S01]  /*8c10*/  FFMA R7, R41.reuse, R40, R7 ;  /* 0x0000002829077223 */ /* 0x040fe20000000007 */
[----:B------:R-:W-:Y:S01]  /*8c20*/  SHF.L.U32 R40, R56, 0x10, RZ ;  /* 0x0000001038287819 */ /* 0x000fe200000006ff */
[C---:B------:R-:W-:Y:S01]  /*8c30*/  FMUL R6, R38.reuse, R10 ;  /* 0x0000000a26067220 */ /* 0x040fe20000400000 */
[C---:B------:R-:W-:Y:S01]  /*8c40*/  FMUL R11, R38.reuse, R11 ;  /* 0x0000000b260b7220 */ /* 0x040fe20000400000 */
[----:B------:R-:W-:Y:S01]  /*8c50*/  FFMA R4, R41, R43, R4 ;  /* 0x0000002b29047223 */ /* 0x000fe20000000004 */
[----:B------:R-:W-:Y:S01]  /*8c60*/  SHF.L.U32 R43, R57, 0x10, RZ ;  /* 0x00000010392b7819 */ /* 0x000fe200000006ff */
[----:B------:R-:W-:Y:S01]  /*8c70*/  FMUL R8, R38, R12 ;  /* 0x0000000c26087220 */ /* 0x000fe20000400000 */
[----:B------:R-:W-:Y:S01]  /*8c80*/  F2FP.BF16.F32.PACK_AB R69, R7, R3 ;  /* 0x000000030745723e */ /* 0x000fe200000010ff */
[C---:B------:R-:W-:Y:S01]  /*8c90*/  FFMA R5, R41.reuse, R42, R5 ;  /* 0x0000002a29057223 */ /* 0x040fe20000000005 */
[----:B------:R-:W-:Y:S01]  /*8ca0*/  LOP3.LUT R42, R56, 0xffff0000, RZ, 0xc0, !PT ;  /* 0xffff0000382a7812 */ /* 0x000fe200078ec0ff */
[----:B------:R-:W-:Y:S01]  /*8cb0*/  FFMA R6, R41, R45, R6 ;  /* 0x0000002d29067223 */ /* 0x000fe20000000006 */
[----:B------:R-:W-:Y:S01]  /*8cc0*/  SHF.L.U32 R45, R65, 0x10, RZ ;  /* 0x00000010412d7819 */ /* 0x000fe200000006ff */
[----:B------:R-:W-:Y:S01]  /*8cd0*/  FFMA R11, R41, R44, R11 ;  /* 0x0000002c290b7223 */ /* 0x000fe2000000000b */
[----:B------:R-:W-:Y:S01]  /*8ce0*/  F2FP.BF16.F32.PACK_AB R70, R5, R4 ;  /* 0x000000040546723e */ /* 0x000fe200000010ff */
[----:B------:R-:W-:Y:S01]  /*8cf0*/  FFMA R8, R41, R40, R8 ;  /* 0x0000002829087223 */ /* 0x000fe20000000008 */
[----:B------:R-:W-:Y:S01]  /*8d00*/  LOP3.LUT R40, R57, 0xffff0000, RZ, 0xc0, !PT ;  /* 0xffff000039287812 */ /* 0x000fe200078ec0ff */
[C---:B------:R-:W-:Y:S01]  /*8d10*/  FMUL R9, R38.reuse, R13 ;  /* 0x0000000d26097220 */ /* 0x040fe20000400000 */
[----:B------:R-:W-:Y:S01]  /*8d20*/  F2FP.BF16.F32.PACK_AB R71, R11, R6 ;  /* 0x000000060b47723e */ /* 0x000fe200000010ff */
[C---:B------:R-:W-:Y:S01]  /*8d30*/  FMUL R10, R38.reuse, R14 ;  /* 0x0000000e260a7220 */ /* 0x040fe20000400000 */
[----:B------:R-:W-:Y:S01]  /*8d40*/  LOP3.LUT R44, R75, 0xffff0000, RZ, 0xc0, !PT ;  /* 0xffff00004b2c7812 */ /* 0x000fe200078ec0ff */
[----:B------:R-:W-:Y:S01]  /*8d50*/  FMUL R15, R38, R15 ;  /* 0x0000000f260f7220 */ /* 0x000fe20000400000 */
        /* <DEDUP_REMOVED lines=8> */
[----:B------:R-:W-:Y:S01]  /*8de0*/  FMUL R13, R38, R17 ;  /* 0x00000011260d7220 */ /* 0x000fe20000400000 */
[----:B------:R-:W-:Y:S01]  /*8df0*/  F2FP.BF16.F32.PACK_AB R53, R15, R10 ;  /* 0x0000000a0f35723e */ /* 0x000fe200000010ff */
[C---:B------:R-:W-:Y:S01]  /*8e00*/  FFMA R12, R41.reuse, R42, R12 ;  /* 0x0000002a290c7223 */ /* 0x040fe2000000000c */
[----:B------:R-:W-:Y:S01]  /*8e10*/  LOP3.LUT R42, R64, 0xffff0000, RZ, 0xc0, !PT ;  /* 0xffff0000402a7812 */ /* 0x000fe200078ec0ff */
[C---:B------:R-:W-:Y:S01]  /*8e20*/  FMUL R14, R38.reuse, R18 ;  /* 0x00000012260e7220 */ /* 0x040fe20000400000 */
[----:B------:R-:W-:Y:S01]  /*8e30*/  FFMA R13, R41, R40, R13 ;  /* 0x00000028290d7223 */ /* 0x000fe2000000000d */
[----:B------:R-:W-:Y:S01]  /*8e40*/  LOP3.LUT R40, R59, 0xffff0000, RZ, 0xc0, !PT ;  /* 0xffff00003b287812 */ /* 0x000fe200078ec0ff */
[----:B------:R1:W-:Y:S01]  /*8e50*/  STS.128 [R94+0x4000], R68 ;  /* 0x004000445e007388 */ /* 0x0003e20000000c00 */
[----:B------:R-:W-:Y:S01]  /*8e60*/  FMUL R19, R38, R19 ;  /* 0x0000001326137220 */ /* 0x000fe20000400000 */
[----:B------:R-:W-:Y:S01]  /*8e70*/  FFMA R14, R41, R43, R14 ;  /* 0x0000002b290e7223 */ /* 0x000fe2000000000e */
[----:B------:R-:W-:Y:S01]  /*8e80*/  SHF.L.U32 R43, R64, 0x10, RZ ;  /* 0x00000010402b7819 */ /* 0x000fe200000006ff */
[C---:B------:R-:W-:Y:S01]  /*8e90*/  FMUL R16, R38.reuse, R20 ;  /* 0x0000001426107220 */ /* 0x040fe20000400000 */
        /* <DEDUP_REMOVED lines=18> */
[C---:B------:R-:W-:Y:S01]  /*8fc0*/  FMUL R22, R38.reuse, R26 ;  /* 0x0000001a26167220 */ /* 0x040fe20000400000 */
[----:B------:R-:W-:Y:S01]  /*8fd0*/  FMUL R27, R38, R27 ;  /* 0x0000001b261b7220 */ /* 0x000fe20000400000 */
[----:B------:R-:W-:Y:S01]  /*8fe0*/  FFMA R20, R41, R43, R20 ;  /* 0x0000002b29147223 */ /* 0x000fe20000000014 */
[----:B------:R-:W-:Y:S01]  /*8ff0*/  SHF.L.U32 R43, R73, 0x10, RZ ;  /* 0x00000010492b7819 */ /* 0x000fe200000006ff */
[C---:B------:R-:W-:Y:S01]  /*9000*/  FFMA R21, R41.reuse, R40, R21 ;  /* 0x0000002829157223 */ /* 0x040fe20000000015 */
[C---:B------:R-:W-:Y:S01]  /*9010*/  FFMA R22, R41.reuse, R45, R22 ;  /* 0x0000002d29167223 */ /* 0x040fe20000000016 */
[C---:B------:R-:W-:Y:S01]  /*9020*/  FFMA R27, R41.reuse, R42, R27 ;  /* 0x0000002a291b7223 */ /* 0x040fe2000000001b */
[----:B------:R-:W-:Y:S01]  /*9030*/  SHF.L.U32 R40, R72, 0x10, RZ ;  /* 0x0000001048287819 */ /* 0x000fe200000006ff */
[----:B------:R-:W-:Y:S01]  /*9040*/  FMUL R24, R38, R28 ;  /* 0x0000001c26187220 */ /* 0x000fe20000400000 */
[----:B------:R-:W-:Y:S01]  /*9050*/  LOP3.LUT R42, R72, 0xffff0000, RZ, 0xc0, !PT ;  /* 0xffff0000482a7812 */ /* 0x000fe200078ec0ff */
[C---:B------:R-:W-:Y:S01]  /*9060*/  FMUL R25, R38.reuse, R29 ;  /* 0x0000001d26197220 */ /* 0x040fe20000400000 */
[C---:B------:R-:W-:Y:S01]  /*9070*/  FMUL R26, R38.reuse, R30 ;  /* 0x0000001e261a7220 */ /* 0x040fe20000400000 */
[----:B------:R-:W-:Y:S01]  /*9080*/  FFMA R24, R41, R40, R24 ;  /* 0x0000002829187223 */ /* 0x000fe20000000018 */
[----:B------:R-:W-:Y:S01]  /*9090*/  LOP3.LUT R40, R73, 0xffff0000, RZ, 0xc0, !PT ;  /* 0xffff000049287812 */ /* 0x000fe200078ec0ff */
[C---:B------:R-:W-:Y:S01]  /*90a0*/  FFMA R25, R41.reuse, R42, R25 ;  /* 0x0000002a29197223 */ /* 0x040fe20000000019 */
        /* <DEDUP_REMOVED lines=42> */
.L_x_139:
[----:B------:R-:W-:Y:S05]  /*9350*/  BSYNC.RECONVERGENT B0 ;  /* 0x0000000000007941 */ /* 0x000fea0003800200 */
.L_x_138:
        /* <DEDUP_REMOVED lines=21> */
.L_x_143:
[----:B------:R-:W-:Y:S05]  /*94b0*/  BSYNC B0 ;  /* 0x0000000000007941 */ /* 0x000fea0003800000 */
.L_x_142:
[----:B------:R-:W-:Y:S11]  /*94c0*/  ISETP.NE.AND P0, PT, R60, RZ, PT ;  /* 0x000000ff3c00720c */ /* 0x000ff60003f05270 */
[----:B------:R-:W-:Y:S02]  /*94d0*/  @!UPT UIADD3 URZ, UPT, UPT, URZ, URZ, URZ ;  /* 0x000000fffffff290 */ /* 0x000fe4000fffe0ff */
[----:B------:R4:W1:Y:S04]  /*94e0*/  @P0 LDS.128 R48, [R3] ;  /* 0x0000000003300984 */ /* 0x0008680000000c00 */
[----:B------:R4:W1:Y:S04]  /*94f0*/  @P0 LDS.128 R56, [R2+0x10] ;  /* 0x0000100002380984 */ /* 0x0008680000000c00 */
[----:B------:R4:W1:Y:S04]  /*9500*/  @P0 LDS.128 R64, [R0+0x20] ;  /* 0x0000200000400984 */ /* 0x0008680000000c00 */
[----:B------:R4:W1:Y:S02]  /*9510*/  @P0 LDS.128 R72, [R47+0x30] ;  /* 0x000030002f480984 */ /* 0x0008640000000c00 */
.L_x_141:
[----:B------:R-:W-:Y:S05]  /*9520*/  BSYNC B1 ;  /* 0x0000000000017941 */ /* 0x000fea0003800000 */
.L_x_140:
[----:B----4-:R-:W-:Y:S05]  /*9530*/  VIADD R0, R39, 0x60 ;  /* 0x0000006027007836 */ /* 0x010fea0000000000 */
[----:B------:R-:W-:Y:S04]  /*9540*/  SHF.R.U32.HI R0, RZ, 0x15, R0 ;  /* 0x00000015ff007819 */ /* 0x000fe80000011600 */
[----:B------:R-:W-:Y:S11]  /*9550*/  LOP3.LUT P0, RZ, R0, 0x3, R81, 0x48, !PT ;  /* 0x0000000300ff7812 */ /* 0x000ff60007804851 */
[----:B------:R-:W-:Y:S02]  /*9560*/  @!UPT UIADD3 URZ, UPT, UPT, URZ, URZ, URZ ;  /* 0x000000fffffff290 */ /* 0x000fe4000fffe0ff */
[----:B------:R-:W-:Y:S05]  /*9570*/  @!P0 BRA `(.L_x_145) ;  /* 0x0000000000408947 */ /* 0x000fea0003800000 */
[----:B------:R-:W4:Y:S01]  /*9580*/  LDCU.64 UR8, c[0x4][0x70] ;  /* 0x01000e00ff0877ac */ /* 0x000f220008000a00 */
[----:B------:R-:W-:Y:S01]  /*9590*/  MOV R3, 0x0 ;  /* 0x0000000000037802 */ /* 0x000fe20000000f00 */
[----:B------:R-:W-:Y:S02]  /*95a0*/  HFMA2 R12, -RZ, RZ, 0, 5.9604644775390625e-08 ;  /* 0x00000001ff0c7431 */ /* 0x000fe400000001ff */
[----:B------:R-:W-:Y:S02]  /*95b0*/  IMAD.MOV.U32 R8, RZ, RZ, 0x192 ;  /* 0x00000192ff087424 */ /* 0x000fe400078e00ff */
[----:B------:R-:W-:Y:S01]  /*95c0*/  IMAD.MOV.U32 R13, RZ, RZ, RZ ;  /* 0x000000ffff0d7224 */ /* 0x000fe200078e00ff */
[----:B------:R-:W5:Y:S01]  /*95d0*/  LDCU.64 UR6, c[0x4][0x78] ;  /* 0x01000f00ff0677ac */ /* 0x000f620008000a00 */
[----:B------:R-:W2:Y:S01]  /*95e0*/  LDC.64 R2, c[0x4][R3] ;  /* 0x0100000003027b82 */ /* 0x000ea20000000a00 */
[----:B------:R-:W3:Y:S01]  /*95f0*/  LDCU.64 UR4, c[0x4][0x10] ;  /* 0x01000200ff0477ac */ /* 0x000ee20008000a00 */
[----:B----4-:R-:W-:Y:S01]  /*9600*/  MOV R5, UR9 ;  /* 0x0000000900057c02 */ /* 0x010fe20008000f00 */
[----:B-1----:R-:W-:Y:S01]  /*9610*/  IMAD.U32 R4, RZ, RZ, UR8 ;  /* 0x00000008ff047e24 */ /* 0x002fe2000f8e00ff */
[----:B-----5:R-:W-:Y:S01]  /*9620*/  MOV R7, UR7 ;  /* 0x0000000700077c02 */ /* 0x020fe20008000f00 */
[----:B------:R-:W-:Y:S01]  /*9630*/  IMAD.U32 R6, RZ, RZ, UR6 ;  /* 0x00000006ff067e24 */ /* 0x000fe2000f8e00ff */
[----:B---3--:R-:W-:Y:S01]  /*9640*/  MOV R11, UR5 ;  /* 0x00000005000b7c02 */ /* 0x008fe20008000f00 */
[----:B------:R-:W-:Y:S02]  /*9650*/  IMAD.U32 R10, RZ, RZ, UR4 ;  /* 0x00000004ff0a7e24 */ /* 0x000fe4000f8e00ff */
[----:B------:R-:W-:Y:S07]  /*9660*/  LEPC R20, `(.L_x_145) ;  /* 0x000000001014794e */ /* 0x000fee0000000000 */
[----:B--2---:R-:W-:Y:S05]  /*9670*/  CALL.ABS.NOINC R2 ;  /* 0x0000000002007343 */ /* 0x004fea0003c00000 */
.L_x_145:
[----:B------:R-:W-:Y:S01]  /*9680*/  ISETP.NE.AND P0, PT, R96, RZ, PT ;  /* 0x000000ff6000720c */ /* 0x000fe20003f05270 */
[----:B------:R-:W-:Y:S05]  /*9690*/  WARPSYNC.ALL ;  /* 0x0000000000007948 */ /* 0x000fea0003800000 */
[----:B------:R-:W-:Y:S01]  /*96a0*/  R2UR UR4, R39 ;  /* 0x00000000270472ca */ /* 0x000fe200000e0000 */
[----:B------:R-:W-:Y:S01]  /*96b0*/  BSSY.RECONVERGENT B0, `(.L_x_146) ;  /* 0x000008c000007945 */ /* 0x000fe20003800200 */
[C---:B-1----:R-:W-:Y:S02]  /*96c0*/  SHF.L.U32 R40, R48.reuse, 0x10, RZ ;  /* 0x0000001030287819 */ /* 0x042fe400000006ff */
[----:B------:R-:W-:Y:S02]  /*96d0*/  LOP3.LUT R42, R48, 0xffff0000, RZ, 0xc0, !PT ;  /* 0xffff0000302a7812 */ /* 0x000fe400078ec0ff */
[C---:B------:R-:W-:Y:S02]  /*96e0*/  SHF.L.U32 R43, R49.reuse, 0x10, RZ ;  /* 0x00000010312b7819 */ /* 0x040fe400000006ff */
[----:B------:R-:W-:Y:S02]  /*96f0*/  LOP3.LUT R44, R49, 0xffff0000, RZ, 0xc0, !PT ;  /* 0xffff0000312c7812 */ /* 0x000fe400078ec0ff */
[C---:B------:R-:W-:Y:S02]  /*9700*/  SHF.L.U32 R45, R50.reuse, 0x10, RZ ;  /* 0x00000010322d7819 */ /* 0x040fe400000006ff */
[----:B------:R-:W-:Y:S01]  /*9710*/  LOP3.LUT R46, R50, 0xffff0000, RZ, 0xc0, !PT ;  /* 0xffff0000322e7812 */ /* 0x000fe200078ec0ff */
[----:B------:R-:W1:Y:S01]  /*9720*/  LDTM.x32 R4, tmem[UR4+0x60] ;  /* 0x00006004000479ee */ /* 0x000e6200082c0000 */
[C---:B------:R-:W-:Y:S01]  /*9730*/  SHF.L.U32 R47, R51.reuse, 0x10, RZ ;  /* 0x00000010332f7819 */ /* 0x040fe200000006ff */
[----:B------:R-:W-:Y:S01]  /*9740*/  NOP ;  /* 0x0000000000007918 */ /* 0x000fe20000000000 */
[----:B------:R-:W-:Y:S02]  /*9750*/  LOP3.LUT R48, R51, 0xffff0000, RZ, 0xc0, !PT ;  /* 0xffff000033307812 */ /* 0x000fe400078ec0ff */
[C---:B------:R-:W-:Y:S02]  /*9760*/  SHF.L.U32 R49, R56.reuse, 0x10, RZ ;  /* 0x0000001038317819 */ /* 0x040fe400000006ff */
[----:B------:R-:W-:Y:S02]  /*9770*/  LOP3.LUT R51, R56, 0xffff0000, RZ, 0xc0, !PT ;  /* 0xffff000038337812 */ /* 0x000fe400078ec0ff */
[C---:B------:R-:W-:Y:S02]  /*9780*/  SHF.L.U32 R50, R57.reuse, 0x10, RZ ;  /* 0x0000001039327819 */ /* 0x040fe400000006ff */
[----:B---3--:R-:W-:Y:S02]  /*9790*/  LOP3.LUT R52, R57, 0xffff0000, RZ, 0xc0, !PT ;  /* 0xffff000039347812 */ /* 0x008fe400078ec0ff */
[C---:B------:R-:W-:Y:S02]  /*97a0*/  SHF.L.U32 R53, R58.reuse, 0x10, RZ ;  /* 0x000000103a357819 */ /* 0x040fe400000006ff */
[----:B------:R-:W-:Y:S02]  /*97b0*/  LOP3.LUT R54, R58, 0xffff0000, RZ, 0xc0, !PT ;  /* 0xffff00003a367812 */ /* 0x000fe400078ec0ff */
[C---:B------:R-:W-:Y:S02]  /*97c0*/  SHF.L.U32 R55, R59.reuse, 0x10, RZ ;  /* 0x000000103b377819 */ /* 0x040fe400000006ff */
[----:B------:R-:W-:Y:S02]  /*97d0*/  IADD3 R98, PT, PT, R98, 0xf0, RZ ;  /* 0x000000f062627810 */ /* 0x000fe40007ffe0ff */
[----:B------:R-:W-:Y:S02]  /*97e0*/  LOP3.LUT R56, R59, 0xffff0000, RZ, 0xc0, !PT ;  /* 0xffff00003b387812 */ /* 0x000fe400078ec0ff */
[----:B------:R-:W-:Y:S01]  /*97f0*/  SHF.L.U32 R57, R64, 0x10, RZ ;  /* 0x0000001040397819 */ /* 0x000fe200000006ff */
[----:B-1----:R-:W-:Y:S01]  /*9800*/  FMUL R4, R38, R4 ;  /* 0x0000000426047220 */ /* 0x002fe20000400000 */
[----:B------:R-:W-:Y:S01]  /*9810*/  LOP3.LUT R58, R64, 0xffff0000, RZ, 0xc0, !PT ;  /* 0xffff0000403a7812 */ /* 0x000fe200078ec0ff */
[----:B------:R-:W-:Y:S01]  /*9820*/  FMUL R5, R38, R5 ;  /* 0x0000000526057220 */ /* 0x000fe20000400000 */
[----:B------:R-:W-:Y:S01]  /*9830*/  LOP3.LUT R98, R98, 0xfefffff8, RZ, 0xc0, !PT ;  /* 0xfefffff862627812 */ /* 0x000fe200078ec0ff */
[C---:B------:R-:W-:Y:S01]  /*9840*/  FFMA R4, R41.reuse, R40, R4 ;  /* 0x0000002829047223 */ /* 0x040fe20000000004 */
[C---:B------:R-:W-:Y:S01]  /*9850*/  FMUL R6, R38.reuse, R6 ;  /* 0x0000000626067220 */ /* 0x040fe20000400000 */
[----:B------:R-:W-:Y:S01]  /*9860*/  FFMA R5, R41, R42, R5 ;  /* 0x0000002a29057223 */ /* 0x000fe20000000005 */
[----:B------:R-:W-:Y:S01]  /*9870*/  SHF.L.U32 R59, R65, 0x10, RZ ;  /* 0x00000010413b7819 */ /* 0x000fe200000006ff */
[----:B------:R1:W-:Y:S01]  /*9880*/  SYNCS.ARRIVE.TRANS64.RED.A1T0 RZ, [R98+URZ], RZ ;  /* 0x000000ff62ff79a7 */ /* 0x0003e200081004ff */
[----:B------:R-:W-:Y:S01]  /*9890*/  FFMA R6, R41, R43, R6 ;  /* 0x0000002b29067223 */ /* 0x000fe20000000006 */
[C---:B------:R-:W-:Y:S01]  /*98a0*/  FMUL R7, R38.reuse, R7 ;  /* 0x0000000726077220 */ /* 0x040fe20000400000 */
[----:B------:R-:W-:Y:S01]  /*98b0*/  F2FP.BF16.F32.PACK_AB R100, R5, R4 ;  /* 0x000000040564723e */ /* 0x000fe200000010ff */
[C---:B------:R-:W-:Y:S01]  /*98c0*/  FMUL R8, R38.reuse, R8 ;  /* 0x0000000826087220 */ /* 0x040fe20000400000 */
[----:B------:R-:W-:Y:S01]  /*98d0*/  FMUL R9, R38, R9 ;  /* 0x0000000926097220 */ /* 0x000fe20000400000 */
[----:B------:R-:W-:Y:S01]  /*98e0*/  LOP3.LUT R60, R65, 0xffff0000, RZ, 0xc0, !PT ;  /* 0xffff0000413c7812 */ /* 0x000fe200078ec0ff */
[C---:B------:R-:W-:Y:S01]  /*98f0*/  FFMA R7, R41.reuse, R44, R7 ;  /* 0x0000002c29077223 */ /* 0x040fe20000000007 */
[C---:B------:R-:W-:Y:S01]  /*9900*/  FFMA R8, R41.reuse, R45, R8 ;  /* 0x0000002d29087223 */ /* 0x040fe20000000008 */
[----:B------:R-:W-:Y:S01]  /*9910*/  SHF.L.U32 R61, R66, 0x10, RZ ;  /* 0x00000010423d7819 */ /* 0x000fe200000006ff */
[----:B------:R-:W-:Y:S01]  /*9920*/  FFMA R9, R41, R46, R9 ;  /* 0x0000002e29097223 */ /* 0x000fe20000000009 */
[C---:B------:R-:W-:Y:S01]  /*9930*/  FMUL R10, R38.reuse, R10 ;  /* 0x0000000a260a7220 */ /* 0x040fe20000400000 */
[----:B------:R-:W-:Y:S01]  /*9940*/  F2FP.BF16.F32.PACK_AB R101, R7, R6 ;  /* 0x000000060765723e */ /* 0x000fe200000010ff */
[C---:B------:R-:W-:Y:S01]  /*9950*/  FMUL R11, R38.reuse, R11 ;  /* 0x0000000b260b7220 */ /* 0x040fe20000400000 */
[----:B------:R-:W-:Y:S01]  /*9960*/  FMUL R0, R38, R12 ;  /* 0x0000000c26007220 */ /* 0x000fe20000400000 */
[----:B------:R-:W-:Y:S01]  /*9970*/  F2FP.BF16.F32.PACK_AB R102, R9, R8 ;  /* 0x000000080966723e */ /* 0x000fe200000010ff */
[C---:B------:R-:W-:Y:S01]  /*9980*/  FFMA R10, R41.reuse, R47, R10 ;  /* 0x0000002f290a7223 */ /* 0x040fe2000000000a */
[C---:B------:R-:W-:Y:S01]  /*9990*/  FFMA R11, R41.reuse, R48, R11 ;  /* 0x00000030290b7223 */ /* 0x040fe2000000000b */
[----:B------:R-:W-:Y:S01]  /*99a0*/  LOP3.LUT R62, R66, 0xffff0000, RZ, 0xc0, !PT ;  /* 0xffff0000423e7812 */ /* 0x000fe200078ec0ff */
[----:B------:R-:W-:Y:S01]  /*99b0*/  FFMA R0, R41, R49, R0 ;  /* 0x0000003129007223 */ /* 0x000fe20000000000 */
[C---:B------:R-:W-:Y:S01]  /*99c0*/  FMUL R2, R38.reuse, R13 ;  /* 0x0000000d26027220 */ /* 0x040fe20000400000 */
[----:B------:R-:W-:Y:S01]  /*99d0*/  SHF.L.U32 R63, R67, 0x10, RZ ;  /* 0x00000010433f7819 */ /* 0x000fe200000006ff */
[C---:B------:R-:W-:Y:S01]  /*99e0*/  FMUL R3, R38.reuse, R14 ;  /* 0x0000000e26037220 */ /* 0x040fe20000400000 */
[----:B------:R-:W-:Y:S01]  /*99f0*/  F2FP.BF16.F32.PACK_AB R103, R11, R10 ;  /* 0x0000000a0b67723e */ /* 0x000fe200000010ff */
[----:B------:R-:W-:Y:S01]  /*9a00*/  FFMA R2, R41, R51, R2 ;  /* 0x0000003329027223 */ /* 0x000fe20000000002 */
[C---:B------:R-:W-:Y:S01]  /*9a10*/  FMUL R15, R38.reuse, R15 ;  /* 0x0000000f260f7220 */ /* 0x040fe20000400000 */
[C---:B------:R-:W-:Y:S01]  /*9a20*/  FMUL R12, R38.reuse, R16 ;  /* 0x00000010260c7220 */ /* 0x040fe20000400000 */
[----:B------:R-:W-:Y:S01]  /*9a30*/  FMUL R13, R38, R17 ;  /* 0x00000011260d7220 */ /* 0x000fe20000400000 */
[----:B------:R1:W-:Y:S01]  /*9a40*/  STS.128 [R94+0x6000], R100 ;  /* 0x006000645e007388 */ /* 0x0003e20000000c00 */
[----:B------:R-:W-:Y:S01]  /*9a50*/  LOP3.LUT R64, R67, 0xffff0000, RZ, 0xc0, !PT ;  /* 0xffff000043407812 */ /* 0x000fe200078ec0ff */
[C---:B------:R-:W-:Y:S01]  /*9a60*/  FFMA R3, R41.reuse, R50, R3 ;  /* 0x0000003229037223 */ /* 0x040fe20000000003 */
[----:B------:R-:W-:Y:S01]  /*9a70*/  SHF.L.U32 R65, R72, 0x10, RZ ;  /* 0x0000001048417819 */ /* 0x000fe200000006ff */
[C---:B------:R-:W-:Y:S01]  /*9a80*/  FFMA R15, R41.reuse, R52, R15 ;  /* 0x00000034290f7223 */ /* 0x040fe2000000000f */
[----:B------:R-:W-:Y:S01]  /*9a90*/  F2FP.BF16.F32.PACK_AB R104, R2, R0 ;  /* 0x000000000268723e */ /* 0x000fe200000010ff */
[C---:B------:R-:W-:Y:S01]  /*9aa0*/  FFMA R12, R41.reuse, R53, R12 ;  /* 0x00000035290c7223 */ /* 0x040fe2000000000c */
[C---:B------:R-:W-:Y:S01]  /*9ab0*/  FFMA R13, R41.reuse, R54, R13 ;  /* 0x00000036290d7223 */ /* 0x040fe2000000000d */
[C---:B------:R-:W-:Y:S01]  /*9ac0*/  FMUL R14, R38.reuse, R18 ;  /* 0x00000012260e7220 */ /* 0x040fe20000400000 */
[C---:B------:R-:W-:Y:S01]  /*9ad0*/  FMUL R19, R38.reuse, R19 ;  /* 0x0000001326137220 */ /* 0x040fe20000400000 */
[C---:B------:R-:W-:Y:S01]  /*9ae0*/  FMUL R16, R38.reuse, R20 ;  /* 0x0000001426107220 */ /* 0x040fe20000400000 */
[C---:B------:R-:W-:Y:S01]  /*9af0*/  FMUL R17, R38.reuse, R21 ;  /* 0x0000001526117220 */ /* 0x040fe20000400000 */
[C---:B------:R-:W-:Y:S01]  /*9b00*/  FFMA R14, R41.reuse, R55, R14 ;  /* 0x00000037290e7223 */ /* 0x040fe2000000000e */
        /* <DEDUP_REMOVED lines=9> */
[----:B------:R-:W-:Y:S01]  /*9ba0*/  FFMA R23, R41, R60, R23 ;  /* 0x0000003c29177223 */ /* 0x000fe20000000017 */
[C---:B------:R-:W-:Y:S01]  /*9bb0*/  FMUL R27, R38.reuse, R27 ;  /* 0x0000001b261b7220 */ /* 0x040fe20000400000 */
[----:B------:R-:W-:Y:S01]  /*9bc0*/  F2FP.BF16.F32.PACK_AB R105, R15, R3 ;  /* 0x000000030f69723e */ /* 0x000fe200000010ff */
[----:B------:R-:W-:Y:S01]  /*9bd0*/  FFMA R20, R41, R61, R20 ;  /* 0x0000003d29147223 */ /* 0x000fe20000000014 */
[----:B------:R-:W-:Y:S01]  /*9be0*/  F2FP.BF16.F32.PACK_AB R106, R13, R12 ;  /* 0x0000000c0d6a723e */ /* 0x000fe200000010ff */
[----:B------:R-:W-:Y:S01]  /*9bf0*/  FMUL R24, R38, R28 ;  /* 0x0000001c26187220 */ /* 0x000fe20000400000 */
[----:B------:R-:W-:Y:S01]  /*9c00*/  F2FP.BF16.F32.PACK_AB R107, R19, R14 ;  /* 0x0000000e136b723e */ /* 0x000fe200000010ff */
[----:B------:R-:W-:Y:S01]  /*9c10*/  FFMA R21, R41, R62, R21 ;  /* 0x0000003e29157223 */ /* 0x000fe20000000015 */
[----:B------:R-:W-:Y:S01]  /*9c20*/  LOP3.LUT R66, R72, 0xffff0000, RZ, 0xc0, !PT ;  /* 0xffff000048427812 */ /* 0x000fe200078ec0ff */
[C---:B------:R-:W-:Y:S01]  /*9c30*/  FMUL R25, R38.reuse, R29 ;  /* 0x0000001d26197220 */ /* 0x040fe20000400000 */
[----:B------:R-:W-:Y:S01]  /*9c40*/  SHF.L.U32 R67, R73, 0x10, RZ ;  /* 0x0000001049437819 */ /* 0x000fe200000006ff */
[----:B------:R1:W-:Y:S01]  /*9c50*/  STS.128 [R93+0x6010], R104 ;  /* 0x006010685d007388 */ /* 0x0003e20000000c00 */
[----:B------:R-:W-:Y:S01]  /*9c60*/  FFMA R22, R41, R63, R22 ;  /* 0x0000003f29167223 */ /* 0x000fe20000000016 */
[----:B------:R-:W-:Y:S01]  /*9c70*/  LOP3.LUT R68, R73, 0xffff0000, RZ, 0xc0, !PT ;  /* 0xffff000049447812 */ /* 0x000fe200078ec0ff */
[----:B------:R-:W-:Y:S01]  /*9c80*/  FMUL R26, R38, R30 ;  /* 0x0000001e261a7220 */ /* 0x000fe20000400000 */
[C---:B------:R-:W-:Y:S01]  /*9c90*/  FFMA R27, R41.reuse, R64, R27 ;  /* 0x00000040291b7223 */ /* 0x040fe2000000001b */
[----:B------:R-:W-:Y:S01]  /*9ca0*/  SHF.L.U32 R69, R74, 0x10, RZ ;  /* 0x000000104a457819 */ /* 0x000fe200000006ff */
[----:B------:R-:W-:Y:S01]  /*9cb0*/  FMUL R31, R38, R31 ;  /* 0x0000001f261f7220 */ /* 0x000fe20000400000 */
[C---:B------:R-:W-:Y:S01]  /*9cc0*/  FFMA R24, R41.reuse, R65, R24 ;  /* 0x0000004129187223 */ /* 0x040fe20000000018 */
[----:B------:R-:W-:Y:S01]  /*9cd0*/  LOP3.LUT R70, R74, 0xffff0000, RZ, 0xc0, !PT ;  /* 0xffff00004a467812 */ /* 0x000fe200078ec0ff */
[C---:B------:R-:W-:Y:S01]  /*9ce0*/  FMUL R28, R38.reuse, R32 ;  /* 0x00000020261c7220 */ /* 0x040fe20000400000 */
[----:B------:R-:W-:Y:S01]  /*9cf0*/  FFMA R25, R41, R66, R25 ;  /* 0x0000004229197223 */ /* 0x000fe20000000019 */
[----:B------:R-:W-:Y:S01]  /*9d00*/  SHF.L.U32 R71, R75, 0x10, RZ ;  /* 0x000000104b477819 */ /* 0x000fe200000006ff */
[C---:B------:R-:W-:Y:S01]  /*9d10*/  FMUL R29, R38.reuse, R33 ;  /* 0x00000021261d7220 */ /* 0x040fe20000400000 */
[----:B------:R-:W-:Y:S01]  /*9d20*/  FFMA R26, R41, R67, R26 ;  /* 0x00000043291a7223 */ /* 0x000fe2000000001a */
[----:B------:R-:W-:Y:S01]  /*9d30*/  LOP3.LUT R72, R75, 0xffff0000, RZ, 0xc0, !PT ;  /* 0xffff00004b487812 */ /* 0x000fe200078ec0ff */
        /* <DEDUP_REMOVED lines=26> */
[----:B------:R-:W-:Y:S02]  /*9ee0*/  UIADD3 UR9, UPT, UPT, UR49, 0x60, URZ ;  /* 0x0000006031097890 */ /* 0x000fe4000fffe0ff */
[----:B------:R-:W-:Y:S01]  /*9ef0*/  UIADD3 UR8, UPT, UPT, UR43, 0x6200, URZ ;  /* 0x000062002b087890 */ /* 0x000fe2000fffe0ff */
[----:B------:R-:W-:Y:S01]  /*9f00*/  UMOV UR10, UR50 ;  /* 0x00000032000a7c82 */ /* 0x000fe20008000000 */
[----:B------:R-:W-:Y:S01]  /*9f10*/  UMOV UR11, UR36 ;  /* 0x00000024000b7c82 */ /* 0x000fe20008000000 */
[----:B---3--:R-:W-:Y:S04]  /*9f20*/  UIADD3 UR4, UP0, UPT, UR6, 0xa80, URZ ;  /* 0x00000a8006047890 */ /* 0x008fe8000ff1e0ff */
[----:B------:R-:W-:Y:S09]  /*9f30*/  UIADD3.X UR5, UPT, UPT, URZ, UR7, URZ, UP0, !UPT ;  /* 0x00000007ff057290 */ /* 0x000ff200087fe4ff */
[----:B------:R3:W-:Y:S01]  /*9f40*/  UTMASTG.3D [UR8], [UR4] ;  /* 0x00000008040073b5 */ /* 0x0007e20008010000 */
[----:B------:R0:W-:Y:S01]  /*9f50*/  UTMACMDFLUSH ;  /* 0x00000000000079b7 */ /* 0x0001e20000000000 */
[----:B---3--:R-:W-:Y:S04]  /*9f60*/  DEPBAR.LE SB0, 0x1 ;  /* 0x000080400000791a */ /* 0x008fe80000000000 */
.L_x_147:
[----:B------:R-:W-:Y:S05]  /*9f70*/  BSYNC.RECONVERGENT B0 ;  /* 0x0000000000007941 */ /* 0x000fea0003800200 */
.L_x_146:
[----:B------:R-:W-:Y:S01]  /*9f80*/  BAR.SYNC.DEFER_BLOCKING 0x1, 0x80 ;  /* 0x0042000000007b1d */ /* 0x000fe20000010000 */
[----:B------:R-:W-:Y:S01]  /*9f90*/  UISETP.NE.AND UP0, UPT, UR47, -0x4, UPT ;  /* 0xfffffffc2f00788c */ /* 0x000fe2000bf05270 */
[----:B------:R-:W-:Y:S08]  /*9fa0*/  IADD3 R0, PT, PT, R36, 0x1, RZ ;  /* 0x0000000124007810 */ /* 0x000ff00007ffe0ff */
[----:B------:R-:W-:Y:S05]  /*9fb0*/  BRA.U !UP0, `(.L_x_148) ;  /* 0x0000000108247547 */ /* 0x000fea000b800000 */
[----:B------:R-:W-:Y:S01]  /*9fc0*/  ISETP.NE.AND P0, PT, R97, RZ, PT ;  /* 0x000000ff6100720c */ /* 0x000fe20003f05270 */
[----:B------:R-:W-:Y:S01]  /*9fd0*/  IMAD.U32 R2, RZ, RZ, UR46 ;  /* 0x0000002eff027e24 */ /* 0x000fe2000f8e00ff */
[----:B------:R-:W-:Y:S04]  /*9fe0*/  UIADD3 UR4, UPT, UPT, UR46, 0x1, URZ ;  /* 0x000000012e047890 */ /* 0x000fe8000fffe0ff */
[----:B------:R-:W-:Y:S04]  /*9ff0*/  UISETP.NE.AND UP0, UPT, UR4, 0x4, UPT ;  /* 0x000000040400788c */ /* 0x000fe8000bf05270 */
[----:B------:R-:W-:Y:S03]  /*a000*/  USEL UR46, UR4, URZ, UP0 ;  /* 0x000000ff042e7287 */ /* 0x000fe60008000000 */
[----:B------:R-:W-:Y:S05]  /*a010*/  @P0 LEA R2, R2, UR43, 0x3 ;  /* 0x0000002b02020c11 */ /* 0x000fea000f8e18ff */
[----:B------:R-:W-:Y:S05]  /*a020*/  @P0 VIADD R2, R2, 0x90 ;  /* 0x0000009002020836 */ /* 0x000fea0000000000 */
[----:B------:R-:W-:Y:S04]  /*a030*/  @P0 PRMT R2, R99, 0x654, R2 ;  /* 0x0000065463020816 */ /* 0x000fe80000000002 */
[----:B------:R3:W-:Y:S03]  /*a040*/  @P0 SYNCS.ARRIVE.TRANS64.RED.A1T0 RZ, [R2+URZ], RZ ;  /* 0x000000ff02ff09a7 */ /* 0x0007e600081004ff */
.L_x_148:
[----:B------:R-:W-:Y:S01]  /*a050*/  R2UR UR5, R83 ;  /* 0x00000000530572ca */ /* 0x000fe200000e0000 */
[----:B------:R-:W-:Y:S01]  /*a060*/  UISETP.NE.AND UP0, UPT, UR61, URZ, UPT ;  /* 0x000000ff3d00728c */ /* 0x000fe2000bf05270 */
[----:B------:R-:W-:Y:S01]  /*a070*/  R2UR UR4, R82 ;  /* 0x00000000520472ca */ /* 0x000fe200000e0000 */
[----:B------:R-:W-:Y:S01]  /*a080*/  UIADD3 UR47, UPT, UPT, UR47, 0x4, URZ ;  /* 0x000000042f2f7890 */ /* 0x000fe2000fffe0ff */
[----:B------:R-:W-:Y:S01]  /*a090*/  ISETP.NE.AND P0, PT, R87, 0x2, PT ;  /* 0x000000025700780c */ /* 0x000fe20003f05270 */
[----:B------:R-:W-:Y:S01]  /*a0a0*/  UMOV UR36, UR60 ;  /* 0x0000003c00247c82 */ /* 0x000fe20008000000 */
[----:B------:R-:W-:Y:S02]  /*a0b0*/  ISETP.NE.AND P1, PT, R0, 0x2, PT ;  /* 0x000000020000780c */ /* 0x000fe40003f25270 */
[----:B---3--:R-:W-:Y:S02]  /*a0c0*/  SEL R2, RZ, 0x1, P0 ;  /* 0x00000001ff027807 */ /* 0x008fe40000000000 */
[----:B------:R-:W-:Y:S02]  /*a0d0*/  SEL R3, RZ, 0x1, P1 ;  /* 0x00000001ff037807 */ /* 0x000fe40000800000 */
[----:B------:R-:W-:Y:S01]  /*a0e0*/  LOP3.LUT R89, R89, R2, RZ, 0x3c, !PT ;  /* 0x0000000259597212 */ /* 0x000fe200078e3cff */
[----:B------:R-:W-:Y:S01]  /*a0f0*/  UIADD3 UR20, UPT, UPT, UR38, UR5, URZ ;  /* 0x0000000526147290 */ /* 0x000fe2000fffe0ff */
[----:B------:R-:W-:Y:S01]  /*a100*/  LOP3.LUT R90, R90, R3, RZ, 0x3c, !PT ;  /* 0x000000035a5a7212 */ /* 0x000fe200078e3cff */
[----:B------:R-:W-:Y:S01]  /*a110*/  UIADD3 UR11, UPT, UPT, UR37, UR4, URZ ;  /* 0x00000004250b7290 */ /* 0x000fe2000fffe0ff */
[----:B------:R-:W-:Y:S02]  /*a120*/  SEL R87, R87, RZ, P0 ;  /* 0x000000ff57577207 */ /* 0x000fe40000000000 */
[----:B------:R-:W-:Y:S01]  /*a130*/  SEL R36, R0, RZ, P1 ;  /* 0x000000ff00247207 */ /* 0x000fe20000800000 */
[----:B------:R-:W-:Y:S08]  /*a140*/  BRA.U UP0, `(.L_x_149) ;  /* 0xffffffbd00f07547 */ /* 0x000ff0000b83ffff */
[----:B------:R-:W-:-:S13]  /*a150*/  R2UR UR4, R84 ;  /* 0x00000000540472ca */ /* 0x000fda00000e0000 */
[----:B------:R-:W-:-:S09]  /*a160*/  UISETP.NE.AND UP0, UPT, UR4, URZ, UPT ;  /* 0x000000ff0400728c */ /* 0x000fd2000bf05270 */
[----:B------:R-:W-:Y:S05]  /*a170*/  BRA.U !UP0, `(.L_x_150) ;  /* 0x0000000108487547 */ /* 0x000fea000b800000 */
[----:B------:R-:W3:Y:S02]  /*a180*/  LDCU.64 UR4, c[0x0][0xc90] ;  /* 0x00019200ff0477ac */ /* 0x000ee40008000a00 */
[----:B---3--:R-:W-:-:S04]  /*a190*/  UISETP.NE.U32.AND UP0, UPT, UR4, URZ, UPT ;  /* 0x000000ff0400728c */ /* 0x008fc8000bf05070 */
[----:B------:R-:W-:-:S09]  /*a1a0*/  UISETP.NE.AND.EX UP0, UPT, UR5, URZ, UPT, UP0 ;  /* 0x000000ff0500728c */ /* 0x000fd2000bf05300 */
[----:B------:R-:W-:Y:S05]  /*a1b0*/  BRA.U UP0, `(.L_x_151) ;  /* 0x00000001000c7547 */ /* 0x000fea000b800000 */
[----:B------:R-:W-:-:S13]  /*a1c0*/  FSETP.NEU.AND P0, PT, R41, RZ, PT ;  /* 0x000000ff2900720b */ /* 0x000fda0003f0d000 */
[----:B------:R-:W-:Y:S05]  /*a1d0*/  @!P0 EXIT ;  /* 0x000000000000894d */ /* 0x000fea0003800000 */
[----:B------:R-:W-:Y:S05]  /*a1e0*/  BRA `(.L_x_150) ;  /* 0x00000000002c7947 */ /* 0x000fea0003800000 */
.L_x_151:
[----:B------:R-:W-:Y:S01]  /*a1f0*/  ISETP.NE.AND P0, PT, R86, RZ, PT ;  /* 0x000000ff5600720c */ /* 0x000fe20003f05270 */
[----:B------:R-:W-:-:S12]  /*a200*/  BSSY.RECONVERGENT B0, `(.L_x_150) ;  /* 0x0000009000007945 */ /* 0x000fd80003800200 */
[----:B------:R-:W-:Y:S05]  /*a210*/  @P0 BRA `(.L_x_152) ;  /* 0x0000000000140947 */ /* 0x000fea0003800000 */
[----:B------:R-:W3:Y:S02]  /*a220*/  LDCU.64 UR4, c[0x0][0xc88] ;  /* 0x00019100ff0477ac */ /* 0x000ee40008000a00 */
[----:B---3--:R-:W-:-:S04]  /*a230*/  ISETP.NE.U32.AND P0, PT, RZ, UR4, PT ;  /* 0x00000004ff007c0c */ /* 0x008fc8000bf05070 */
[----:B------:R-:W-:-:S13]  /*a240*/  ISETP.NE.AND.EX P0, PT, RZ, UR5, PT, P0 ;  /* 0x00000005ff007c0c */ /* 0x000fda000bf05300 */
[----:B------:R-:W-:Y:S05]  /*a250*/  @!P0 EXIT ;  /* 0x000000000000894d */ /* 0x000fea0003800000 */
[----:B------:R-:W-:Y:S05]  /*a260*/  BRA `(.L_x_153) ;  /* 0x0000000000087947 */ /* 0x000fea0003800000 */
.L_x_152:
[----:B------:R-:W-:-:S13]  /*a270*/  FSETP.NEU.AND P0, PT, R41, RZ, PT ;  /* 0x000000ff2900720b */ /* 0x000fda0003f0d000 */
[----:B------:R-:W-:Y:S05]  /*a280*/  @!P0 EXIT ;  /* 0x000000000000894d */ /* 0x000fea0003800000 */
.L_x_153:
[----:B------:R-:W-:Y:S05]  /*a290*/  BSYNC.RECONVERGENT B0 ;  /* 0x0000000000007941 */ /* 0x000fea0003800200 */
.L_x_150:
[----:B------:R-:W3:Y:S01]  /*a2a0*/  S2UR UR5, SR_CgaCtaId ;  /* 0x00000000000579c3 */ /* 0x000ee20000008800 */
[----:B------:R-:W-:Y:S01]  /*a2b0*/  ULEA UR4, UR46, UR43, 0x3 ;  /* 0x0000002b2e047291 */ /* 0x000fe2000f8e18ff */
[----:B------:R-:W-:-:S04]  /*a2c0*/  DEPBAR.LE SB0, 0x0 ;  /* 0x000080000000791a */ /* 0x000fc80000000000 */
[----:B------:R-:W-:-:S04]  /*a2d0*/  UIADD3 UR4, UPT, UPT, UR4, 0x90, URZ ;  /* 0x0000009004047890 */ /* 0x000fc8000fffe0ff */
[----:B---3--:R-:W-:-:S09]  /*a2e0*/  UPRMT UR4, UR5, 0x654, UR4 ;  /* 0x0000065405047896 */ /* 0x008fd20008000004 */
[----:B------:R-:W-:Y:S01]  /*a2f0*/  SYNCS.ARRIVE.TRANS64.RED.A1T0 RZ, [UR4], RZ ;  /* 0x000000ffffff79a7 */ /* 0x000fe20008100404 */
[----:B------:R-:W-:Y:S05]  /*a300*/  EXIT ;  /* 0x000000000000794d */ /* 0x000fea0003800000 */
.L_x_24:
[----:B-1----:R1:W3:Y:S02]  /*a310*/  SYNCS.PHASECHK.TRANS64.TRYWAIT P0, [R0+URZ+0x110], R3 ;  /* 0x00011003000075a7 */ /* 0x0022e400080011ff */
[----:B---3--:R-:W-:Y:S05]  /*a320*/  @!P0 NANOSLEEP.SYNCS 0x989680 ;  /* 0x009896800000895d */ /* 0x008fea0003900000 */
[----:B------:R-:W3:Y:S02]  /*a330*/  @!P0 SYNCS.PHASECHK.TRANS64 P0, [R0+URZ+0x110], R3 ;  /* 0x00011003000085a7 */ /* 0x000ee400080010ff */
[----:B---3--:R-:W-:Y:S05]  /*a340*/  @!P0 BRA `(.L_x_24) ;  /* 0xfffffffc00f08947 */ /* 0x008fea000383ffff */
[----:B------:R-:W-:Y:S05]  /*a350*/  BRA `(.L_x_154) ;  /* 0xffffff78002c7947 */ /* 0x000fea000383ffff */
.L_x_27:
[----:B-1----:R-:W-:-:S07]  /*a360*/  MOV R0, UR5 ;  /* 0x0000000500007c02 */ /* 0x002fce0008000f00 */
.L_x_155:
[----:B-1----:R1:W3:Y:S02]  /*a370*/  SYNCS.PHASECHK.TRANS64.TRYWAIT P0, [R0+URZ+0x38], R3 ;  /* 0x00003803000075a7 */ /* 0x0022e400080011ff */
[----:B---3--:R-:W-:Y:S05]  /*a380*/  @!P0 NANOSLEEP.SYNCS 0x989680 ;  /* 0x009896800000895d */ /* 0x008fea0003900000 */
[----:B------:R-:W3:Y:S02]  /*a390*/  @!P0 SYNCS.PHASECHK.TRANS64 P0, [R0+URZ+0x38], R3 ;  /* 0x00003803000085a7 */ /* 0x000ee400080010ff */
[----:B---3--:R-:W-:Y:S05]  /*a3a0*/  @!P0 BRA `(.L_x_155) ;  /* 0xfffffffc00f08947 */ /* 0x008fea000383ffff */
[----:B------:R-:W-:Y:S05]  /*a3b0*/  BRA `(.L_x_26) ;  /* 0xffffff7800887947 */ /* 0x000fea000383ffff */
.L_x_36:
[----:B-1----:R-:W-:-:S07]  /*a3c0*/  MOV R0, UR6 ;  /* 0x0000000600007c02 */ /* 0x002fce0008000f00 */
.L_x_156:
[----:B-1----:R1:W2:Y:S02]  /*a3d0*/  SYNCS.PHASECHK.TRANS64.TRYWAIT P0, [R0+URZ+0x38], R3 ;  /* 0x00003803000075a7 */ /* 0x0022a400080011ff */
[----:B--2---:R-:W-:Y:S05]  /*a3e0*/  @!P0 NANOSLEEP.SYNCS 0x989680 ;  /* 0x009896800000895d */ /* 0x004fea0003900000 */
[----:B------:R-:W2:Y:S02]  /*a3f0*/  @!P0 SYNCS.PHASECHK.TRANS64 P0, [R0+URZ+0x38], R3 ;  /* 0x00003803000085a7 */ /* 0x000ea400080010ff */
[----:B--2---:R-:W-:Y:S05]  /*a400*/  @!P0 BRA `(.L_x_156) ;  /* 0xfffffffc00f08947 */ /* 0x004fea000383ffff */
[----:B------:R-:W-:Y:S05]  /*a410*/  BRA `(.L_x_35) ;  /* 0xffffff7c00a47947 */ /* 0x000fea000383ffff */
.L_x_43:
[----:B-1----:R1:W4:Y:S02]  /*a420*/  SYNCS.PHASECHK.TRANS64.TRYWAIT P0, [R3+URZ+0xc0], R0 ;  /* 0x0000c000030075a7 */ /* 0x00232400080011ff */
[----:B----4-:R-:W-:Y:S05]  /*a430*/  @!P0 NANOSLEEP.SYNCS 0x989680 ;  /* 0x009896800000895d */ /* 0x010fea0003900000 */
[----:B------:R-:W4:Y:S02]  /*a440*/  @!P0 SYNCS.PHASECHK.TRANS64 P0, [R3+URZ+0xc0], R0 ;  /* 0x0000c000030085a7 */ /* 0x000f2400080010ff */
[----:B----4-:R-:W-:Y:S05]  /*a450*/  @!P0 BRA `(.L_x_43) ;  /* 0xfffffffc00f08947 */ /* 0x010fea000383ffff */
[----:B------:R-:W-:Y:S05]  /*a460*/  BRA `(.L_x_157) ;  /* 0xffffff80009c7947 */ /* 0x000fea000383ffff */
.L_x_47:
[----:B-1----:R-:W-:-:S07]  /*a470*/  MOV R0, UR4 ;  /* 0x0000000400007c02 */ /* 0x002fce0008000f00 */
.L_x_158:
[----:B-1----:R1:W2:Y:S02]  /*a480*/  SYNCS.PHASECHK.TRANS64.TRYWAIT P0, [R0+URZ], R3 ;  /* 0x00000003000075a7 */ /* 0x0022a400080011ff */
[----:B--2---:R-:W-:Y:S05]  /*a490*/  @!P0 NANOSLEEP.SYNCS 0x989680 ;  /* 0x009896800000895d */ /* 0x004fea0003900000 */
[----:B------:R-:W2:Y:S02]  /*a4a0*/  @!P0 SYNCS.PHASECHK.TRANS64 P0, [R0+URZ], R3 ;  /* 0x00000003000085a7 */ /* 0x000ea400080010ff */
[----:B--2---:R-:W-:Y:S05]  /*a4b0*/  @!P0 BRA `(.L_x_158) ;  /* 0xfffffffc00f08947 */ /* 0x004fea000383ffff */
[----:B------:R-:W-:Y:S05]  /*a4c0*/  BRA `(.L_x_159) ;  /* 0xffffff8800487947 */ /* 0x000fea000383ffff */
.L_x_48:
[----:B------:R-:W-:-:S07]  /*a4d0*/  MOV R0, UR5 ;  /* 0x0000000500007c02 */ /* 0x000fce0008000f00 */
.L_x_160:
[----:B-1----:R1:W2:Y:S02]  /*a4e0*/  SYNCS.PHASECHK.TRANS64.TRYWAIT P0, [R0+URZ], R3 ;  /* 0x00000003000075a7 */ /* 0x0022a400080011ff */
[----:B--2---:R-:W-:Y:S05]  /*a4f0*/  @!P0 NANOSLEEP.SYNCS 0x989680 ;  /* 0x009896800000895d */ /* 0x004fea0003900000 */
[----:B------:R-:W2:Y:S02]  /*a500*/  @!P0 SYNCS.PHASECHK.TRANS64 P0, [R0+URZ], R3 ;  /* 0x00000003000085a7 */ /* 0x000ea400080010ff */
[----:B--2---:R-:W-:Y:S05]  /*a510*/  @!P0 BRA `(.L_x_160) ;  /* 0xfffffffc00f08947 */ /* 0x004fea000383ffff */
[----:B------:R-:W-:Y:S05]  /*a520*/  BRA `(.L_x_161) ;  /* 0xffffff8800547947 */ /* 0x000fea000383ffff */
.L_x_49:
[----:B------:R-:W-:-:S07]  /*a530*/  MOV R0, UR5 ;  /* 0x0000000500007c02 */ /* 0x000fce0008000f00 */
.L_x_162:
[----:B-1----:R1:W2:Y:S02]  /*a540*/  SYNCS.PHASECHK.TRANS64.TRYWAIT P0, [R0+URZ], R3 ;  /* 0x00000003000075a7 */ /* 0x0022a400080011ff */
[----:B--2---:R-:W-:Y:S05]  /*a550*/  @!P0 NANOSLEEP.SYNCS 0x989680 ;  /* 0x009896800000895d */ /* 0x004fea0003900000 */
[----:B------:R-:W2:Y:S02]  /*a560*/  @!P0 SYNCS.PHASECHK.TRANS64 P0, [R0+URZ], R3 ;  /* 0x00000003000085a7 */ /* 0x000ea400080010ff */
[----:B--2---:R-:W-:Y:S05]  /*a570*/  @!P0 BRA `(.L_x_162) ;  /* 0xfffffffc00f08947 */ /* 0x004fea000383ffff */
[----:B------:R-:W-:Y:S05]  /*a580*/  BRA `(.L_x_163) ;  /* 0xffffff8800607947 */ /* 0x000fea000383ffff */
.L_x_50:
[----:B------:R-:W-:-:S07]  /*a590*/  MOV R0, UR5 ;  /* 0x0000000500007c02 */ /* 0x000fce0008000f00 */
.L_x_164:
[----:B-1----:R1:W2:Y:S02]  /*a5a0*/  SYNCS.PHASECHK.TRANS64.TRYWAIT P0, [R0+URZ], R3 ;  /* 0x00000003000075a7 */ /* 0x0022a400080011ff */
[----:B--2---:R-:W-:Y:S05]  /*a5b0*/  @!P0 NANOSLEEP.SYNCS 0x989680 ;  /* 0x009896800000895d */ /* 0x004fea0003900000 */
[----:B------:R-:W2:Y:S02]  /*a5c0*/  @!P0 SYNCS.PHASECHK.TRANS64 P0, [R0+URZ], R3 ;  /* 0x00000003000085a7 */ /* 0x000ea400080010ff */
[----:B--2---:R-:W-:Y:S05]  /*a5d0*/  @!P0 BRA `(.L_x_164) ;  /* 0xfffffffc00f08947 */ /* 0x004fea000383ffff */
[----:B------:R-:W-:Y:S05]  /*a5e0*/  BRA `(.L_x_165) ;  /* 0xffffff88006c7947 */ /* 0x000fea000383ffff */
.L_x_51:
[----:B------:R-:W-:-:S07]  /*a5f0*/  MOV R0, UR5 ;  /* 0x0000000500007c02 */ /* 0x000fce0008000f00 */
.L_x_166:
[----:B-1----:R1:W2:Y:S02]  /*a600*/  SYNCS.PHASECHK.TRANS64.TRYWAIT P0, [R0+URZ], R3 ;  /* 0x00000003000075a7 */ /* 0x0022a400080011ff */
[----:B--2---:R-:W-:Y:S05]  /*a610*/  @!P0 NANOSLEEP.SYNCS 0x989680 ;  /* 0x009896800000895d */ /* 0x004fea0003900000 */
[----:B------:R-:W2:Y:S02]  /*a620*/  @!P0 SYNCS.PHASECHK.TRANS64 P0, [R0+URZ], R3 ;  /* 0x00000003000085a7 */ /* 0x000ea400080010ff */
[----:B--2---:R-:W-:Y:S05]  /*a630*/  @!P0 BRA `(.L_x_166) ;  /* 0xfffffffc00f08947 */ /* 0x004fea000383ffff */
[----:B------:R-:W-:Y:S05]  /*a640*/  BRA `(.L_x_167) ;  /* 0xffffff8800787947 */ /* 0x000fea000383ffff */
.L_x_52:
[----:B------:R-:W-:-:S07]  /*a650*/  MOV R0, UR5 ;  /* 0x0000000500007c02 */ /* 0x000fce0008000f00 */
.L_x_168:
[----:B-1----:R1:W2:Y:S02]  /*a660*/  SYNCS.PHASECHK.TRANS64.TRYWAIT P0, [R0+URZ], R3 ;  /* 0x00000003000075a7 */ /* 0x0022a400080011ff */
[----:B--2---:R-:W-:Y:S05]  /*a670*/  @!P0 NANOSLEEP.SYNCS 0x989680 ;  /* 0x009896800000895d */ /* 0x004fea0003900000 */
[----:B------:R-:W2:Y:S02]  /*a680*/  @!P0 SYNCS.PHASECHK.TRANS64 P0, [R0+URZ], R3 ;  /* 0x00000003000085a7 */ /* 0x000ea400080010ff */
[----:B--2---:R-:W-:Y:S05]  /*a690*/  @!P0 BRA `(.L_x_168) ;  /* 0xfffffffc00f08947 */ /* 0x004fea000383ffff */
[----:B------:R-:W-:Y:S05]  /*a6a0*/  BRA `(.L_x_169) ;  /* 0xffffff8800847947 */ /* 0x000fea000383ffff */
.L_x_55:
[----:B--2---:R2:W3:Y:S02]  /*a6b0*/  SYNCS.PHASECHK.TRANS64.TRYWAIT P0, [R0+URZ+0x100], R5 ;  /* 0x00010005000075a7 */ /* 0x0044e400080011ff */
[----:B---3--:R-:W-:Y:S05]  /*a6c0*/  @!P0 NANOSLEEP.SYNCS 0x989680 ;  /* 0x009896800000895d */ /* 0x008fea0003900000 */
[----:B------:R-:W3:Y:S02]  /*a6d0*/  @!P0 SYNCS.PHASECHK.TRANS64 P0, [R0+URZ+0x100], R5 ;  /* 0x00010005000085a7 */ /* 0x000ee400080010ff */
[----:B---3--:R-:W-:Y:S05]  /*a6e0*/  @!P0 BRA `(.L_x_55) ;  /* 0xfffffffc00f08947 */ /* 0x008fea000383ffff */
[----:B------:R-:W-:Y:S05]  /*a6f0*/  BRA `(.L_x_170) ;  /* 0xffffff8800e87947 */ /* 0x000fea000383ffff */
.L_x_56:
[----:B------:R-:W-:-:S07]  /*a700*/  MOV R0, UR4 ;  /* 0x0000000400007c02 */ /* 0x000fce0008000f00 */
.L_x_171:
[----:B--2---:R2:W3:Y:S02]  /*a710*/  SYNCS.PHASECHK.TRANS64.TRYWAIT P0, [R0+URZ+0xd0], R7 ;  /* 0x0000d007000075a7 */ /* 0x0044e400080011ff */
[----:B---3--:R-:W-:Y:S05]  /*a720*/  @!P0 NANOSLEEP.SYNCS 0x989680 ;  /* 0x009896800000895d */ /* 0x008fea0003900000 */
[----:B------:R-:W3:Y:S02]  /*a730*/  @!P0 SYNCS.PHASECHK.TRANS64 P0, [R0+URZ+0xd0], R7 ;  /* 0x0000d007000085a7 */ /* 0x000ee400080010ff */
[----:B---3--:R-:W-:Y:S05]  /*a740*/  @!P0 BRA `(.L_x_171) ;  /* 0xfffffffc00f08947 */ /* 0x008fea000383ffff */
[----:B------:R-:W-:Y:S05]  /*a750*/  BRA `(.L_x_172) ;  /* 0xffffff8800f87947 */ /* 0x000fea000383ffff */
.L_x_57:
[----:B--2---:R2:W3:Y:S02]  /*a760*/  SYNCS.PHASECHK.TRANS64.TRYWAIT P1, [R0+URZ+0xc0], R5 ;  /* 0x0000c005000075a7 */ /* 0x0044e400080211ff */
[----:B---3--:R-:W-:Y:S05]  /*a770*/  @!P1 NANOSLEEP.SYNCS 0x989680 ;  /* 0x009896800000995d */ /* 0x008fea0003900000 */
[----:B------:R-:W3:Y:S02]  /*a780*/  @!P1 SYNCS.PHASECHK.TRANS64 P1, [R0+URZ+0xc0], R5 ;  /* 0x0000c005000095a7 */ /* 0x000ee400080210ff */
[----:B---3--:R-:W-:Y:S05]  /*a790*/  @!P1 BRA `(.L_x_57) ;  /* 0xfffffffc00f09947 */ /* 0x008fea000383ffff */
[----:B------:R-:W-:Y:S05]  /*a7a0*/  BRA `(.L_x_173) ;  /* 0xffffff8c00287947 */ /* 0x000fea000383ffff */
.L_x_60:
[----:B------:R-:W-:-:S07]  /*a7b0*/  MOV R0, UR4 ;  /* 0x0000000400007c02 */ /* 0x000fce0008000f00 */
.L_x_174:
[----:B--2---:R2:W3:Y:S02]  /*a7c0*/  SYNCS.PHASECHK.TRANS64.TRYWAIT P0, [R0+URZ+0xd0], R3 ;  /* 0x0000d003000075a7 */ /* 0x0044e400080011ff */
[----:B---3--:R-:W-:Y:S05]  /*a7d0*/  @!P0 NANOSLEEP.SYNCS 0x989680 ;  /* 0x009896800000895d */ /* 0x008fea0003900000 */
[----:B------:R-:W3:Y:S02]  /*a7e0*/  @!P0 SYNCS.PHASECHK.TRANS64 P0, [R0+URZ+0xd0], R3 ;  /* 0x0000d003000085a7 */ /* 0x000ee400080010ff */
[----:B---3--:R-:W-:Y:S05]  /*a7f0*/  @!P0 BRA `(.L_x_174) ;  /* 0xfffffffc00f08947 */ /* 0x008fea000383ffff */
[----:B------:R-:W-:Y:S05]  /*a800*/  BRA `(.L_x_59) ;  /* 0xffffff8c007c7947 */ /* 0x000fea000383ffff */
.L_x_69:
[----:B--2---:R-:W-:-:S04]  /*a810*/  MOV R5, UR5 ;  /* 0x0000000500057c02 */ /* 0x004fc80008000f00 */
[----:B------:R2:W3:Y:S03]  /*a820*/  SYNCS.PHASECHK.TRANS64.TRYWAIT P0, [R5+URZ+0x8], R6 ;  /* 0x00000806050075a7 */ /* 0x0004e600080011ff */
[----:B---3--:R-:W-:Y:S05]  /*a830*/  @!P0 NANOSLEEP.SYNCS 0x989680 ;  /* 0x009896800000895d */ /* 0x008fea0003900000 */
[----:B------:R-:W3:Y:S02]  /*a840*/  @!P0 SYNCS.PHASECHK.TRANS64 P0, [R5+URZ+0x8], R6 ;  /* 0x00000806050085a7 */ /* 0x000ee400080010ff */
[----:B---3--:R-:W-:Y:S05]  /*a850*/  @!P0 BRA `(.L_x_69) ;  /* 0xfffffffc00ec8947 */ /* 0x008fea000383ffff */
[----:B------:R-:W-:Y:S05]  /*a860*/  BRA `(.L_x_68) ;  /* 0xffffff9000347947 */ /* 0x000fea000383ffff */
.L_x_71:
[----:B------:R-:W-:Y:S01]  /*a870*/  BSSY B0, `(.L_x_175) ;  /* 0x0000006000007945 */ /* 0x000fe20003800000 */
[----:B------:R-:W-:-:S07]  /*a880*/  MOV R15, 0xffffffff ;  /* 0xffffffff000f7802 */ /* 0x000fce0000000f00 */
[----:B-12--5:R-:W-:Y:S05]  /*a890*/  WARPSYNC.COLLECTIVE R15, `(.L_x_176) ;  /* 0x000000000f0c7348 */ /* 0x026fea0003c00000 */
[----:B------:R-:W-:Y:S02]  /*a8a0*/  ELECT P6, UR79, PT ;  /* 0x00000000004f782f */ /* 0x000fe400038c0000 */
[----:B------:R-:W-:Y:S01]  /*a8b0*/  MOV R14, UR79 ;  /* 0x0000004f000e7c02 */ /* 0x000fe20008000f00 */
[----:B-12--5:R-:W-:Y:S10]  /*a8c0*/  ENDCOLLECTIVE ;  /* 0x000000000000791b */ /* 0x026ff40003800000 */
.L_x_176:
[----:B------:R-:W-:Y:S05]  /*a8d0*/  BSYNC B0 ;  /* 0x0000000000007941 */ /* 0x000fea0003800000 */
.L_x_175:
[----:B------:R-:W-:Y:S01]  /*a8e0*/  PLOP3.LUT P0, PT, P6, PT, PT, 0x80, 0x8 ;  /* 0x000000000008781c */ /* 0x000fe2000370f070 */
[----:B------:R-:W-:-:S12]  /*a8f0*/  BRA `(.L_x_177) ;  /* 0xffffff9000607947 */ /* 0x000fd8000383ffff */
.L_x_73:
[----:B--2---:R-:W-:-:S04]  /*a900*/  MOV R3, UR5 ;  /* 0x0000000500037c02 */ /* 0x004fc80008000f00 */
[----:B------:R2:W3:Y:S03]  /*a910*/  SYNCS.PHASECHK.TRANS64.TRYWAIT P0, [R3+URZ+0x8], R4 ;  /* 0x00000804030075a7 */ /* 0x0004e600080011ff */
[----:B---3--:R-:W-:Y:S05]  /*a920*/  @!P0 NANOSLEEP.SYNCS 0x989680 ;  /* 0x009896800000895d */ /* 0x008fea0003900000 */
[----:B------:R-:W3:Y:S02]  /*a930*/  @!P0 SYNCS.PHASECHK.TRANS64 P0, [R3+URZ+0x8], R4 ;  /* 0x00000804030085a7 */ /* 0x000ee400080010ff */
[----:B---3--:R-:W-:Y:S05]  /*a940*/  @!P0 BRA `(.L_x_73) ;  /* 0xfffffffc00ec8947 */ /* 0x008fea000383ffff */
[----:B------:R-:W-:Y:S05]  /*a950*/  BRA `(.L_x_72) ;  /* 0xffffff9000647947 */ /* 0x000fea000383ffff */
.L_x_74:
[----:B-1----:R1:W2:Y:S02]  /*a960*/  SYNCS.PHASECHK.TRANS64.TRYWAIT P0, [R0+URZ+0xc0], R5 ;  /* 0x0000c005000075a7 */ /* 0x0022a400080011ff */
[----:B--2---:R-:W-:Y:S05]  /*a970*/  @!P0 NANOSLEEP.SYNCS 0x989680 ;  /* 0x009896800000895d */ /* 0x004fea0003900000 */
[----:B------:R-:W2:Y:S02]  /*a980*/  @!P0 SYNCS.PHASECHK.TRANS64 P0, [R0+URZ+0xc0], R5 ;  /* 0x0000c005000085a7 */ /* 0x000ea400080010ff */
[----:B--2---:R-:W-:Y:S05]  /*a990*/  @!P0 BRA `(.L_x_74) ;  /* 0xfffffffc00f08947 */ /* 0x004fea000383ffff */
[----:B------:R-:W-:Y:S05]  /*a9a0*/  BRA `(.L_x_178) ;  /* 0xffffff9400f07947 */ /* 0x000fea000383ffff */
.L_x_76:
[----:B------:R-:W-:-:S07]  /*a9b0*/  MOV R0, UR56 ;  /* 0x0000003800007c02 */ /* 0x000fce0008000f00 */
.L_x_179:
[----:B-1----:R1:W2:Y:S02]  /*a9c0*/  SYNCS.PHASECHK.TRANS64.TRYWAIT P0, [R0+URZ+0xf0], R5 ;  /* 0x0000f005000075a7 */ /* 0x0022a400080011ff */
[----:B--2---:R-:W-:Y:S05]  /*a9d0*/  @!P0 NANOSLEEP.SYNCS 0x989680 ;  /* 0x009896800000895d */ /* 0x004fea0003900000 */
[----:B------:R-:W2:Y:S02]  /*a9e0*/  @!P0 SYNCS.PHASECHK.TRANS64 P0, [R0+URZ+0xf0], R5 ;  /* 0x0000f005000085a7 */ /* 0x000ea400080010ff */
[----:B--2---:R-:W-:Y:S05]  /*a9f0*/  @!P0 BRA `(.L_x_179) ;  /* 0xfffffffc00f08947 */ /* 0x004fea000383ffff */
[----:B------:R-:W-:Y:S05]  /*aa00*/  BRA `(.L_x_180) ;  /* 0xffffff98003c7947 */ /* 0x000fea000383ffff */
.L_x_79:
[----:B------:R-:W-:Y:S07]  /*aa10*/  MOV R0, UR7 ;  /* 0x0000000700007c02 */ /* 0x000fee0008000f00 */
.L_x_181:
[----:B-1----:R1:W2:Y:S02]  /*aa20*/  SYNCS.PHASECHK.TRANS64.TRYWAIT P0, [R0+URZ], R5 ;  /* 0x00000005000075a7 */ /* 0x0022a400080011ff */
[----:B--2---:R-:W-:Y:S05]  /*aa30*/  @!P0 NANOSLEEP.SYNCS 0x989680 ;  /* 0x009896800000895d */ /* 0x004fea0003900000 */
[----:B------:R-:W2:Y:S02]  /*aa40*/  @!P0 SYNCS.PHASECHK.TRANS64 P0, [R0+URZ], R5 ;  /* 0x00000005000085a7 */ /* 0x000ea400080010ff */
[----:B--2---:R-:W-:Y:S05]  /*aa50*/  @!P0 BRA `(.L_x_181) ;  /* 0xfffffffc00f08947 */ /* 0x004fea000383ffff */
[----:B------:R-:W-:Y:S05]  /*aa60*/  BRA `(.L_x_78) ;  /* 0xffffff9800507947 */ /* 0x000fea000383ffff */
.L_x_83:
[----:B-1----:R-:W-:-:S07]  /*aa70*/  MOV R0, UR4 ;  /* 0x0000000400007c02 */ /* 0x002fce0008000f00 */
.L_x_182:
[----:B-1----:R1:W2:Y:S02]  /*aa80*/  SYNCS.PHASECHK.TRANS64.TRYWAIT P0, [R0+URZ], R3 ;  /* 0x00000003000075a7 */ /* 0x0022a400080011ff */
[----:B--2---:R-:W-:Y:S05]  /*aa90*/  @!P0 NANOSLEEP.SYNCS 0x989680 ;  /* 0x009896800000895d */ /* 0x004fea0003900000 */
[----:B------:R-:W2:Y:S02]  /*aaa0*/  @!P0 SYNCS.PHASECHK.TRANS64 P0, [R0+URZ], R3 ;  /* 0x00000003000085a7 */ /* 0x000ea400080010ff */
[----:B--2---:R-:W-:Y:S05]  /*aab0*/  @!P0 BRA `(.L_x_182) ;  /* 0xfffffffc00f08947 */ /* 0x004fea000383ffff */
[----:B------:R-:W-:Y:S05]  /*aac0*/  BRA `(.L_x_183) ;  /* 0xffffff9c00607947 */ /* 0x000fea000383ffff */
.L_x_86:
[----:B------:R-:W-:-:S07]  /*aad0*/  MOV R0, UR31 ;  /* 0x0000001f00007c02 */ /* 0x000fce0008000f00 */
.L_x_184:
[----:B-1----:R1:W2:Y:S02]  /*aae0*/  SYNCS.PHASECHK.TRANS64.TRYWAIT P1, [R0+URZ+0x120], R3 ;  /* 0x00012003000075a7 */ /* 0x0022a400080211ff */
[----:B--2---:R-:W-:Y:S05]  /*aaf0*/  @!P1 NANOSLEEP.SYNCS 0x989680 ;  /* 0x009896800000995d */ /* 0x004fea0003900000 */
[----:B------:R-:W2:Y:S02]  /*ab00*/  @!P1 SYNCS.PHASECHK.TRANS64 P1, [R0+URZ+0x120], R3 ;  /* 0x00012003000095a7 */ /* 0x000ea400080210ff */
[----:B--2---:R-:W-:Y:S05]  /*ab10*/  @!P1 BRA `(.L_x_184) ;  /* 0xfffffffc00f09947 */ /* 0x004fea000383ffff */
[----:B------:R-:W-:Y:S05]  /*ab20*/  BRA `(.L_x_185) ;  /* 0xffffff9c00ac7947 */ /* 0x000fea000383ffff */
.L_x_91:
[----:B-1----:R1:W2:Y:S02]  /*ab30*/  SYNCS.PHASECHK.TRANS64.TRYWAIT P0, [R8+URZ+0xc0], R5 ;  /* 0x0000c005080075a7 */ /* 0x0022a400080011ff */
[----:B--2---:R-:W-:Y:S05]  /*ab40*/  @!P0 NANOSLEEP.SYNCS 0x989680 ;  /* 0x009896800000895d */ /* 0x004fea0003900000 */
[----:B------:R-:W2:Y:S02]  /*ab50*/  @!P0 SYNCS.PHASECHK.TRANS64 P0, [R8+URZ+0xc0], R5 ;  /* 0x0000c005080085a7 */ /* 0x000ea400080010ff */
[----:B--2---:R-:W-:Y:S05]  /*ab60*/  @!P0 BRA `(.L_x_91) ;  /* 0xfffffffc00f08947 */ /* 0x004fea000383ffff */
[----:B------:R-:W-:Y:S05]  /*ab70*/  BRA `(.L_x_186) ;  /* 0xffffffa000f47947 */ /* 0x000fea000383ffff */
.L_x_94:
[----:B------:R-:W-:Y:S07]  /*ab80*/  MOV R0, UR21 ;  /* 0x0000001500007c02 */ /* 0x000fee0008000f00 */
.L_x_187:
[----:B-1----:R1:W2:Y:S02]  /*ab90*/  SYNCS.PHASECHK.TRANS64.TRYWAIT P1, [R0+URZ+0xb8], R5 ;  /* 0x0000b805000075a7 */ /* 0x0022a400080211ff */
[----:B--2---:R-:W-:Y:S05]  /*aba0*/  @!P1 NANOSLEEP.SYNCS 0x989680 ;  /* 0x009896800000995d */ /* 0x004fea0003900000 */
[----:B------:R-:W2:Y:S02]  /*abb0*/  @!P1 SYNCS.PHASECHK.TRANS64 P1, [R0+URZ+0xb8], R5 ;  /* 0x0000b805000095a7 */ /* 0x000ea400080210ff */
[----:B--2---:R-:W-:Y:S05]  /*abc0*/  @!P1 BRA `(.L_x_187) ;  /* 0xfffffffc00f09947 */ /* 0x004fea000383ffff */
[----:B------:R-:W-:Y:S05]  /*abd0*/  BRA `(.L_x_93) ;  /* 0xffffffa800707947 */ /* 0x000fea000383ffff */
.L_x_97:
[----:B-1----:R-:W-:Y:S07]  /*abe0*/  MOV R5, UR21 ;  /* 0x0000001500057c02 */ /* 0x002fee0008000f00 */
.L_x_188:
[----:B-1----:R1:W2:Y:S02]  /*abf0*/  SYNCS.PHASECHK.TRANS64.TRYWAIT P0, [R5+URZ+0x90], R4 ;  /* 0x00009004050075a7 */ /* 0x0022a400080011ff */
[----:B--2---:R-:W-:Y:S05]  /*ac00*/  @!P0 NANOSLEEP.SYNCS 0x989680 ;  /* 0x009896800000895d */ /* 0x004fea0003900000 */
[----:B------:R-:W2:Y:S02]  /*ac10*/  @!P0 SYNCS.PHASECHK.TRANS64 P0, [R5+URZ+0x90], R4 ;  /* 0x00009004050085a7 */ /* 0x000ea400080010ff */
[----:B--2---:R-:W-:Y:S05]  /*ac20*/  @!P0 BRA `(.L_x_188) ;  /* 0xfffffffc00f08947 */ /* 0x004fea000383ffff */
[----:B------:R-:W-:Y:S05]  /*ac30*/  BRA `(.L_x_189) ;  /* 0xffffffa800c87947 */ /* 0x000fea000383ffff */
.L_x_98:
[----:B------:R-:W-:Y:S07]  /*ac40*/  MOV R5, UR21 ;  /* 0x0000001500057c02 */ /* 0x000fee0008000f00 */
.L_x_190:
[----:B-1----:R1:W2:Y:S02]  /*ac50*/  SYNCS.PHASECHK.TRANS64.TRYWAIT P0, [R5+URZ+0x98], R4 ;  /* 0x00009804050075a7 */ /* 0x0022a400080011ff */
[----:B--2---:R-:W-:Y:S05]  /*ac60*/  @!P0 NANOSLEEP.SYNCS 0x989680 ;  /* 0x009896800000895d */ /* 0x004fea0003900000 */
[----:B------:R-:W2:Y:S02]  /*ac70*/  @!P0 SYNCS.PHASECHK.TRANS64 P0, [R5+URZ+0x98], R4 ;  /* 0x00009804050085a7 */ /* 0x000ea400080010ff */
[----:B--2---:R-:W-:Y:S05]  /*ac80*/  @!P0 BRA `(.L_x_190) ;  /* 0xfffffffc00f08947 */ /* 0x004fea000383ffff */
[----:B------:R-:W-:Y:S05]  /*ac90*/  BRA `(.L_x_191) ;  /* 0xffffffac00007947 */ /* 0x000fea000383ffff */
.L_x_99:
[----:B-1----:R-:W-:Y:S07]  /*aca0*/  MOV R5, UR21 ;  /* 0x0000001500057c02 */ /* 0x002fee0008000f00 */
.L_x_192:
[----:B-1----:R1:W2:Y:S02]  /*acb0*/  SYNCS.PHASECHK.TRANS64.TRYWAIT P0, [R5+URZ+0xa0], R4 ;  /* 0x0000a004050075a7 */ /* 0x0022a400080011ff */
[----:B--2---:R-:W-:Y:S05]  /*acc0*/  @!P0 NANOSLEEP.SYNCS 0x989680 ;  /* 0x009896800000895d */ /* 0x004fea0003900000 */
[----:B------:R-:W2:Y:S02]  /*acd0*/  @!P0 SYNCS.PHASECHK.TRANS64 P0, [R5+URZ+0xa0], R4 ;  /* 0x0000a004050085a7 */ /* 0x000ea400080010ff */
[----:B--2---:R-:W-:Y:S05]  /*ace0*/  @!P0 BRA `(.L_x_192) ;  /* 0xfffffffc00f08947 */ /* 0x004fea000383ffff */
[----:B------:R-:W-:Y:S05]  /*acf0*/  BRA `(.L_x_193) ;  /* 0xffffffac00447947 */ /* 0x000fea000383ffff */
.L_x_100:
[----:B-1----:R-:W-:Y:S07]  /*ad00*/  MOV R5, UR21 ;  /* 0x0000001500057c02 */ /* 0x002fee0008000f00 */
.L_x_194:
[----:B-1----:R1:W2:Y:S02]  /*ad10*/  SYNCS.PHASECHK.TRANS64.TRYWAIT P0, [R5+URZ+0xa8], R4 ;  /* 0x0000a804050075a7 */ /* 0x0022a400080011ff */
[----:B--2---:R-:W-:Y:S05]  /*ad20*/  @!P0 NANOSLEEP.SYNCS 0x989680 ;  /* 0x009896800000895d */ /* 0x004fea0003900000 */
[----:B------:R-:W2:Y:S02]  /*ad30*/  @!P0 SYNCS.PHASECHK.TRANS64 P0, [R5+URZ+0xa8], R4 ;  /* 0x0000a804050085a7 */ /* 0x000ea400080010ff */
[----:B--2---:R-:W-:Y:S05]  /*ad40*/  @!P0 BRA `(.L_x_194) ;  /* 0xfffffffc00f08947 */ /* 0x004fea000383ffff */
[----:B------:R-:W-:Y:S05]  /*ad50*/  BRA `(.L_x_195) ;  /* 0xffffffac008c7947 */ /* 0x000fea000383ffff */
.L_x_102:
[----:B------:R-:W-:-:S07]  /*ad60*/  MOV R0, UR21 ;  /* 0x0000001500007c02 */ /* 0x000fce0008000f00 */
.L_x_196:
[----:B-1----:R1:W2:Y:S02]  /*ad70*/  SYNCS.PHASECHK.TRANS64.TRYWAIT P0, [R0+URZ+0x90], R3 ;  /* 0x00009003000075a7 */ /* 0x0022a400080011ff */
[----:B--2---:R-:W-:Y:S05]  /*ad80*/  @!P0 NANOSLEEP.SYNCS 0x989680 ;  /* 0x009896800000895d */ /* 0x004fea0003900000 */
[----:B------:R-:W2:Y:S02]  /*ad90*/  @!P0 SYNCS.PHASECHK.TRANS64 P0, [R0+URZ+0x90], R3 ;  /* 0x00009003000085a7 */ /* 0x000ea400080010ff */
[----:B--2---:R-:W-:Y:S05]  /*ada0*/  @!P0 BRA `(.L_x_196) ;  /* 0xfffffffc00f08947 */ /* 0x004fea000383ffff */
[----:B------:R-:W-:Y:S05]  /*adb0*/  BRA `(.L_x_197) ;  /* 0xffffffb000047947 */ /* 0x000fea000383ffff */
.L_x_103:
[----:B-1----:R-:W-:-:S07]  /*adc0*/  MOV R0, UR21 ;  /* 0x0000001500007c02 */ /* 0x002fce0008000f00 */
.L_x_198:
[----:B-1----:R1:W2:Y:S02]  /*add0*/  SYNCS.PHASECHK.TRANS64.TRYWAIT P0, [R0+URZ+0x98], R3 ;  /* 0x00009803000075a7 */ /* 0x0022a400080011ff */
[----:B--2---:R-:W-:Y:S05]  /*ade0*/  @!P0 NANOSLEEP.SYNCS 0x989680 ;  /* 0x009896800000895d */ /* 0x004fea0003900000 */
[----:B------:R-:W2:Y:S02]  /*adf0*/  @!P0 SYNCS.PHASECHK.TRANS64 P0, [R0+URZ+0x98], R3 ;  /* 0x00009803000085a7 */ /* 0x000ea400080010ff */
[----:B--2---:R-:W-:Y:S05]  /*ae00*/  @!P0 BRA `(.L_x_198) ;  /* 0xfffffffc00f08947 */ /* 0x004fea000383ffff */
[----:B------:R-:W-:Y:S05]  /*ae10*/  BRA `(.L_x_199) ;  /* 0xffffffac00f47947 */ /* 0x000fea000383ffff */
.L_x_104:
[----:B-1----:R-:W-:-:S07]  /*ae20*/  MOV R0, UR21 ;  /* 0x0000001500007c02 */ /* 0x002fce0008000f00 */
.L_x_200:
[----:B-1----:R1:W2:Y:S02]  /*ae30*/  SYNCS.PHASECHK.TRANS64.TRYWAIT P0, [R0+URZ+0xa0], R3 ;  /* 0x0000a003000075a7 */ /* 0x0022a400080011ff */
[----:B--2---:R-:W-:Y:S05]  /*ae40*/  @!P0 NANOSLEEP.SYNCS 0x989680 ;  /* 0x009896800000895d */ /* 0x004fea0003900000 */
[----:B------:R-:W2:Y:S02]  /*ae50*/  @!P0 SYNCS.PHASECHK.TRANS64 P0, [R0+URZ+0xa0], R3 ;  /* 0x0000a003000085a7 */ /* 0x000ea400080010ff */
[----:B--2---:R-:W-:Y:S05]  /*ae60*/  @!P0 BRA `(.L_x_200) ;  /* 0xfffffffc00f08947 */ /* 0x004fea000383ffff */
[----:B------:R-:W-:Y:S05]  /*ae70*/  BRA `(.L_x_201) ;  /* 0xffffffac00e47947 */ /* 0x000fea000383ffff */
.L_x_106:
[----:B-1----:R1:W2:Y:S02]  /*ae80*/  SYNCS.PHASECHK.TRANS64.TRYWAIT P0, [R3+URZ+0xc0], R0 ;  /* 0x0000c000030075a7 */ /* 0x0022a400080011ff */
[----:B--2---:R-:W-:Y:S05]  /*ae90*/  @!P0 NANOSLEEP.SYNCS 0x989680 ;  /* 0x009896800000895d */ /* 0x004fea0003900000 */
[----:B------:R-:W2:Y:S02]  /*aea0*/  @!P0 SYNCS.PHASECHK.TRANS64 P0, [R3+URZ+0xc0], R0 ;  /* 0x0000c000030085a7 */ /* 0x000ea400080010ff */
[----:B--2---:R-:W-:Y:S05]  /*aeb0*/  @!P0 BRA `(.L_x_106) ;  /* 0xfffffffc00f08947 */ /* 0x004fea000383ffff */
[----:B------:R-:W-:Y:S05]  /*aec0*/  BRA `(.L_x_202) ;  /* 0xffffffb000a47947 */ /* 0x000fea000383ffff */
.L_x_117:
[----:B-1----:R-:W-:Y:S04]  /*aed0*/  MOV R0, UR43 ;  /* 0x0000002b00007c02 */ /* 0x002fe80008000f00 */
[----:B------:R1:W2:Y:S03]  /*aee0*/  SYNCS.PHASECHK.TRANS64.TRYWAIT P1, [R0+URZ+0x70], R5 ;  /* 0x00007005000075a7 */ /* 0x0002a600080211ff */
[----:B--2---:R-:W-:Y:S05]  /*aef0*/  @!P1 NANOSLEEP.SYNCS 0x989680 ;  /* 0x009896800000995d */ /* 0x004fea0003900000 */
[----:B------:R-:W2:Y:S02]  /*af00*/  @!P1 SYNCS.PHASECHK.TRANS64 P1, [R0+URZ+0x70], R5 ;  /* 0x00007005000095a7 */ /* 0x000ea400080210ff */
[----:B--2---:R-:W-:Y:S05]  /*af10*/  @!P1 BRA `(.L_x_117) ;  /* 0xfffffffc00ec9947 */ /* 0x004fea000383ffff */
[----:B------:R-:W-:Y:S05]  /*af20*/  BRA `(.L_x_116) ;  /* 0xffffffc000087947 */ /* 0x000fea000383ffff */
.L_x_119:
[----:B-1----:R1:W4:Y:S02]  /*af30*/  SYNCS.PHASECHK.TRANS64.TRYWAIT P0, [R98+URZ+0xe0], R3 ;  /* 0x0000e003620075a7 */ /* 0x00232400080011ff */
[----:B----4-:R-:W-:Y:S05]  /*af40*/  @!P0 NANOSLEEP.SYNCS 0x989680 ;  /* 0x009896800000895d */ /* 0x010fea0003900000 */
[----:B------:R-:W4:Y:S02]  /*af50*/  @!P0 SYNCS.PHASECHK.TRANS64 P0, [R98+URZ+0xe0], R3 ;  /* 0x0000e003620085a7 */ /* 0x000f2400080010ff */
[----:B----4-:R-:W-:Y:S05]  /*af60*/  @!P0 BRA `(.L_x_119) ;  /* 0xfffffffc00f08947 */ /* 0x010fea000383ffff */
[----:B------:R-:W-:Y:S05]  /*af70*/  BRA `(.L_x_118) ;  /* 0xffffffc000307947 */ /* 0x000fea000383ffff */
.L_x_128:
[----:B---3--:R3:W4:Y:S02]  /*af80*/  SYNCS.PHASECHK.TRANS64.TRYWAIT P0, [R3+URZ+0x70], R0 ;  /* 0x00007000030075a7 */ /* 0x00872400080011ff */
[----:B----4-:R-:W-:Y:S05]  /*af90*/  @!P0 NANOSLEEP.SYNCS 0x989680 ;  /* 0x009896800000895d */ /* 0x010fea0003900000 */
[----:B------:R-:W4:Y:S02]  /*afa0*/  @!P0 SYNCS.PHASECHK.TRANS64 P0, [R3+URZ+0x70], R0 ;  /* 0x00007000030085a7 */ /* 0x000f2400080010ff */
[----:B----4-:R-:W-:Y:S05]  /*afb0*/  @!P0 BRA `(.L_x_128) ;  /* 0xfffffffc00f08947 */ /* 0x010fea000383ffff */
[----:B------:R-:W-:Y:S05]  /*afc0*/  BRA `(.L_x_127) ;  /* 0xffffffcc000c7947 */ /* 0x000fea000383ffff */
.L_x_136:
[----:B-1----:R1:W4:Y:S02]  /*afd0*/  SYNCS.PHASECHK.TRANS64.TRYWAIT P0, [R62+URZ+0x70], R5 ;  /* 0x000070053e0075a7 */ /* 0x00232400080011ff */
[----:B----4-:R-:W-:Y:S05]  /*afe0*/  @!P0 NANOSLEEP.SYNCS 0x989680 ;  /* 0x009896800000895d */ /* 0x010fea0003900000 */
[----:B------:R-:W4:Y:S02]  /*aff0*/  @!P0 SYNCS.PHASECHK.TRANS64 P0, [R62+URZ+0x70], R5 ;  /* 0x000070053e0085a7 */ /* 0x000f2400080010ff */
[----:B----4-:R-:W-:Y:S05]  /*b000*/  @!P0 BRA `(.L_x_136) ;  /* 0xfffffffc00f08947 */ /* 0x010fea000383ffff */
[----:B------:R-:W-:Y:S05]  /*b010*/  BRA `(.L_x_135) ;  /* 0xffffffd800107947 */ /* 0x000fea000383ffff */
.L_x_144:
[----:B-1----:R1:W4:Y:S02]  /*b020*/  SYNCS.PHASECHK.TRANS64.TRYWAIT P0, [R61+URZ+0x70], R4 ;  /* 0x000070043d0075a7 */ /* 0x00232400080011ff */
[----:B----4-:R-:W-:Y:S05]  /*b030*/  @!P0 NANOSLEEP.SYNCS 0x989680 ;  /* 0x009896800000895d */ /* 0x010fea0003900000 */
[----:B------:R-:W4:Y:S02]  /*b040*/  @!P0 SYNCS.PHASECHK.TRANS64 P0, [R61+URZ+0x70], R4 ;  /* 0x000070043d0085a7 */ /* 0x000f2400080010ff */
[----:B----4-:R-:W-:Y:S05]  /*b050*/  @!P0 BRA `(.L_x_144) ;  /* 0xfffffffc00f08947 */ /* 0x010fea000383ffff */
[----:B------:R-:W-:Y:S05]  /*b060*/  BRA `(.L_x_143) ;  /* 0xffffffe400107947 */ /* 0x000fea000383ffff */
        .weak           $__internal_0_$__cuda_sm10x_tcgen05_guardrail_trap_col_being_dealloced_not_returned_by_alloc
        .type           $__internal_0_$__cuda_sm10x_tcgen05_guardrail_trap_col_being_dealloced_not_returned_by_alloc,@function
        .size           $__internal_0_$__cuda_sm10x_tcgen05_guardrail_trap_col_being_dealloced_not_returned_by_alloc,($__internal_1_$__cuda_sm10x_tcgen05_guardrail_trap_phase_invalid_during_alloc - $__internal_0_$__cuda_sm10x_tcgen05_guardrail_trap_col_being_dealloced_not_returned_by_alloc)
$__internal_0_$__cuda_sm10x_tcgen05_guardrail_trap_col_being_dealloced_not_returned_by_alloc:
[----:B------:R-:W-:Y:S05]  /*b070*/  BPT.TRAP 0x1 ;  /* 0x000000040000795c */ /* 0x000fea0000300000 */
[----:B------:R-:W-:-:S04]  /*b080*/  HFMA2 R3, -RZ, RZ, 0, 0 ;  /* 0x00000000ff037431 */ /* 0x000fc800000001ff */
[----:B------:R-:W-:Y:S05]  /*b090*/  RET.REL.NODEC R2 `(_ZN7cutlass13device_kernelINS_4gemm6kernel13GemmUniversalIN4cute5tupleIJiiiiEEENS1_10collective13CollectiveMmaINS1_46MainloopSm100TmaUmmaWarpSpecializedBlockScaledILi7ELi2ELi2ENS5_IJNS4_1CILi8EEENSA_ILi1EEESC_EEEEENS5_IJNSA_ILi256EEENSA_ILi128EEESG_EEENS5_IJNS_12float_e5m2_tENS_13float_ue8m0_tEEEENS5_IJNS5_IJlSC_lEEENS4_6LayoutINS5_IJNS5_IJNS5_IJNSA_ILi32EEENSA_ILi4EEEEEEiEEESQ_NS5_IJSC_iEEEEEENS5_IJNS5_IJNS5_IJNSA_ILi16EEESO_EEEiEEENS5_IJNS5_IJNSA_ILi0EEESC_EEENSA_ILi512EEEEEENS5_IJSW_iEEEEEEEEEEESK_S13_NS4_8TiledMMAINS4_8MMA_AtomIJNS4_27SM100_MMA_MXF8F6F4_2x1SM_SSISI_SI_fSJ_Li256ELi128ELNS4_4UMMA5MajorE0ELS18_0ELNS17_7ScaleInE0ELS19_0EEEEEENSM_INS5_IJSC_SC_SC_EEENS5_IJSW_SW_SW_EEEEENS5_IJNS4_10UnderscoreES1F_S1F_EEEEENS5_IJNS4_18SM100_TMA_2SM_LOADES1I_EEENS5_IJNS4_14ComposedLayoutINS4_7SwizzleILi3ELi4ELi3EEENS4_18smem_ptr_flag_bitsILi8EEENSM_INS5_IJSB_SG_EEENS5_IJSG_SC_EEEEEEENSM_INS5_IJNS5_IJNS5_IJSP_SC_EEENS5_IJSN_SC_EEEEEESC_NS5_IJSO_SC_EEEEEENS5_IJNS5_IJNS5_IJSU_SY_EEESX_EEESW_NS5_IJSC_SY_EEEEEEEEEEEvNS4_8identityENS5_IJNS4_28SM100_TMA_2SM_LOAD_MULTICASTES25_EEES23_vS24_EENS_8epilogue10collective18CollectiveEpilogueINS28_23Sm100TmaWarpSpecializedILi4ELi2ELi32ELb1ELb0EEEJNS5_IJSG_SG_SG_EEENS5_IJNSM_ISG_SC_EENSM_ISN_SC_EEEEENS_10bfloat16_tESL_S2H_SL_NS28_6fusion15FusionCallbacksIS2C_NS2I_17LinearCombinationIS2H_fS2H_fLNS_15FloatRoundStyleE2EEES2D_S2G_JEEENS4_5SM1004TMEM4LOAD26SM100_TMEM_LOAD_32dp32b32xENS4_13SM90_TMA_LOADENS1K_INS1L_ILi2ELi4ELi3EEENS1N_ILi16EEENSM_INS5_IJSB_SN_EEES1U_EEEENS4_39AutoVectorizingCopyWithAssumedAlignmentILi128EEENS4_14SM90_TMA_STOREES2X_S2Z_S2Z_EEEvvEEEEvNT_6ParamsE) ;  /* 0xffffff4c02d87950 */ /* 0x000fea0003c3ffff */
        .weak           $__internal_1_$__cuda_sm10x_tcgen05_guardrail_trap_phase_invalid_during_alloc
        .type           $__internal_1_$__cuda_sm10x_tcgen05_guardrail_trap_phase_invalid_during_alloc,@function
        .size           $__internal_1_$__cuda_sm10x_tcgen05_guardrail_trap_phase_invalid_during_alloc,($__internal_2_$__cuda_sm10x_tcgen05_guardrail_trap_unallocated_columns_being_dealloced - $__internal_1_$__cuda_sm10x_tcgen05_guardrail_trap_phase_invalid_during_alloc)
$__internal_1_$__cuda_sm10x_tcgen05_guardrail_trap_phase_invalid_during_alloc:
[----:B------:R-:W-:Y:S05]  /*b0a0*/  BPT.TRAP 0x1 ;  /* 0x000000040000795c */ /* 0x000fea0000300000 */
[----:B------:R-:W-:-:S04]  /*b0b0*/  MOV R5, 0x0 ;  /* 0x0000000000057802 */ /* 0x000fc80000000f00 */
[----:B------:R-:W-:Y:S05]  /*b0c0*/  RET.REL.NODEC R4 `(_ZN7cutlass13device_kernelINS_4gemm6kernel13GemmUniversalIN4cute5tupleIJiiiiEEENS1_10collective13CollectiveMmaINS1_46MainloopSm100TmaUmmaWarpSpecializedBlockScaledILi7ELi2ELi2ENS5_IJNS4_1CILi8EEENSA_ILi1EEESC_EEEEENS5_IJNSA_ILi256EEENSA_ILi128EEESG_EEENS5_IJNS_12float_e5m2_tENS_13float_ue8m0_tEEEENS5_IJNS5_IJlSC_lEEENS4_6LayoutINS5_IJNS5_IJNS5_IJNSA_ILi32EEENSA_ILi4EEEEEEiEEESQ_NS5_IJSC_iEEEEEENS5_IJNS5_IJNS5_IJNSA_ILi16EEESO_EEEiEEENS5_IJNS5_IJNSA_ILi0EEESC_EEENSA_ILi512EEEEEENS5_IJSW_iEEEEEEEEEEESK_S13_NS4_8TiledMMAINS4_8MMA_AtomIJNS4_27SM100_MMA_MXF8F6F4_2x1SM_SSISI_SI_fSJ_Li256ELi128ELNS4_4UMMA5MajorE0ELS18_0ELNS17_7ScaleInE0ELS19_0EEEEEENSM_INS5_IJSC_SC_SC_EEENS5_IJSW_SW_SW_EEEEENS5_IJNS4_10UnderscoreES1F_S1F_EEEEENS5_IJNS4_18SM100_TMA_2SM_LOADES1I_EEENS5_IJNS4_14ComposedLayoutINS4_7SwizzleILi3ELi4ELi3EEENS4_18smem_ptr_flag_bitsILi8EEENSM_INS5_IJSB_SG_EEENS5_IJSG_SC_EEEEEEENSM_INS5_IJNS5_IJNS5_IJSP_SC_EEENS5_IJSN_SC_EEEEEESC_NS5_IJSO_SC_EEEEEENS5_IJNS5_IJNS5_IJSU_SY_EEESX_EEESW_NS5_IJSC_SY_EEEEEEEEEEEvNS4_8identityENS5_IJNS4_28SM100_TMA_2SM_LOAD_MULTICASTES25_EEES23_vS24_EENS_8epilogue10collective18CollectiveEpilogueINS28_23Sm100TmaWarpSpecializedILi4ELi2ELi32ELb1ELb0EEEJNS5_IJSG_SG_SG_EEENS5_IJNSM_ISG_SC_EENSM_ISN_SC_EEEEENS_10bfloat16_tESL_S2H_SL_NS28_6fusion15FusionCallbacksIS2C_NS2I_17LinearCombinationIS2H_fS2H_fLNS_15FloatRoundStyleE2EEES2D_S2G_JEEENS4_5SM1004TMEM4LOAD26SM100_TMEM_LOAD_32dp32b32xENS4_13SM90_TMA_LOADENS1K_INS1L_ILi2ELi4ELi3EEENS1N_ILi16EEENSM_INS5_IJSB_SN_EEES1U_EEEENS4_39AutoVectorizingCopyWithAssumedAlignmentILi128EEENS4_14SM90_TMA_STOREES2X_S2Z_S2Z_EEEvvEEEEvNT_6ParamsE) ;  /* 0xffffff4c04cc7950 */ /* 0x000fea0003c3ffff */
        .weak           $__internal_2_$__cuda_sm10x_tcgen05_guardrail_trap_unallocated_columns_being_dealloced
        .type           $__internal_2_$__cuda_sm10x_tcgen05_guardrail_trap_unallocated_columns_being_dealloced,@function
        .size           $__internal_2_$__cuda_sm10x_tcgen05_guardrail_trap_unallocated_columns_being_dealloced,(.L_x_204 - $__internal_2_$__cuda_sm10x_tcgen05_guardrail_trap_unallocated_columns_being_dealloced)
$__internal_2_$__cuda_sm10x_tcgen05_guardrail_trap_unallocated_columns_being_dealloced:
[----:B------:R-:W-:Y:S05]  /*b0d0*/  BPT.TRAP 0x1 ;  /* 0x000000040000795c */ /* 0x000fea0000300000 */
[----:B------:R-:W-:-:S04]  /*b0e0*/  HFMA2 R3, -RZ, RZ, 0, 0 ;  /* 0x00000000ff037431 */ /* 0x000fc800000001ff */
[----:B------:R-:W-:Y:S05]  /*b0f0*/  RET.REL.NODEC R2 `(_ZN7cutlass13device_kernelINS_4gemm6kernel13GemmUniversalIN4cute5tupleIJiiiiEEENS1_10collective13CollectiveMmaINS1_46MainloopSm100TmaUmmaWarpSpecializedBlockScaledILi7ELi2ELi2ENS5_IJNS4_1CILi8EEENSA_ILi1EEESC_EEEEENS5_IJNSA_ILi256EEENSA_ILi128EEESG_EEENS5_IJNS_12float_e5m2_tENS_13float_ue8m0_tEEEENS5_IJNS5_IJlSC_lEEENS4_6LayoutINS5_IJNS5_IJNS5_IJNSA_ILi32EEENSA_ILi4EEEEEEiEEESQ_NS5_IJSC_iEEEEEENS5_IJNS5_IJNS5_IJNSA_ILi16EEESO_EEEiEEENS5_IJNS5_IJNSA_ILi0EEESC_EEENSA_ILi512EEEEEENS5_IJSW_iEEEEEEEEEEESK_S13_NS4_8TiledMMAINS4_8MMA_AtomIJNS4_27SM100_MMA_MXF8F6F4_2x1SM_SSISI_SI_fSJ_Li256ELi128ELNS4_4UMMA5MajorE0ELS18_0ELNS17_7ScaleInE0ELS19_0EEEEEENSM_INS5_IJSC_SC_SC_EEENS5_IJSW_SW_SW_EEEEENS5_IJNS4_10UnderscoreES1F_S1F_EEEEENS5_IJNS4_18SM100_TMA_2SM_LOADES1I_EEENS5_IJNS4_14ComposedLayoutINS4_7SwizzleILi3ELi4ELi3EEENS4_18smem_ptr_flag_bitsILi8EEENSM_INS5_IJSB_SG_EEENS5_IJSG_SC_EEEEEEENSM_INS5_IJNS5_IJNS5_IJSP_SC_EEENS5_IJSN_SC_EEEEEESC_NS5_IJSO_SC_EEEEEENS5_IJNS5_IJNS5_IJSU_SY_EEESX_EEESW_NS5_IJSC_SY_EEEEEEEEEEEvNS4_8identityENS5_IJNS4_28SM100_TMA_2SM_LOAD_MULTICASTES25_EEES23_vS24_EENS_8epilogue10collective18CollectiveEpilogueINS28_23Sm100TmaWarpSpecializedILi4ELi2ELi32ELb1ELb0EEEJNS5_IJSG_SG_SG_EEENS5_IJNSM_ISG_SC_EENSM_ISN_SC_EEEEENS_10bfloat16_tESL_S2H_SL_NS28_6fusion15FusionCallbacksIS2C_NS2I_17LinearCombinationIS2H_fS2H_fLNS_15FloatRoundStyleE2EEES2D_S2G_JEEENS4_5SM1004TMEM4LOAD26SM100_TMEM_LOAD_32dp32b32xENS4_13SM90_TMA_LOADENS1K_INS1L_ILi2ELi4ELi3EEENS1N_ILi16EEENSM_INS5_IJSB_SN_EEES1U_EEEENS4_39AutoVectorizingCopyWithAssumedAlignmentILi128EEENS4_14SM90_TMA_STOREES2X_S2Z_S2Z_EEEvvEEEEvNT_6ParamsE) ;  /* 0xffffff4c02c07950 */ /* 0x000fea0003c3ffff */
.L_x_203:
[----:B------:R-:W-:-:S00]  /*b100*/  BRA `(.L_x_203) ;  /* 0xfffffffc00fc7947 */ /* 0x000fc0000383ffff */
[----:B------:R-:W-:-:S00]  /*b110*/  NOP ;  /* 0x0000000000007918 */ /* 0x000fc00000000000 */
        /* <DEDUP_REMOVED lines=14> */
.L_x_204:


//--------------------- .nv.global.init           --------------------------
	.section	.nv.global.init,"aw",@progbits
.nv.global.init:
	.type		$str$27,@object
	.size		$str$27,($str$28 - $str$27)
$str$27:
        /*0000*/ 	.byte	0x28, 0x61, 0x64, 0x64, 0x72, 0x65, 0x73, 0x73, 0x20, 0x26, 0x20, 0x6d, 0x61, 0x73, 0x6b, 0x29
        /*0010*/ 	.byte	0x20, 0x3d, 0x3d, 0x20, 0x30, 0x00
	.type		$str$28,@object
	.size		$str$28,($str$26 - $str$28)
$str$28:
        /*0016*/ 	.byte	0x2f, 0x74, 0x6d, 0x70, 0x2f, 0x63, 0x75, 0x74, 0x6c, 0x61, 0x73, 0x73, 0x5f, 0x73, 0x77, 0x65
        /*0026*/ 	.byte	0x65, 0x70, 0x5f, 0x73, 0x72, 0x63, 0x2f, 0x69, 0x6e, 0x63, 0x6c, 0x75, 0x64, 0x65, 0x2f, 0x63
        /*0036*/ 	.byte	0x75, 0x74, 0x65, 0x2f, 0x70, 0x6f, 0x69, 0x6e, 0x74, 0x65, 0x72, 0x5f, 0x66, 0x6c, 0x61, 0x67
        /*0046*/ 	.byte	0x67, 0x65, 0x64, 0x2e, 0x68, 0x70, 0x70, 0x00
	.type		$str$26,@object
	.size		$str$26,($str$25 - $str$26)
$str$26:
        /*004e*/ 	.byte	0x2f, 0x74, 0x6d, 0x70, 0x2f, 0x63, 0x75, 0x74, 0x6c, 0x61, 0x73, 0x73, 0x5f, 0x73, 0x77, 0x65
        /*005e*/ 	.byte	0x65, 0x70, 0x5f, 0x73, 0x72, 0x63, 0x2f, 0x69, 0x6e, 0x63, 0x6c, 0x75, 0x64, 0x65, 0x2f, 0x63
        /*006e*/ 	.byte	0x75, 0x74, 0x65, 0x2f, 0x61, 0x74, 0x6f, 0x6d, 0x2f, 0x63, 0x6f, 0x70, 0x79, 0x5f, 0x74, 0x72
        /*007e*/ 	.byte	0x61, 0x69, 0x74, 0x73, 0x5f, 0x73, 0x6d, 0x31, 0x30, 0x30, 0x2e, 0x68, 0x70, 0x70, 0x00
	.type		$str$25,@object
	.size		$str$25,(__unnamed_1 - $str$25)
$str$25:
        /*008d*/ 	.byte	0x28, 0x28, 0x75, 0x69, 0x6e, 0x74, 0x33, 0x32, 0x5f, 0x74, 0x28, 0x74, 0x68, 0x72, 0x65, 0x61
        /*009d*/ 	.byte	0x64, 0x49, 0x64, 0x78, 0x2e, 0x78, 0x29, 0x20, 0x2f, 0x20, 0x33, 0x32, 0x29, 0x20, 0x25, 0x20
        /*00ad*/ 	.byte	0x34, 0x29, 0x20, 0x3d, 0x3d, 0x20, 0x28, 0x28, 0x28, 0x74, 0x6d, 0x65, 0x6d, 0x5f, 0x61, 0x64
        /*00bd*/ 	.byte	0x64, 0x72, 0x20, 0x3e, 0x3e, 0x20, 0x31, 0x36, 0x29, 0x20, 0x2f, 0x20, 0x33, 0x32, 0x29, 0x20
        /*00cd*/ 	.byte	0x25, 0x20, 0x34, 0x29, 0x00
	.type		__unnamed_1,@object
	.size		__unnamed_1,(__unnamed_2 - __unnamed_1)
__unnamed_1:
        /*00d2*/ 	.byte	0x61, 0x75, 0x74, 0x6f, 0x20, 0x63, 0x75, 0x74, 0x65, 0x3a, 0x3a, 0x61, 0x73, 0x5f, 0x70, 0x6f
        /* <DEDUP_REMOVED lines=24> */
        /*0262*/ 	.byte	0x34, 0x30, 0x39, 0x36, 0x3e, 0x3e, 0x3e, 0x3e, 0x5d, 0x00
	.type		__unnamed_2,@object
	.size		__unnamed_2,(.L_2 - __unnamed_2)
__unnamed_2:
        /* <DEDUP_REMOVED lines=42> */
        /*050c*/ 	.byte	0x3e, 0x3e, 0x5d, 0x00
.L_2:


//--------------------- .nv.shared._ZN7cutlass13device_kernelINS_4gemm6kernel13GemmUniversalIN4cute5tupleIJiiiiEEENS1_10collective13CollectiveMmaINS1_46MainloopSm100TmaUmmaWarpSpecializedBlockScaledILi7ELi2ELi2ENS5_IJNS4_1CILi8EEENSA_ILi1EEESC_EEEEENS5_IJNSA_ILi256EEENSA_ILi128EEESG_EEENS5_IJNS_12float_e5m2_tENS_13float_ue8m0_tEEEENS5_IJNS5_IJlSC_lEEENS4_6LayoutINS5_IJNS5_IJNS5_IJNSA_ILi32EEENSA_ILi4EEEEEEiEEESQ_NS5_IJSC_iEEEEEENS5_IJNS5_IJNS5_IJNSA_ILi16EEESO_EEEiEEENS5_IJNS5_IJNSA_ILi0EEESC_EEENSA_ILi512EEEEEENS5_IJSW_iEEEEEEEEEEESK_S13_NS4_8TiledMMAINS4_8MMA_AtomIJNS4_27SM100_MMA_MXF8F6F4_2x1SM_SSISI_SI_fSJ_Li256ELi128ELNS4_4UMMA5MajorE0ELS18_0ELNS17_7ScaleInE0ELS19_0EEEEEENSM_INS5_IJSC_SC_SC_EEENS5_IJSW_SW_SW_EEEEENS5_IJNS4_10UnderscoreES1F_S1F_EEEEENS5_IJNS4_18SM100_TMA_2SM_LOADES1I_EEENS5_IJNS4_14ComposedLayoutINS4_7SwizzleILi3ELi4ELi3EEENS4_18smem_ptr_flag_bitsILi8EEENSM_INS5_IJSB_SG_EEENS5_IJSG_SC_EEEEEEENSM_INS5_IJNS5_IJNS5_IJSP_SC_EEENS5_IJSN_SC_EEEEEESC_NS5_IJSO_SC_EEEEEENS5_IJNS5_IJNS5_IJSU_SY_EEESX_EEESW_NS5_IJSC_SY_EEEEEEEEEEEvNS4_8identityENS5_IJNS4_28SM100_TMA_2SM_LOAD_MULTICASTES25_EEES23_vS24_EENS_8epilogue10collective18CollectiveEpilogueINS28_23Sm100TmaWarpSpecializedILi4ELi2ELi32ELb1ELb0EEEJNS5_IJSG_SG_SG_EEENS5_IJNSM_ISG_SC_EENSM_ISN_SC_EEEEENS_10bfloat16_tESL_S2H_SL_NS28_6fusion15FusionCallbacksIS2C_NS2I_17LinearCombinationIS2H_fS2H_fLNS_15FloatRoundStyleE2EEES2D_S2G_JEEENS4_5SM1004TMEM4LOAD26SM100_TMEM_LOAD_32dp32b32xENS4_13SM90_TMA_LOADENS1K_INS1L_ILi2ELi4ELi3EEENS1N_ILi16EEENSM_INS5_IJSB_SN_EEES1U_EEEENS4_39AutoVectorizingCopyWithAssumedAlignmentILi128EEENS4_14SM90_TMA_STOREES2X_S2Z_S2Z_EEEvvEEEEvNT_6ParamsE --------------------------
	.section	.nv.shared._ZN7cutlass13device_kernelINS_4gemm6kernel13GemmUniversalIN4cute5tupleIJiiiiEEENS1_10collective13CollectiveMmaINS1_46MainloopSm100TmaUmmaWarpSpecializedBlockScaledILi7ELi2ELi2ENS5_IJNS4_1CILi8EEENSA_ILi1EEESC_EEEEENS5_IJNSA_ILi256EEENSA_ILi128EEESG_EEENS5_IJNS_12float_e5m2_tENS_13float_ue8m0_tEEEENS5_IJNS5_IJlSC_lEEENS4_6LayoutINS5_IJNS5_IJNS5_IJNSA_ILi32EEENSA_ILi4EEEEEEiEEESQ_NS5_IJSC_iEEEEEENS5_IJNS5_IJNS5_IJNSA_ILi16EEESO_EEEiEEENS5_IJNS5_IJNSA_ILi0EEESC_EEENSA_ILi512EEEEEENS5_IJSW_iEEEEEEEEEEESK_S13_NS4_8TiledMMAINS4_8MMA_AtomIJNS4_27SM100_MMA_MXF8F6F4_2x1SM_SSISI_SI_fSJ_Li256ELi128ELNS4_4UMMA5MajorE0ELS18_0ELNS17_7ScaleInE0ELS19_0EEEEEENSM_INS5_IJSC_SC_SC_EEENS5_IJSW_SW_SW_EEEEENS5_IJNS4_10UnderscoreES1F_S1F_EEEEENS5_IJNS4_18SM100_TMA_2SM_LOADES1I_EEENS5_IJNS4_14ComposedLayoutINS4_7SwizzleILi3ELi4ELi3EEENS4_18smem_ptr_flag_bitsILi8EEENSM_INS5_IJSB_SG_EEENS5_IJSG_SC_EEEEEEENSM_INS5_IJNS5_IJNS5_IJSP_SC_EEENS5_IJSN_SC_EEEEEESC_NS5_IJSO_SC_EEEEEENS5_IJNS5_IJNS5_IJSU_SY_EEESX_EEESW_NS5_IJSC_SY_EEEEEEEEEEEvNS4_8identityENS5_IJNS4_28SM100_TMA_2SM_LOAD_MULTICASTES25_EEES23_vS24_EENS_8epilogue10collective18CollectiveEpilogueINS28_23Sm100TmaWarpSpecializedILi4ELi2ELi32ELb1ELb0EEEJNS5_IJSG_SG_SG_EEENS5_IJNSM_ISG_SC_EENSM_ISN_SC_EEEEENS_10bfloat16_tESL_S2H_SL_NS28_6fusion15FusionCallbacksIS2C_NS2I_17LinearCombinationIS2H_fS2H_fLNS_15FloatRoundStyleE2EEES2D_S2G_JEEENS4_5SM1004TMEM4LOAD26SM100_TMEM_LOAD_32dp32b32xENS4_13SM90_TMA_LOADENS1K_INS1L_ILi2ELi4ELi3EEENS1N_ILi16EEENSM_INS5_IJSB_SN_EEES1U_EEEENS4_39AutoVectorizingCopyWithAssumedAlignmentILi128EEENS4_14SM90_TMA_STOREES2X_S2Z_S2Z_EEEvvEEEEvNT_6ParamsE,"aw",@nobits
	.sectionflags	@""
	.align	16
	.zero		1024


//--------------------- .nv.shared.reserved.0     --------------------------
	.section	.nv.shared.reserved.0,"aw",@nobits
	.weak		__nv_reservedSMEM_offset_0_alias
	.size		__nv_reservedSMEM_offset_0_alias, 0, 64
	.other		__nv_reservedSMEM_offset_0_alias,@"STO_CUDA_RESERVED_SHARED STV_DEFAULT"
__nv_reservedSMEM_offset_0_alias:
	.zero		0
.nv.shared.reserved.0:
	.zero		64
	.weak		__nv_reservedSMEM_tcgen05_partition
	.type		__nv_reservedSMEM_tcgen05_partition,@object
	.size		__nv_reservedSMEM_tcgen05_partition,(.L_0 - __nv_reservedSMEM_tcgen05_partition)
__nv_reservedSMEM_tcgen05_partition:
	.zero		32
.L_0:


//--------------------- .nv.global                --------------------------
	.section	.nv.global,"aw",@nobits
.nv.global:
	.type		_ZN40_INTERNAL_1a64ddc1_4_k_cu_9c552306_169454cute1_E,@object
	.size		_ZN40_INTERNAL_1a64ddc1_4_k_cu_9c552306_169454cute1_E,(_ZN40_INTERNAL_1a64ddc1_4_k_cu_9c552306_169454cuda3std3__45__cpo6cbeginE - _ZN40_INTERNAL_1a64ddc1_4_k_cu_9c552306_169454cute1_E)
_ZN40_INTERNAL_1a64ddc1_4_k_cu_9c552306_169454cute1_E:
	.zero		1
	.type		_ZN40_INTERNAL_1a64ddc1_4_k_cu_9c552306_169454cuda3std3__45__cpo6cbeginE,@object
	.size		_ZN40_INTERNAL_1a64ddc1_4_k_cu_9c552306_169454cuda3std3__45__cpo6cbeginE,(_ZN40_INTERNAL_1a64ddc1_4_k_cu_9c552306_169454cuda3std3__48in_placeE - _ZN40_INTERNAL_1a64ddc1_4_k_cu_9c552306_169454cuda3std3__45__cpo6cbeginE)
_ZN40_INTERNAL_1a64ddc1_4_k_cu_9c552306_169454cuda3std3__45__cpo6cbeginE:
	.zero		1
	.type		_ZN40_INTERNAL_1a64ddc1_4_k_cu_9c552306_169454cuda3std3__48in_placeE,@object
	.size		_ZN40_INTERNAL_1a64ddc1_4_k_cu_9c552306_169454cuda3std3__48in_placeE,(_ZN40_INTERNAL_1a64ddc1_4_k_cu_9c552306_169454cuda3std6ranges3__45__cpo9iter_moveE - _ZN40_INTERNAL_1a64ddc1_4_k_cu_9c552306_169454cuda3std3__48in_placeE)
_ZN40_INTERNAL_1a64ddc1_4_k_cu_9c552306_169454cuda3std3__48in_placeE:
	.zero		1
	.type		_ZN40_INTERNAL_1a64ddc1_4_k_cu_9c552306_169454cuda3std6ranges3__45__cpo9iter_moveE,@object
	.size		_ZN40_INTERNAL_1a64ddc1_4_k_cu_9c552306_169454cuda3std6ranges3__45__cpo9iter_moveE,(_ZN40_INTERNAL_1a64ddc1_4_k_cu_9c552306_169454cuda3std3__45__cpo5beginE - _ZN40_INTERNAL_1a64ddc1_4_k_cu_9c552306_169454cuda3std6ranges3__45__cpo9iter_moveE)
_ZN40_INTERNAL_1a64ddc1_4_k_cu_9c552306_169454cuda3std6ranges3__45__cpo9iter_moveE:
	.zero		1
	.type		_ZN40_INTERNAL_1a64ddc1_4_k_cu_9c552306_169454cuda3std3__45__cpo5beginE,@object
	.size		_ZN40_INTERNAL_1a64ddc1_4_k_cu_9c552306_169454cuda3std3__45__cpo5beginE,(_ZN40_INTERNAL_1a64ddc1_4_k_cu_9c552306_169454cuda3std3__442_GLOBAL__N__1a64ddc1_4_k_cu_9c552306_169456ignoreE - _ZN40_INTERNAL_1a64ddc1_4_k_cu_9c552306_169454cuda3std3__45__cpo5beginE)
_ZN40_INTERNAL_1a64ddc1_4_k_cu_9c552306_169454cuda3std3__45__cpo5beginE:
	.zero		1
	.type		_ZN40_INTERNAL_1a64ddc1_4_k_cu_9c552306_169454cuda3std3__442_GLOBAL__N__1a64ddc1_4_k_cu_9c552306_169456ignoreE,@object
	.size		_ZN40_INTERNAL_1a64ddc1_4_k_cu_9c552306_169454cuda3std3__442_GLOBAL__N__1a64ddc1_4_k_cu_9c552306_169456ignoreE,(_ZN40_INTERNAL_1a64ddc1_4_k_cu_9c552306_169454cute7productE - _ZN40_INTERNAL_1a64ddc1_4_k_cu_9c552306_169454cuda3std3__442_GLOBAL__N__1a64ddc1_4_k_cu_9c552306_169456ignoreE)
_ZN40_INTERNAL_1a64ddc1_4_k_cu_9c552306_169454cuda3std3__442_GLOBAL__N__1a64ddc1_4_k_cu_9c552306_169456ignoreE:
	.zero		1
	.type		_ZN40_INTERNAL_1a64ddc1_4_k_cu_9c552306_169454cute7productE,@object
	.size		_ZN40_INTERNAL_1a64ddc1_4_k_cu_9c552306_169454cute7productE,(_ZN40_INTERNAL_1a64ddc1_4_k_cu_9c552306_169454cuda3std3__45__cpo3endE - _ZN40_INTERNAL_1a64ddc1_4_k_cu_9c552306_169454cute7productE)
_ZN40_INTERNAL_1a64ddc1_4_k_cu_9c552306_169454cute7productE:
	.zero		1
	.type		_ZN40_INTERNAL_1a64ddc1_4_k_cu_9c552306_169454cuda3std3__45__cpo3endE,@object
	.size		_ZN40_INTERNAL_1a64ddc1_4_k_cu_9c552306_169454cuda3std3__45__cpo3endE,(_ZN40_INTERNAL_1a64ddc1_4_k_cu_9c552306_169454cuda3std3__419piecewise_constructE - _ZN40_INTERNAL_1a64ddc1_4_k_cu_9c552306_169454cuda3std3__45__cpo3endE)
_ZN40_INTERNAL_1a64ddc1_4_k_cu_9c552306_169454cuda3std3__45__cpo3endE:
	.zero		1
	.type		_ZN40_INTERNAL_1a64ddc1_4_k_cu_9c552306_169454cuda3std3__419piecewise_constructE,@object
	.size		_ZN40_INTERNAL_1a64ddc1_4_k_cu_9c552306_169454cuda3std3__419piecewise_constructE,(_ZN40_INTERNAL_1a64ddc1_4_k_cu_9c552306_169454cuda3std3__45__cpo4cendE - _ZN40_INTERNAL_1a64ddc1_4_k_cu_9c552306_169454cuda3std3__419piecewise_constructE)
_ZN40_INTERNAL_1a64ddc1_4_k_cu_9c552306_169454cuda3std3__419piecewise_constructE:
	.zero		1
	.type		_ZN40_INTERNAL_1a64ddc1_4_k_cu_9c552306_169454cuda3std3__45__cpo4cendE,@object
	.size		_ZN40_INTERNAL_1a64ddc1_4_k_cu_9c552306_169454cuda3std3__45__cpo4cendE,(_ZN40_INTERNAL_1a64ddc1_4_k_cu_9c552306_169454cuda3std6ranges3__45__cpo4swapE - _ZN40_INTERNAL_1a64ddc1_4_k_cu_9c552306_169454cuda3std3__45__cpo4cendE)
_ZN40_INTERNAL_1a64ddc1_4_k_cu_9c552306_169454cuda3std3__45__cpo4cendE:
	.zero		1
	.type		_ZN40_INTERNAL_1a64ddc1_4_k_cu_9c552306_169454cuda3std6ranges3__45__cpo4swapE,@object
	.size		_ZN40_INTERNAL_1a64ddc1_4_k_cu_9c552306_169454cuda3std6ranges3__45__cpo4swapE,(.L_10 - _ZN40_INTERNAL_1a64ddc1_4_k_cu_9c552306_169454cuda3std6ranges3__45__cpo4swapE)
_ZN40_INTERNAL_1a64ddc1_4_k_cu_9c552306_169454cuda3std6ranges3__45__cpo4swapE:
	.zero		1
.L_10:


//--------------------- .nv.constant0._ZN7cutlass13device_kernelINS_4gemm6kernel13GemmUniversalIN4cute5tupleIJiiiiEEENS1_10collective13CollectiveMmaINS1_46MainloopSm100TmaUmmaWarpSpecializedBlockScaledILi7ELi2ELi2ENS5_IJNS4_1CILi8EEENSA_ILi1EEESC_EEEEENS5_IJNSA_ILi256EEENSA_ILi128EEESG_EEENS5_IJNS_12float_e5m2_tENS_13float_ue8m0_tEEEENS5_IJNS5_IJlSC_lEEENS4_6LayoutINS5_IJNS5_IJNS5_IJNSA_ILi32EEENSA_ILi4EEEEEEiEEESQ_NS5_IJSC_iEEEEEENS5_IJNS5_IJNS5_IJNSA_ILi16EEESO_EEEiEEENS5_IJNS5_IJNSA_ILi0EEESC_EEENSA_ILi512EEEEEENS5_IJSW_iEEEEEEEEEEESK_S13_NS4_8TiledMMAINS4_8MMA_AtomIJNS4_27SM100_MMA_MXF8F6F4_2x1SM_SSISI_SI_fSJ_Li256ELi128ELNS4_4UMMA5MajorE0ELS18_0ELNS17_7ScaleInE0ELS19_0EEEEEENSM_INS5_IJSC_SC_SC_EEENS5_IJSW_SW_SW_EEEEENS5_IJNS4_10UnderscoreES1F_S1F_EEEEENS5_IJNS4_18SM100_TMA_2SM_LOADES1I_EEENS5_IJNS4_14ComposedLayoutINS4_7SwizzleILi3ELi4ELi3EEENS4_18smem_ptr_flag_bitsILi8EEENSM_INS5_IJSB_SG_EEENS5_IJSG_SC_EEEEEEENSM_INS5_IJNS5_IJNS5_IJSP_SC_EEENS5_IJSN_SC_EEEEEESC_NS5_IJSO_SC_EEEEEENS5_IJNS5_IJNS5_IJSU_SY_EEESX_EEESW_NS5_IJSC_SY_EEEEEEEEEEEvNS4_8identityENS5_IJNS4_28SM100_TMA_2SM_LOAD_MULTICASTES25_EEES23_vS24_EENS_8epilogue10collective18CollectiveEpilogueINS28_23Sm100TmaWarpSpecializedILi4ELi2ELi32ELb1ELb0EEEJNS5_IJSG_SG_SG_EEENS5_IJNSM_ISG_SC_EENSM_ISN_SC_EEEEENS_10bfloat16_tESL_S2H_SL_NS28_6fusion15FusionCallbacksIS2C_NS2I_17LinearCombinationIS2H_fS2H_fLNS_15FloatRoundStyleE2EEES2D_S2G_JEEENS4_5SM1004TMEM4LOAD26SM100_TMEM_LOAD_32dp32b32xENS4_13SM90_TMA_LOADENS1K_INS1L_ILi2ELi4ELi3EEENS1N_ILi16EEENSM_INS5_IJSB_SN_EEES1U_EEEENS4_39AutoVectorizingCopyWithAssumedAlignmentILi128EEENS4_14SM90_TMA_STOREES2X_S2Z_S2Z_EEEvvEEEEvNT_6ParamsE --------------------------
	.section	.nv.constant0._ZN7cutlass13device_kernelINS_4gemm6kernel13GemmUniversalIN4cute5tupleIJiiiiEEENS1_10collective13CollectiveMmaINS1_46MainloopSm100TmaUmmaWarpSpecializedBlockScaledILi7ELi2ELi2ENS5_IJNS4_1CILi8EEENSA_ILi1EEESC_EEEEENS5_IJNSA_ILi256EEENSA_ILi128EEESG_EEENS5_IJNS_12float_e5m2_tENS_13float_ue8m0_tEEEENS5_IJNS5_IJlSC_lEEENS4_6LayoutINS5_IJNS5_IJNS5_IJNSA_ILi32EEENSA_ILi4EEEEEEiEEESQ_NS5_IJSC_iEEEEEENS5_IJNS5_IJNS5_IJNSA_ILi16EEESO_EEEiEEENS5_IJNS5_IJNSA_ILi0EEESC_EEENSA_ILi512EEEEEENS5_IJSW_iEEEEEEEEEEESK_S13_NS4_8TiledMMAINS4_8MMA_AtomIJNS4_27SM100_MMA_MXF8F6F4_2x1SM_SSISI_SI_fSJ_Li256ELi128ELNS4_4UMMA5MajorE0ELS18_0ELNS17_7ScaleInE0ELS19_0EEEEEENSM_INS5_IJSC_SC_SC_EEENS5_IJSW_SW_SW_EEEEENS5_IJNS4_10UnderscoreES1F_S1F_EEEEENS5_IJNS4_18SM100_TMA_2SM_LOADES1I_EEENS5_IJNS4_14ComposedLayoutINS4_7SwizzleILi3ELi4ELi3EEENS4_18smem_ptr_flag_bitsILi8EEENSM_INS5_IJSB_SG_EEENS5_IJSG_SC_EEEEEEENSM_INS5_IJNS5_IJNS5_IJSP_SC_EEENS5_IJSN_SC_EEEEEESC_NS5_IJSO_SC_EEEEEENS5_IJNS5_IJNS5_IJSU_SY_EEESX_EEESW_NS5_IJSC_SY_EEEEEEEEEEEvNS4_8identityENS5_IJNS4_28SM100_TMA_2SM_LOAD_MULTICASTES25_EEES23_vS24_EENS_8epilogue10collective18CollectiveEpilogueINS28_23Sm100TmaWarpSpecializedILi4ELi2ELi32ELb1ELb0EEEJNS5_IJSG_SG_SG_EEENS5_IJNSM_ISG_SC_EENSM_ISN_SC_EEEEENS_10bfloat16_tESL_S2H_SL_NS28_6fusion15FusionCallbacksIS2C_NS2I_17LinearCombinationIS2H_fS2H_fLNS_15FloatRoundStyleE2EEES2D_S2G_JEEENS4_5SM1004TMEM4LOAD26SM100_TMEM_LOAD_32dp32b32xENS4_13SM90_TMA_LOADENS1K_INS1L_ILi2ELi4ELi3EEENS1N_ILi16EEENSM_INS5_IJSB_SN_EEES1U_EEEENS4_39AutoVectorizingCopyWithAssumedAlignmentILi128EEENS4_14SM90_TMA_STOREES2X_S2Z_S2Z_EEEvvEEEEvNT_6ParamsE,"a",@progbits
	.sectionflags	@""
	.align	4
.nv.constant0._ZN7cutlass13device_kernelINS_4gemm6kernel13GemmUniversalIN4cute5tupleIJiiiiEEENS1_10collective13CollectiveMmaINS1_46MainloopSm100TmaUmmaWarpSpecializedBlockScaledILi7ELi2ELi2ENS5_IJNS4_1CILi8EEENSA_ILi1EEESC_EEEEENS5_IJNSA_ILi256EEENSA_ILi128EEESG_EEENS5_IJNS_12float_e5m2_tENS_13float_ue8m0_tEEEENS5_IJNS5_IJlSC_lEEENS4_6LayoutINS5_IJNS5_IJNS5_IJNSA_ILi32EEENSA_ILi4EEEEEEiEEESQ_NS5_IJSC_iEEEEEENS5_IJNS5_IJNS5_IJNSA_ILi16EEESO_EEEiEEENS5_IJNS5_IJNSA_ILi0EEESC_EEENSA_ILi512EEEEEENS5_IJSW_iEEEEEEEEEEESK_S13_NS4_8TiledMMAINS4_8MMA_AtomIJNS4_27SM100_MMA_MXF8F6F4_2x1SM_SSISI_SI_fSJ_Li256ELi128ELNS4_4UMMA5MajorE0ELS18_0ELNS17_7ScaleInE0ELS19_0EEEEEENSM_INS5_IJSC_SC_SC_EEENS5_IJSW_SW_SW_EEEEENS5_IJNS4_10UnderscoreES1F_S1F_EEEEENS5_IJNS4_18SM100_TMA_2SM_LOADES1I_EEENS5_IJNS4_14ComposedLayoutINS4_7SwizzleILi3ELi4ELi3EEENS4_18smem_ptr_flag_bitsILi8EEENSM_INS5_IJSB_SG_EEENS5_IJSG_SC_EEEEEEENSM_INS5_IJNS5_IJNS5_IJSP_SC_EEENS5_IJSN_SC_EEEEEESC_NS5_IJSO_SC_EEEEEENS5_IJNS5_IJNS5_IJSU_SY_EEESX_EEESW_NS5_IJSC_SY_EEEEEEEEEEEvNS4_8identityENS5_IJNS4_28SM100_TMA_2SM_LOAD_MULTICASTES25_EEES23_vS24_EENS_8epilogue10collective18CollectiveEpilogueINS28_23Sm100TmaWarpSpecializedILi4ELi2ELi32ELb1ELb0EEEJNS5_IJSG_SG_SG_EEENS5_IJNSM_ISG_SC_EENSM_ISN_SC_EEEEENS_10bfloat16_tESL_S2H_SL_NS28_6fusion15FusionCallbacksIS2C_NS2I_17LinearCombinationIS2H_fS2H_fLNS_15FloatRoundStyleE2EEES2D_S2G_JEEENS4_5SM1004TMEM4LOAD26SM100_TMEM_LOAD_32dp32b32xENS4_13SM90_TMA_LOADENS1K_INS1L_ILi2ELi4ELi3EEENS1N_ILi16EEENSM_INS5_IJSB_SN_EEES1U_EEEENS4_39AutoVectorizingCopyWithAssumedAlignmentILi128EEENS4_14SM90_TMA_STOREES2X_S2Z_S2Z_EEEvvEEEEvNT_6ParamsE:
	.zero		3968


//--------------------- SYMBOLS --------------------------

	.type		.nv.reservedSmem.offset0,@object
	.size		.nv.reservedSmem.offset0,0x4
	.type		.nv.reservedSmem.cap,@object
	.size		.nv.reservedSmem.cap,0x4
	.type		__assertfail,@function
